// auto-generated by cutlass_sweep.gemm — config: {"arch": "sm_90", "cluster_m": 2, "cluster_n": 1, "dtype": "fp16", "dtype_b": "fp16", "layout": "nt", "stages": 0, "tile_k": 64, "tile_m": 256, "tile_n": 240}
#include "cutlass/cutlass.h"
#include "cutlass/gemm/collective/collective_builder.hpp"
#include "cutlass/gemm/device/gemm_universal_adapter.h"
#include "cutlass/gemm/kernel/gemm_universal.hpp"
#include "cutlass/epilogue/collective/collective_builder.hpp"

using ElemA = cutlass::half_t;
using ElemB = cutlass::half_t;
using ElemCD = cutlass::half_t;
using Acc  = float;
using TileShape    = cute::Shape<cute::_256, cute::_240, cute::_64>;
using ClusterShape = cute::Shape<cute::_2, cute::_1, cute::_1>;

using CollectiveEpilogue = typename cutlass::epilogue::collective::CollectiveBuilder<
    cutlass::arch::Sm90, cutlass::arch::OpClassTensorOp,
    TileShape, ClusterShape,
    cutlass::epilogue::collective::EpilogueTileAuto,
    Acc, Acc,
    ElemCD, cutlass::layout::RowMajor, 128 / cutlass::sizeof_bits<ElemCD>::value,
    ElemCD, cutlass::layout::RowMajor, 128 / cutlass::sizeof_bits<ElemCD>::value,
    cutlass::epilogue::collective::EpilogueScheduleAuto
  >::CollectiveOp;

using CollectiveMainloop = typename cutlass::gemm::collective::CollectiveBuilder<
    cutlass::arch::Sm90, cutlass::arch::OpClassTensorOp,
    ElemA, cutlass::layout::RowMajor, 128 / cutlass::sizeof_bits<ElemA>::value,
    ElemB, cutlass::layout::ColumnMajor, 128 / cutlass::sizeof_bits<ElemB>::value,
    Acc,
    TileShape, ClusterShape,
    cutlass::gemm::collective::StageCountAutoCarveout<static_cast<int>(sizeof(typename CollectiveEpilogue::SharedStorage))>,
    cutlass::gemm::collective::KernelScheduleAuto
  >::CollectiveOp;

using GemmKernel = cutlass::gemm::kernel::GemmUniversal<
    cute::Shape<int,int,int,int>,
    CollectiveMainloop,
    CollectiveEpilogue
>;
using Gemm = cutlass::gemm::device::GemmUniversalAdapter<GemmKernel>;

// Force the device kernel symbol into the cubin without needing a host main.
auto* _anchor = &cutlass::device_kernel<GemmKernel>;


// ===== COMPILED SASS (sm_90a) =====

	.target	sm_90a

	.elftype	@"ET_EXEC"


//--------------------- .note.nv.tkinfo           --------------------------
	.section	.note.nv.tkinfo,"",@"SHT_NOTE"
	.sectionflags	@"SHF_NOTE_NV_TKINFO"
	.tkinfo
        /*0018*/ 	.word	0x00000002
        /*0030*/ 	.string	""
        /*0030*/ 	.string	"ptxas"
        /*0030*/ 	.string	"Cuda compilation tools, release 13.0, V13.0.88"
        /*0030*/ 	.string	"Build cuda_13.0.r13.0/compiler.36424714_0"
        /*0030*/ 	.string	"-arch sm_90a -m 64 "



//--------------------- .note.nv.cuinfo           --------------------------
	.section	.note.nv.cuinfo,"",@"SHT_NOTE"
	.sectionflags	@"SHF_NOTE_NV_CUINFO"
        /*0018*/ 	.short	0x0002
        /*001a*/ 	.short	0x005a
        /*001c*/ 	.short	0x0082
	.zero		2


//--------------------- .nv.info                  --------------------------
	.section	.nv.info,"",@"SHT_CUDA_INFO"
	.align	4


	//----- nvinfo : EIATTR_REGCOUNT
	.align		4
        /*0000*/ 	.byte	0x04, 0x2f
        /*0002*/ 	.short	(.L_15 - .L_14)
	.align		4
.L_14:
        /*0004*/ 	.word	index@(_ZN7cutlass13device_kernelINS_4gemm6kernel13GemmUniversalIN4cute5tupleIJiiiiEEENS1_10collective13CollectiveMmaINS1_34MainloopSm90TmaGmmaWarpSpecializedILi3ENS5_IJNS4_1CILi2EEENSA_ILi1EEESC_EEENS1_35KernelTmaWarpSpecializedCooperativeEEENS5_IJNSA_ILi256EEENSA_ILi240EEENSA_ILi64EEEEEENS_6half_tENS5_IJlSC_lEEESK_SL_NS4_8TiledMMAINS4_8MMA_AtomIJNS4_4SM904GMMA25MMA_64x16x16_F32F16F16_SSILNSP_5MajorE0ELSR_0ELNSP_7ScaleInE1ELSS_1EEEEEENS4_6LayoutISD_NS5_IJSC_NSA_ILi0EEESW_EEEEENS5_IJNS4_10UnderscoreESZ_SZ_EEEEENS4_13SM90_TMA_LOADENS4_14ComposedLayoutINS4_7SwizzleILi3ELi4ELi3EEENS4_18smem_ptr_flag_bitsILi16EEENSV_INS5_IJNSA_ILi8EEESI_EEENS5_IJSI_SC_EEEEEEEvNS4_8identityENS4_23SM90_TMA_LOAD_MULTICASTES1C_vS1D_EENS_8epilogue10collective6detail29Sm90TmaWarpSpecializedAdapterINS1H_15DefaultEpilogueISK_SL_SL_NS1G_6thread17LinearCombinationISK_Li1EffLNS1L_9ScaleType4KindE0ELNS_15FloatRoundStyleE2ESK_EENS1_15EpilogueDefaultEEEEEvvEEEEvNT_6ParamsE)
        /*0008*/ 	.word	0x000000a8


	//----- nvinfo : EIATTR_FRAME_SIZE
	.align		4
.L_15:
        /*000c*/ 	.byte	0x04, 0x11
        /*000e*/ 	.short	(.L_17 - .L_16)
	.align		4
.L_16:
        /*0010*/ 	.word	index@(_ZN7cutlass13device_kernelINS_4gemm6kernel13GemmUniversalIN4cute5tupleIJiiiiEEENS1_10collective13CollectiveMmaINS1_34MainloopSm90TmaGmmaWarpSpecializedILi3ENS5_IJNS4_1CILi2EEENSA_ILi1EEESC_EEENS1_35KernelTmaWarpSpecializedCooperativeEEENS5_IJNSA_ILi256EEENSA_ILi240EEENSA_ILi64EEEEEENS_6half_tENS5_IJlSC_lEEESK_SL_NS4_8TiledMMAINS4_8MMA_AtomIJNS4_4SM904GMMA25MMA_64x16x16_F32F16F16_SSILNSP_5MajorE0ELSR_0ELNSP_7ScaleInE1ELSS_1EEEEEENS4_6LayoutISD_NS5_IJSC_NSA_ILi0EEESW_EEEEENS5_IJNS4_10UnderscoreESZ_SZ_EEEEENS4_13SM90_TMA_LOADENS4_14ComposedLayoutINS4_7SwizzleILi3ELi4ELi3EEENS4_18smem_ptr_flag_bitsILi16EEENSV_INS5_IJNSA_ILi8EEESI_EEENS5_IJSI_SC_EEEEEEEvNS4_8identityENS4_23SM90_TMA_LOAD_MULTICASTES1C_vS1D_EENS_8epilogue10collective6detail29Sm90TmaWarpSpecializedAdapterINS1H_15DefaultEpilogueISK_SL_SL_NS1G_6thread17LinearCombinationISK_Li1EffLNS1L_9ScaleType4KindE0ELNS_15FloatRoundStyleE2ESK_EENS1_15EpilogueDefaultEEEEEvvEEEEvNT_6ParamsE)
        /*0014*/ 	.word	0x00000260


	//----- nvinfo : EIATTR_MIN_STACK_SIZE
	.align		4
.L_17:
        /*0018*/ 	.byte	0x04, 0x12
        /*001a*/ 	.short	(.L_19 - .L_18)
	.align		4
.L_18:
        /*001c*/ 	.word	index@(_ZN7cutlass13device_kernelINS_4gemm6kernel13GemmUniversalIN4cute5tupleIJiiiiEEENS1_10collective13CollectiveMmaINS1_34MainloopSm90TmaGmmaWarpSpecializedILi3ENS5_IJNS4_1CILi2EEENSA_ILi1EEESC_EEENS1_35KernelTmaWarpSpecializedCooperativeEEENS5_IJNSA_ILi256EEENSA_ILi240EEENSA_ILi64EEEEEENS_6half_tENS5_IJlSC_lEEESK_SL_NS4_8TiledMMAINS4_8MMA_AtomIJNS4_4SM904GMMA25MMA_64x16x16_F32F16F16_SSILNSP_5MajorE0ELSR_0ELNSP_7ScaleInE1ELSS_1EEEEEENS4_6LayoutISD_NS5_IJSC_NSA_ILi0EEESW_EEEEENS5_IJNS4_10UnderscoreESZ_SZ_EEEEENS4_13SM90_TMA_LOADENS4_14ComposedLayoutINS4_7SwizzleILi3ELi4ELi3EEENS4_18smem_ptr_flag_bitsILi16EEENSV_INS5_IJNSA_ILi8EEESI_EEENS5_IJSI_SC_EEEEEEEvNS4_8identityENS4_23SM90_TMA_LOAD_MULTICASTES1C_vS1D_EENS_8epilogue10collective6detail29Sm90TmaWarpSpecializedAdapterINS1H_15DefaultEpilogueISK_SL_SL_NS1G_6thread17LinearCombinationISK_Li1EffLNS1L_9ScaleType4KindE0ELNS_15FloatRoundStyleE2ESK_EENS1_15EpilogueDefaultEEEEEvvEEEEvNT_6ParamsE)
        /*0020*/ 	.word	0x00000260
.L_19:


//--------------------- .nv.compat                --------------------------
	.section	.nv.compat,"",@"SHT_CUDA_COMPAT_INFO"
	.align	4
        /*0000*/ 	.byte	0x02, 0x09, 0x01, 0x00, 0x02, 0x02, 0x04, 0x00, 0x02, 0x05, 0x05, 0x00, 0x03, 0x07, 0x01, 0x01
        /*0010*/ 	.byte	0x02, 0x03, 0x01, 0x00, 0x02, 0x06, 0x01, 0x00, 0x04, 0x0b, 0x08, 0x00, 0x00, 0x00, 0x00, 0x00
        /*0020*/ 	.byte	0x00, 0x00, 0x00, 0x00


//--------------------- .nv.info._ZN7cutlass13device_kernelINS_4gemm6kernel13GemmUniversalIN4cute5tupleIJiiiiEEENS1_10collective13CollectiveMmaINS1_34MainloopSm90TmaGmmaWarpSpecializedILi3ENS5_IJNS4_1CILi2EEENSA_ILi1EEESC_EEENS1_35KernelTmaWarpSpecializedCooperativeEEENS5_IJNSA_ILi256EEENSA_ILi240EEENSA_ILi64EEEEEENS_6half_tENS5_IJlSC_lEEESK_SL_NS4_8TiledMMAINS4_8MMA_AtomIJNS4_4SM904GMMA25MMA_64x16x16_F32F16F16_SSILNSP_5MajorE0ELSR_0ELNSP_7ScaleInE1ELSS_1EEEEEENS4_6LayoutISD_NS5_IJSC_NSA_ILi0EEESW_EEEEENS5_IJNS4_10UnderscoreESZ_SZ_EEEEENS4_13SM90_TMA_LOADENS4_14ComposedLayoutINS4_7SwizzleILi3ELi4ELi3EEENS4_18smem_ptr_flag_bitsILi16EEENSV_INS5_IJNSA_ILi8EEESI_EEENS5_IJSI_SC_EEEEEEEvNS4_8identityENS4_23SM90_TMA_LOAD_MULTICASTES1C_vS1D_EENS_8epilogue10collective6detail29Sm90TmaWarpSpecializedAdapterINS1H_15DefaultEpilogueISK_SL_SL_NS1G_6thread17LinearCombinationISK_Li1EffLNS1L_9ScaleType4KindE0ELNS_15FloatRoundStyleE2ESK_EENS1_15EpilogueDefaultEEEEEvvEEEEvNT_6ParamsE --------------------------
	.section	.nv.info._ZN7cutlass13device_kernelINS_4gemm6kernel13GemmUniversalIN4cute5tupleIJiiiiEEENS1_10collective13CollectiveMmaINS1_34MainloopSm90TmaGmmaWarpSpecializedILi3ENS5_IJNS4_1CILi2EEENSA_ILi1EEESC_EEENS1_35KernelTmaWarpSpecializedCooperativeEEENS5_IJNSA_ILi256EEENSA_ILi240EEENSA_ILi64EEEEEENS_6half_tENS5_IJlSC_lEEESK_SL_NS4_8TiledMMAINS4_8MMA_AtomIJNS4_4SM904GMMA25MMA_64x16x16_F32F16F16_SSILNSP_5MajorE0ELSR_0ELNSP_7ScaleInE1ELSS_1EEEEEENS4_6LayoutISD_NS5_IJSC_NSA_ILi0EEESW_EEEEENS5_IJNS4_10UnderscoreESZ_SZ_EEEEENS4_13SM90_TMA_LOADENS4_14ComposedLayoutINS4_7SwizzleILi3ELi4ELi3EEENS4_18smem_ptr_flag_bitsILi16EEENSV_INS5_IJNSA_ILi8EEESI_EEENS5_IJSI_SC_EEEEEEEvNS4_8identityENS4_23SM90_TMA_LOAD_MULTICASTES1C_vS1D_EENS_8epilogue10collective6detail29Sm90TmaWarpSpecializedAdapterINS1H_15DefaultEpilogueISK_SL_SL_NS1G_6thread17LinearCombinationISK_Li1EffLNS1L_9ScaleType4KindE0ELNS_15FloatRoundStyleE2ESK_EENS1_15EpilogueDefaultEEEEEvvEEEEvNT_6ParamsE,"",@"SHT_CUDA_INFO"
	.sectionflags	@""
	.align	4


	//----- nvinfo : EIATTR_CUDA_API_VERSION
	.align		4
        /*0000*/ 	.byte	0x04, 0x37
        /*0002*/ 	.short	(.L_21 - .L_20)
.L_20:
        /*0004*/ 	.word	0x00000082


	//----- nvinfo : EIATTR_KPARAM_INFO
	.align		4
.L_21:
        /*0008*/ 	.byte	0x04, 0x17
        /*000a*/ 	.short	(.L_23 - .L_22)
.L_22:
        /*000c*/ 	.word	0x00000000
        /*0010*/ 	.short	0x0000
        /*0012*/ 	.short	0x0070
        /*0014*/ 	.byte	0x00, 0xf0, 0x01, 0x10


	//----- nvinfo : EIATTR_SPARSE_MMA_MASK
	.align		4
.L_23:
        /*0018*/ 	.byte	0x03, 0x50
        /*001a*/ 	.short	0x0000


	//----- nvinfo : EIATTR_MAXREG_COUNT
	.align		4
        /*001c*/ 	.byte	0x03, 0x1b
        /*001e*/ 	.short	0x00a8


	//----- nvinfo : EIATTR_NUM_BARRIERS
	.align		4
        /*0020*/ 	.byte	0x02, 0x4c
        /*0022*/ 	.byte	0x01
	.zero		1


	//----- nvinfo : EIATTR_EXTERNS
	.align		4
        /*0024*/ 	.byte	0x04, 0x0f
        /*0026*/ 	.short	(.L_25 - .L_24)


	//   ....[0]....
	.align		4
.L_24:
        /*0028*/ 	.word	index@(__assertfail)


	//----- nvinfo : EIATTR_ANNOTATIONS
	.align		4
.L_25:
        /*002c*/ 	.byte	0x04, 0x55
        /*002e*/ 	.short	(.L_27 - .L_26)


	//   ....[0]....
.L_26:
        /*0030*/ 	.word	0x00000001
        /*0034*/ 	.byte	0x50, 0x02, 0x00, 0x00, 0x01, 0x00, 0x00, 0x00, 0x10, 0x07, 0x00, 0x00, 0x01, 0x00, 0x00, 0x00
        /* <DEDUP_REMOVED lines=223> */
        /*0e34*/ 	.byte	0xf0, 0xc3, 0x01, 0x00, 0x01, 0x00, 0x00, 0x00, 0x10, 0xca, 0x01, 0x00


	//----- nvinfo : EIATTR_MERCURY_ISA_VERSION
	.align		4
.L_27:
        /*0e40*/ 	.byte	0x03, 0x5f
        /*0e42*/ 	.short	0x0101


	//----- nvinfo : EIATTR_INT_WARP_WIDE_INSTR_OFFSETS
	.align		4
        /*0e44*/ 	.byte	0x04, 0x31
        /*0e46*/ 	.short	(.L_29 - .L_28)


	//   ....[0]....
.L_28:
        /*0e48*/ 	.word	0x00000550


	//   ....[1]....
        /*0e4c*/ 	.word	0x00000570


	//   ....[2]....
        /*0e50*/ 	.word	0x000006e0


	//----- nvinfo : EIATTR_COOP_GROUP_MASK_REGIDS
	.align		4
.L_29:
        /*0e54*/ 	.byte	0x04, 0x29
        /*0e56*/ 	.short	(.L_31 - .L_30)


	//   ....[0]....
.L_30:
        /*0e58*/ 	.word	0xffffffff


	//   ....[1]....
        /*0e5c*/ 	.word	0xffffffff


	//   ....[2]....
        /*0e60*/ 	.word	0xffffffff


	//   ....[3]....
        /*0e64*/ 	.word	0xffffffff


	//   ....[4]....
        /*0e68*/ 	.word	0xffffffff


	//   ....[5]....
        /*0e6c*/ 	.word	0xffffffff


	//----- nvinfo : EIATTR_COOP_GROUP_INSTR_OFFSETS
	.align		4
.L_31:
        /*0e70*/ 	.byte	0x04, 0x28
        /*0e72*/ 	.short	(.L_33 - .L_32)


	//   ....[0]....
.L_32:
        /*0e74*/ 	.word	0x00000070


	//   ....[1]....
        /*0e78*/ 	.word	0x00000080


	//   ....[2]....
        /*0e7c*/ 	.word	0x000001b0


	//   ....[3]....
        /*0e80*/ 	.word	0x000003c0


	//   ....[4]....
        /*0e84*/ 	.word	0x00000840


	//   ....[5]....
        /*0e88*/ 	.word	0x00001430


	//----- nvinfo : EIATTR_REG_RECONFIG
	.align		4
.L_33:
        /*0e8c*/ 	.byte	0x01, 0x54
	.zero		2


	//----- nvinfo : EIATTR_SYSCALL_OFFSETS
	.align		4
        /*0e90*/ 	.byte	0x04, 0x46
        /*0e92*/ 	.short	(.L_35 - .L_34)


	//   ....[0]....
.L_34:
        /*0e94*/ 	.word	0x000015e0


	//----- nvinfo : EIATTR_MBARRIER_INSTR_OFFSETS
	.align		4
.L_35:
        /*0e98*/ 	.byte	0x04, 0x39
        /*0e9a*/ 	.short	(.L_37 - .L_36)


	//   ....[0]....
.L_36:
        /*0e9c*/ 	.word	0x00000340
        /*0ea0*/ 	.word	0x000000ff
        /*0ea4*/ 	.word	0x00000000
        /*0ea8*/ 	.short	0x0100
        /*0eaa*/ 	.byte	0x09
	.zero		1


	//   ....[1]....
        /*0eac*/ 	.word	0x00000350
        /*0eb0*/ 	.word	0x000000ff
        /*0eb4*/ 	.word	0x00000018
        /*0eb8*/ 	.short	0x0100
        /*0eba*/ 	.byte	0x09
	.zero		1


	//   ....[2]....
        /*0ebc*/ 	.word	0x00000360
        /*0ec0*/ 	.word	0x000000ff
        /*0ec4*/ 	.word	0x00000008
        /*0ec8*/ 	.short	0x0100
        /*0eca*/ 	.byte	0x09
	.zero		1


	//   ....[3]....
        /*0ecc*/ 	.word	0x00000370
        /*0ed0*/ 	.word	0x000000ff
        /*0ed4*/ 	.word	0x00000020
        /*0ed8*/ 	.short	0x0100
        /*0eda*/ 	.byte	0x09
	.zero		1


	//   ....[4]....
        /*0edc*/ 	.word	0x00000380
        /*0ee0*/ 	.word	0x000000ff
        /*0ee4*/ 	.word	0x00000010
        /*0ee8*/ 	.short	0x0100
        /*0eea*/ 	.byte	0x09
	.zero		1


	//   ....[5]....
        /*0eec*/ 	.word	0x00000390
        /*0ef0*/ 	.word	0x000000ff
        /*0ef4*/ 	.word	0x00000028
        /*0ef8*/ 	.short	0x0100
        /*0efa*/ 	.byte	0x09
	.zero		1


	//   ....[6]....
        /*0efc*/ 	.word	0x00000770
        /*0f00*/ 	.word	0x000000ff
        /*0f04*/ 	.word	0x00000040
        /*0f08*/ 	.short	0x0100
        /*0f0a*/ 	.byte	0x06
	.zero		1


	//   ....[7]....
        /*0f0c*/ 	.word	0x000007e0
        /*0f10*/ 	.word	0x000000ff
        /*0f14*/ 	.word	0x00000048
        /*0f18*/ 	.short	0x0100
        /*0f1a*/ 	.byte	0x06
	.zero		1


	//   ....[8]....
        /*0f1c*/ 	.word	0x000016f0
        /*0f20*/ 	.word	0x00000003
        /*0f24*/ 	.word	0x00000000
        /*0f28*/ 	.short	0x010a
        /*0f2a*/ 	.byte	0x3f
	.zero		1


	//   ....[9]....
        /*0f2c*/ 	.word	0x00001730
        /*0f30*/ 	.word	0x00000003
        /*0f34*/ 	.word	0x00000000
        /*0f38*/ 	.short	0x010a
        /*0f3a*/ 	.byte	0x3f
	.zero		1


	//   ....[10]....
        /*0f3c*/ 	.word	0x00005c50
        /*0f40*/ 	.word	0x000000ff
        /*0f44*/ 	.word	0x00000000
        /*0f48*/ 	.short	0x010a
        /*0f4a*/ 	.byte	0x04
	.zero		1


	//   ....[11]....
        /*0f4c*/ 	.word	0x00005c90
        /*0f50*/ 	.word	0x000000ff
        /*0f54*/ 	.word	0x00000000
        /*0f58*/ 	.short	0x010a
        /*0f5a*/ 	.byte	0x04
	.zero		1


	//   ....[12]....
        /*0f5c*/ 	.word	0x0000a010
        /*0f60*/ 	.word	0x00000004
        /*0f64*/ 	.word	0x00000000
        /*0f68*/ 	.short	0x0101
        /*0f6a*/ 	.byte	0x3f
	.zero		1


	//   ....[13]....
        /*0f6c*/ 	.word	0x0000a2c0
        /*0f70*/ 	.word	0x00000000
        /*0f74*/ 	.word	0x00000000
        /*0f78*/ 	.short	0x0101
        /*0f7a*/ 	.byte	0x3f
	.zero		1


	//   ....[14]....
        /*0f7c*/ 	.word	0x0001bf50
        /*0f80*/ 	.word	0x00000004
        /*0f84*/ 	.word	0x00000018
        /*0f88*/ 	.short	0x010a
        /*0f8a*/ 	.byte	0x3f
	.zero		1


	//   ....[15]....
        /*0f8c*/ 	.word	0x0001c2f0
        /*0f90*/ 	.word	0x00000002
        /*0f94*/ 	.word	0x00000048
        /*0f98*/ 	.short	0x0101
        /*0f9a*/ 	.byte	0x3f
	.zero		1


	//   ....[16]....
        /*0f9c*/ 	.word	0x0001cae0
        /*0fa0*/ 	.word	0x00000005
        /*0fa4*/ 	.word	0x00000000
        /*0fa8*/ 	.short	0x010a
        /*0faa*/ 	.byte	0x3f
	.zero		1


	//   ....[17]....
        /*0fac*/ 	.word	0x0001cb70
        /*0fb0*/ 	.word	0x00000007
        /*0fb4*/ 	.word	0x00000000
        /*0fb8*/ 	.short	0x010a
        /*0fba*/ 	.byte	0x3f
	.zero		1


	//   ....[18]....
        /*0fbc*/ 	.word	0x0001cc00
        /*0fc0*/ 	.word	0x00000003
        /*0fc4*/ 	.word	0x00000000
        /*0fc8*/ 	.short	0x010a
        /*0fca*/ 	.byte	0x3f
	.zero		1


	//   ....[19]....
        /*0fcc*/ 	.word	0x0001cc60
        /*0fd0*/ 	.word	0x00000003
        /*0fd4*/ 	.word	0x00000000
        /*0fd8*/ 	.short	0x010a
        /*0fda*/ 	.byte	0x3f
	.zero		1


	//   ....[20]....
        /*0fdc*/ 	.word	0x0001ccc0
        /*0fe0*/ 	.word	0x00000009
        /*0fe4*/ 	.word	0x00000000
        /*0fe8*/ 	.short	0x010a
        /*0fea*/ 	.byte	0x3f
	.zero		1


	//   ....[21]....
        /*0fec*/ 	.word	0x0001cd90
        /*0ff0*/ 	.word	0x00000004
        /*0ff4*/ 	.word	0x00000018
        /*0ff8*/ 	.short	0x010a
        /*0ffa*/ 	.byte	0x3f
	.zero		1


	//   ....[22]....
        /*0ffc*/ 	.word	0x0001ce60
        /*1000*/ 	.word	0x00000005
        /*1004*/ 	.word	0x00000000
        /*1008*/ 	.short	0x010a
        /*100a*/ 	.byte	0x3f
	.zero		1


	//   ....[23]....
        /*100c*/ 	.word	0x0001ceb0
        /*1010*/ 	.word	0x00000007
        /*1014*/ 	.word	0x00000000
        /*1018*/ 	.short	0x010a
        /*101a*/ 	.byte	0x3f
	.zero		1


	//----- nvinfo : EIATTR_NUM_MBARRIERS
	.align		4
.L_37:
        /*101c*/ 	.byte	0x03, 0x38
        /*101e*/ 	.short	0x0008


	//----- nvinfo : EIATTR_EXIT_INSTR_OFFSETS
	.align		4
        /*1020*/ 	.byte	0x04, 0x1c
        /*1022*/ 	.short	(.L_39 - .L_38)


	//   ....[0]....
.L_38:
        /*1024*/ 	.word	0x000009d0


	//   ....[1]....
        /*1028*/ 	.word	0x000012e0


	//   ....[2]....
        /*102c*/ 	.word	0x0001b610


	//   ....[3]....
        /*1030*/ 	.word	0x0001bbc0


	//   ....[4]....
        /*1034*/ 	.word	0x0001cc50


	//----- nvinfo : EIATTR_MAX_THREADS
	.align		4
.L_39:
        /*1038*/ 	.byte	0x04, 0x05
        /*103a*/ 	.short	(.L_41 - .L_40)
.L_40:
        /*103c*/ 	.word	0x00000180
        /*1040*/ 	.word	0x00000001
        /*1044*/ 	.word	0x00000001


	//----- nvinfo : EIATTR_CRS_STACK_SIZE
	.align		4
.L_41:
        /*1048*/ 	.byte	0x04, 0x1e
        /*104a*/ 	.short	(.L_43 - .L_42)
.L_42:
        /*104c*/ 	.word	0x00000000


	//----- nvinfo : EIATTR_CBANK_PARAM_SIZE
	.align		4
.L_43:
        /*1050*/ 	.byte	0x03, 0x19
        /*1052*/ 	.short	0x0470


	//----- nvinfo : EIATTR_PARAM_CBANK
	.align		4
        /*1054*/ 	.byte	0x04, 0x0a
        /*1056*/ 	.short	(.L_45 - .L_44)
	.align		4
.L_44:
        /*1058*/ 	.word	index@(.nv.constant0._ZN7cutlass13device_kernelINS_4gemm6kernel13GemmUniversalIN4cute5tupleIJiiiiEEENS1_10collective13CollectiveMmaINS1_34MainloopSm90TmaGmmaWarpSpecializedILi3ENS5_IJNS4_1CILi2EEENSA_ILi1EEESC_EEENS1_35KernelTmaWarpSpecializedCooperativeEEENS5_IJNSA_ILi256EEENSA_ILi240EEENSA_ILi64EEEEEENS_6half_tENS5_IJlSC_lEEESK_SL_NS4_8TiledMMAINS4_8MMA_AtomIJNS4_4SM904GMMA25MMA_64x16x16_F32F16F16_SSILNSP_5MajorE0ELSR_0ELNSP_7ScaleInE1ELSS_1EEEEEENS4_6LayoutISD_NS5_IJSC_NSA_ILi0EEESW_EEEEENS5_IJNS4_10UnderscoreESZ_SZ_EEEEENS4_13SM90_TMA_LOADENS4_14ComposedLayoutINS4_7SwizzleILi3ELi4ELi3EEENS4_18smem_ptr_flag_bitsILi16EEENSV_INS5_IJNSA_ILi8EEESI_EEENS5_IJSI_SC_EEEEEEEvNS4_8identityENS4_23SM90_TMA_LOAD_MULTICASTES1C_vS1D_EENS_8epilogue10collective6detail29Sm90TmaWarpSpecializedAdapterINS1H_15DefaultEpilogueISK_SL_SL_NS1G_6thread17LinearCombinationISK_Li1EffLNS1L_9ScaleType4KindE0ELNS_15FloatRoundStyleE2ESK_EENS1_15EpilogueDefaultEEEEEvvEEEEvNT_6ParamsE)
        /*105c*/ 	.short	0x0210
        /*105e*/ 	.short	0x0470


	//----- nvinfo : EIATTR_SW_WAR
	.align		4
.L_45:
        /*1060*/ 	.byte	0x04, 0x36
        /*1062*/ 	.short	(.L_47 - .L_46)
.L_46:
        /*1064*/ 	.word	0x00000008
.L_47:


//--------------------- .nv.callgraph             --------------------------
	.section	.nv.callgraph,"",@"SHT_CUDA_CALLGRAPH"
	.align	4
	.sectionentsize	8
	.align		4
        /*0000*/ 	.word	0x00000000
	.align		4
        /*0004*/ 	.word	0xffffffff
	.align		4
        /*0008*/ 	.word	index@(_ZN7cutlass13device_kernelINS_4gemm6kernel13GemmUniversalIN4cute5tupleIJiiiiEEENS1_10collective13CollectiveMmaINS1_34MainloopSm90TmaGmmaWarpSpecializedILi3ENS5_IJNS4_1CILi2EEENSA_ILi1EEESC_EEENS1_35KernelTmaWarpSpecializedCooperativeEEENS5_IJNSA_ILi256EEENSA_ILi240EEENSA_ILi64EEEEEENS_6half_tENS5_IJlSC_lEEESK_SL_NS4_8TiledMMAINS4_8MMA_AtomIJNS4_4SM904GMMA25MMA_64x16x16_F32F16F16_SSILNSP_5MajorE0ELSR_0ELNSP_7ScaleInE1ELSS_1EEEEEENS4_6LayoutISD_NS5_IJSC_NSA_ILi0EEESW_EEEEENS5_IJNS4_10UnderscoreESZ_SZ_EEEEENS4_13SM90_TMA_LOADENS4_14ComposedLayoutINS4_7SwizzleILi3ELi4ELi3EEENS4_18smem_ptr_flag_bitsILi16EEENSV_INS5_IJNSA_ILi8EEESI_EEENS5_IJSI_SC_EEEEEEEvNS4_8identityENS4_23SM90_TMA_LOAD_MULTICASTES1C_vS1D_EENS_8epilogue10collective6detail29Sm90TmaWarpSpecializedAdapterINS1H_15DefaultEpilogueISK_SL_SL_NS1G_6thread17LinearCombinationISK_Li1EffLNS1L_9ScaleType4KindE0ELNS_15FloatRoundStyleE2ESK_EENS1_15EpilogueDefaultEEEEEvvEEEEvNT_6ParamsE)
	.align		4
        /*000c*/ 	.word	index@(__assertfail)
	.align		4
        /*0010*/ 	.word	0x00000000
	.align		4
        /*0014*/ 	.word	0xfffffffe
	.align		4
        /*0018*/ 	.word	0x00000000
	.align		4
        /*001c*/ 	.word	0xfffffffd
	.align		4
        /*0020*/ 	.word	0x00000000
	.align		4
        /*0024*/ 	.word	0xfffffffc


//--------------------- .nv.constant4             --------------------------
	.section	.nv.constant4,"a",@progbits
	.align	8
	.align		8
.nv.constant4:
        /*0000*/ 	.dword	__assertfail
	.align		8
        /*0008*/ 	.dword	__unnamed_1
	.align		8
        /*0010*/ 	.dword	_ZN39_INTERNAL_ae7d5fff_4_k_cu_5c2ae3d0_66684cuda3std3__45__cpo5beginE
	.align		8
        /*0018*/ 	.dword	_ZN39_INTERNAL_ae7d5fff_4_k_cu_5c2ae3d0_66684cuda3std3__45__cpo3endE
	.align		8
        /*0020*/ 	.dword	_ZN39_INTERNAL_ae7d5fff_4_k_cu_5c2ae3d0_66684cuda3std3__45__cpo6cbeginE
	.align		8
        /*0028*/ 	.dword	_ZN39_INTERNAL_ae7d5fff_4_k_cu_5c2ae3d0_66684cuda3std3__45__cpo4cendE
	.align		8
        /*0030*/ 	.dword	_ZN39_INTERNAL_ae7d5fff_4_k_cu_5c2ae3d0_66684cuda3std3__441_GLOBAL__N__ae7d5fff_4_k_cu_5c2ae3d0_66686ignoreE
	.align		8
        /*0038*/ 	.dword	_ZN39_INTERNAL_ae7d5fff_4_k_cu_5c2ae3d0_66684cuda3std3__419piecewise_constructE
	.align		8
        /*0040*/ 	.dword	_ZN39_INTERNAL_ae7d5fff_4_k_cu_5c2ae3d0_66684cuda3std3__48in_placeE
	.align		8
        /*0048*/ 	.dword	_ZN39_INTERNAL_ae7d5fff_4_k_cu_5c2ae3d0_66684cuda3std6ranges3__45__cpo4swapE
	.align		8
        /*0050*/ 	.dword	_ZN39_INTERNAL_ae7d5fff_4_k_cu_5c2ae3d0_66684cuda3std6ranges3__45__cpo9iter_moveE
	.align		8
        /*0058*/ 	.dword	_ZN39_INTERNAL_ae7d5fff_4_k_cu_5c2ae3d0_66684cute7productE
	.align		8
        /*0060*/ 	.dword	_ZN39_INTERNAL_ae7d5fff_4_k_cu_5c2ae3d0_66684cute1_E
	.align		8
        /*0068*/ 	.dword	$str$22
	.align		8
        /*0070*/ 	.dword	$str$23


//--------------------- .text._ZN7cutlass13device_kernelINS_4gemm6kernel13GemmUniversalIN4cute5tupleIJiiiiEEENS1_10collective13CollectiveMmaINS1_34MainloopSm90TmaGmmaWarpSpecializedILi3ENS5_IJNS4_1CILi2EEENSA_ILi1EEESC_EEENS1_35KernelTmaWarpSpecializedCooperativeEEENS5_IJNSA_ILi256EEENSA_ILi240EEENSA_ILi64EEEEEENS_6half_tENS5_IJlSC_lEEESK_SL_NS4_8TiledMMAINS4_8MMA_AtomIJNS4_4SM904GMMA25MMA_64x16x16_F32F16F16_SSILNSP_5MajorE0ELSR_0ELNSP_7ScaleInE1ELSS_1EEEEEENS4_6LayoutISD_NS5_IJSC_NSA_ILi0EEESW_EEEEENS5_IJNS4_10UnderscoreESZ_SZ_EEEEENS4_13SM90_TMA_LOADENS4_14ComposedLayoutINS4_7SwizzleILi3ELi4ELi3EEENS4_18smem_ptr_flag_bitsILi16EEENSV_INS5_IJNSA_ILi8EEESI_EEENS5_IJSI_SC_EEEEEEEvNS4_8identityENS4_23SM90_TMA_LOAD_MULTICASTES1C_vS1D_EENS_8epilogue10collective6detail29Sm90TmaWarpSpecializedAdapterINS1H_15DefaultEpilogueISK_SL_SL_NS1G_6thread17LinearCombinationISK_Li1EffLNS1L_9ScaleType4KindE0ELNS_15FloatRoundStyleE2ESK_EENS1_15EpilogueDefaultEEEEEvvEEEEvNT_6ParamsE --------------------------
	.section	.text._ZN7cutlass13device_kernelINS_4gemm6kernel13GemmUniversalIN4cute5tupleIJiiiiEEENS1_10collective13CollectiveMmaINS1_34MainloopSm90TmaGmmaWarpSpecializedILi3ENS5_IJNS4_1CILi2EEENSA_ILi1EEESC_EEENS1_35KernelTmaWarpSpecializedCooperativeEEENS5_IJNSA_ILi256EEENSA_ILi240EEENSA_ILi64EEEEEENS_6half_tENS5_IJlSC_lEEESK_SL_NS4_8TiledMMAINS4_8MMA_AtomIJNS4_4SM904GMMA25MMA_64x16x16_F32F16F16_SSILNSP_5MajorE0ELSR_0ELNSP_7ScaleInE1ELSS_1EEEEEENS4_6LayoutISD_NS5_IJSC_NSA_ILi0EEESW_EEEEENS5_IJNS4_10UnderscoreESZ_SZ_EEEEENS4_13SM90_TMA_LOADENS4_14ComposedLayoutINS4_7SwizzleILi3ELi4ELi3EEENS4_18smem_ptr_flag_bitsILi16EEENSV_INS5_IJNSA_ILi8EEESI_EEENS5_IJSI_SC_EEEEEEEvNS4_8identityENS4_23SM90_TMA_LOAD_MULTICASTES1C_vS1D_EENS_8epilogue10collective6detail29Sm90TmaWarpSpecializedAdapterINS1H_15DefaultEpilogueISK_SL_SL_NS1G_6thread17LinearCombinationISK_Li1EffLNS1L_9ScaleType4KindE0ELNS_15FloatRoundStyleE2ESK_EENS1_15EpilogueDefaultEEEEEvvEEEEvNT_6ParamsE,"ax",@progbits
	.align	128
.text._ZN7cutlass13device_kernelINS_4gemm6kernel13GemmUniversalIN4cute5tupleIJiiiiEEENS1_10collective13CollectiveMmaINS1_34MainloopSm90TmaGmmaWarpSpecializedILi3ENS5_IJNS4_1CILi2EEENSA_ILi1EEESC_EEENS1_35KernelTmaWarpSpecializedCooperativeEEENS5_IJNSA_ILi256EEENSA_ILi240EEENSA_ILi64EEEEEENS_6half_tENS5_IJlSC_lEEESK_SL_NS4_8TiledMMAINS4_8MMA_AtomIJNS4_4SM904GMMA25MMA_64x16x16_F32F16F16_SSILNSP_5MajorE0ELSR_0ELNSP_7ScaleInE1ELSS_1EEEEEENS4_6LayoutISD_NS5_IJSC_NSA_ILi0EEESW_EEEEENS5_IJNS4_10UnderscoreESZ_SZ_EEEEENS4_13SM90_TMA_LOADENS4_14ComposedLayoutINS4_7SwizzleILi3ELi4ELi3EEENS4_18smem_ptr_flag_bitsILi16EEENSV_INS5_IJNSA_ILi8EEESI_EEENS5_IJSI_SC_EEEEEEEvNS4_8identityENS4_23SM90_TMA_LOAD_MULTICASTES1C_vS1D_EENS_8epilogue10collective6detail29Sm90TmaWarpSpecializedAdapterINS1H_15DefaultEpilogueISK_SL_SL_NS1G_6thread17LinearCombinationISK_Li1EffLNS1L_9ScaleType4KindE0ELNS_15FloatRoundStyleE2ESK_EENS1_15EpilogueDefaultEEEEEvvEEEEvNT_6ParamsE:
        .type           _ZN7cutlass13device_kernelINS_4gemm6kernel13GemmUniversalIN4cute5tupleIJiiiiEEENS1_10collective13CollectiveMmaINS1_34MainloopSm90TmaGmmaWarpSpecializedILi3ENS5_IJNS4_1CILi2EEENSA_ILi1EEESC_EEENS1_35KernelTmaWarpSpecializedCooperativeEEENS5_IJNSA_ILi256EEENSA_ILi240EEENSA_ILi64EEEEEENS_6half_tENS5_IJlSC_lEEESK_SL_NS4_8TiledMMAINS4_8MMA_AtomIJNS4_4SM904GMMA25MMA_64x16x16_F32F16F16_SSILNSP_5MajorE0ELSR_0ELNSP_7ScaleInE1ELSS_1EEEEEENS4_6LayoutISD_NS5_IJSC_NSA_ILi0EEESW_EEEEENS5_IJNS4_10UnderscoreESZ_SZ_EEEEENS4_13SM90_TMA_LOADENS4_14ComposedLayoutINS4_7SwizzleILi3ELi4ELi3EEENS4_18smem_ptr_flag_bitsILi16EEENSV_INS5_IJNSA_ILi8EEESI_EEENS5_IJSI_SC_EEEEEEEvNS4_8identityENS4_23SM90_TMA_LOAD_MULTICASTES1C_vS1D_EENS_8epilogue10collective6detail29Sm90TmaWarpSpecializedAdapterINS1H_15DefaultEpilogueISK_SL_SL_NS1G_6thread17LinearCombinationISK_Li1EffLNS1L_9ScaleType4KindE0ELNS_15FloatRoundStyleE2ESK_EENS1_15EpilogueDefaultEEEEEvvEEEEvNT_6ParamsE,@function
        .size           _ZN7cutlass13device_kernelINS_4gemm6kernel13GemmUniversalIN4cute5tupleIJiiiiEEENS1_10collective13CollectiveMmaINS1_34MainloopSm90TmaGmmaWarpSpecializedILi3ENS5_IJNS4_1CILi2EEENSA_ILi1EEESC_EEENS1_35KernelTmaWarpSpecializedCooperativeEEENS5_IJNSA_ILi256EEENSA_ILi240EEENSA_ILi64EEEEEENS_6half_tENS5_IJlSC_lEEESK_SL_NS4_8TiledMMAINS4_8MMA_AtomIJNS4_4SM904GMMA25MMA_64x16x16_F32F16F16_SSILNSP_5MajorE0ELSR_0ELNSP_7ScaleInE1ELSS_1EEEEEENS4_6LayoutISD_NS5_IJSC_NSA_ILi0EEESW_EEEEENS5_IJNS4_10UnderscoreESZ_SZ_EEEEENS4_13SM90_TMA_LOADENS4_14ComposedLayoutINS4_7SwizzleILi3ELi4ELi3EEENS4_18smem_ptr_flag_bitsILi16EEENSV_INS5_IJNSA_ILi8EEESI_EEENS5_IJSI_SC_EEEEEEEvNS4_8identityENS4_23SM90_TMA_LOAD_MULTICASTES1C_vS1D_EENS_8epilogue10collective6detail29Sm90TmaWarpSpecializedAdapterINS1H_15DefaultEpilogueISK_SL_SL_NS1G_6thread17LinearCombinationISK_Li1EffLNS1L_9ScaleType4KindE0ELNS_15FloatRoundStyleE2ESK_EENS1_15EpilogueDefaultEEEEEvvEEEEvNT_6ParamsE,(.L_x_545 - _ZN7cutlass13device_kernelINS_4gemm6kernel13GemmUniversalIN4cute5tupleIJiiiiEEENS1_10collective13CollectiveMmaINS1_34MainloopSm90TmaGmmaWarpSpecializedILi3ENS5_IJNS4_1CILi2EEENSA_ILi1EEESC_EEENS1_35KernelTmaWarpSpecializedCooperativeEEENS5_IJNSA_ILi256EEENSA_ILi240EEENSA_ILi64EEEEEENS_6half_tENS5_IJlSC_lEEESK_SL_NS4_8TiledMMAINS4_8MMA_AtomIJNS4_4SM904GMMA25MMA_64x16x16_F32F16F16_SSILNSP_5MajorE0ELSR_0ELNSP_7ScaleInE1ELSS_1EEEEEENS4_6LayoutISD_NS5_IJSC_NSA_ILi0EEESW_EEEEENS5_IJNS4_10UnderscoreESZ_SZ_EEEEENS4_13SM90_TMA_LOADENS4_14ComposedLayoutINS4_7SwizzleILi3ELi4ELi3EEENS4_18smem_ptr_flag_bitsILi16EEENSV_INS5_IJNSA_ILi8EEESI_EEENS5_IJSI_SC_EEEEEEEvNS4_8identityENS4_23SM90_TMA_LOAD_MULTICASTES1C_vS1D_EENS_8epilogue10collective6detail29Sm90TmaWarpSpecializedAdapterINS1H_15DefaultEpilogueISK_SL_SL_NS1G_6thread17LinearCombinationISK_Li1EffLNS1L_9ScaleType4KindE0ELNS_15FloatRoundStyleE2ESK_EENS1_15EpilogueDefaultEEEEEvvEEEEvNT_6ParamsE)
        .other          _ZN7cutlass13device_kernelINS_4gemm6kernel13GemmUniversalIN4cute5tupleIJiiiiEEENS1_10collective13CollectiveMmaINS1_34MainloopSm90TmaGmmaWarpSpecializedILi3ENS5_IJNS4_1CILi2EEENSA_ILi1EEESC_EEENS1_35KernelTmaWarpSpecializedCooperativeEEENS5_IJNSA_ILi256EEENSA_ILi240EEENSA_ILi64EEEEEENS_6half_tENS5_IJlSC_lEEESK_SL_NS4_8TiledMMAINS4_8MMA_AtomIJNS4_4SM904GMMA25MMA_64x16x16_F32F16F16_SSILNSP_5MajorE0ELSR_0ELNSP_7ScaleInE1ELSS_1EEEEEENS4_6LayoutISD_NS5_IJSC_NSA_ILi0EEESW_EEEEENS5_IJNS4_10UnderscoreESZ_SZ_EEEEENS4_13SM90_TMA_LOADENS4_14ComposedLayoutINS4_7SwizzleILi3ELi4ELi3EEENS4_18smem_ptr_flag_bitsILi16EEENSV_INS5_IJNSA_ILi8EEESI_EEENS5_IJSI_SC_EEEEEEEvNS4_8identityENS4_23SM90_TMA_LOAD_MULTICASTES1C_vS1D_EENS_8epilogue10collective6detail29Sm90TmaWarpSpecializedAdapterINS1H_15DefaultEpilogueISK_SL_SL_NS1G_6thread17LinearCombinationISK_Li1EffLNS1L_9ScaleType4KindE0ELNS_15FloatRoundStyleE2ESK_EENS1_15EpilogueDefaultEEEEEvvEEEEvNT_6ParamsE,@"STO_CUDA_ENTRY STV_DEFAULT"
_ZN7cutlass13device_kernelINS_4gemm6kernel13GemmUniversalIN4cute5tupleIJiiiiEEENS1_10collective13CollectiveMmaINS1_34MainloopSm90TmaGmmaWarpSpecializedILi3ENS5_IJNS4_1CILi2EEENSA_ILi1EEESC_EEENS1_35KernelTmaWarpSpecializedCooperativeEEENS5_IJNSA_ILi256EEENSA_ILi240EEENSA_ILi64EEEEEENS_6half_tENS5_IJlSC_lEEESK_SL_NS4_8TiledMMAINS4_8MMA_AtomIJNS4_4SM904GMMA25MMA_64x16x16_F32F16F16_SSILNSP_5MajorE0ELSR_0ELNSP_7ScaleInE1ELSS_1EEEEEENS4_6LayoutISD_NS5_IJSC_NSA_ILi0EEESW_EEEEENS5_IJNS4_10UnderscoreESZ_SZ_EEEEENS4_13SM90_TMA_LOADENS4_14ComposedLayoutINS4_7SwizzleILi3ELi4ELi3EEENS4_18smem_ptr_flag_bitsILi16EEENSV_INS5_IJNSA_ILi8EEESI_EEENS5_IJSI_SC_EEEEEEEvNS4_8identityENS4_23SM90_TMA_LOAD_MULTICASTES1C_vS1D_EENS_8epilogue10collective6detail29Sm90TmaWarpSpecializedAdapterINS1H_15DefaultEpilogueISK_SL_SL_NS1G_6thread17LinearCombinationISK_Li1EffLNS1L_9ScaleType4KindE0ELNS_15FloatRoundStyleE2ESK_EENS1_15EpilogueDefaultEEEEEvvEEEEvNT_6ParamsE:
[----:B------:R-:W0:Y:S02]  /*0000*/  LDC R1, c[0x0][0x28] ;  /* 0x00000a00ff017b82 */ /* 0x000e240000000800 */
[----:B0-----:R-:W-:Y:S01]  /*0010*/  VIADD R1, R1, 0xfffffda0 ;  /* 0xfffffda001017836 */ /* 0x001fe20000000000 */
[----:B------:R-:W0:Y:S01]  /*0020*/  S2R R4, SR_TID.X ;  /* 0x0000000000047919 */ /* 0x000e220000002100 */
[----:B------:R-:W-:Y:S01]  /*0030*/  ELECT P0, URZ, PT ;  /* 0x00000000003f782f */ /* 0x000fe20003800000 */
[----:B------:R-:W-:Y:S01]  /*0040*/  BSSY B0, `(.L_x_0) ;  /* 0x0000015000007945 */ /* 0x000fe20003800000 */
[--C-:B0-----:R-:W-:Y:S02]  /*0050*/  SHF.R.U32.HI R0, RZ, 0x5, R4.reuse ;  /* 0x00000005ff007819 */ /* 0x101fe40000011604 */
[----:B------:R-:W-:-:S03]  /*0060*/  SHF.R.U32.HI R2, RZ, 0x7, R4 ;  /* 0x00000007ff027819 */ /* 0x000fc60000011604 */
[----:B------:R-:W0:Y:S04]  /*0070*/  SHFL.IDX PT, R3, R0, RZ, 0x1f ;  /* 0x00001fff00037589 */ /* 0x000e2800000e0000 */
[----:B------:R-:W1:Y:S01]  /*0080*/  SHFL.IDX PT, R2, R2, RZ, 0x1f ;  /* 0x00001fff02027589 */ /* 0x000e6200000e0000 */
[----:B0-----:R-:W-:Y:S02]  /*0090*/  R2UR UR4, R3 ;  /* 0x00000000030472ca */ /* 0x001fe400000e0000 */
[----:B-1----:R-:W-:-:S11]  /*00a0*/  R2UR UR6, R2 ;  /* 0x00000000020672ca */ /* 0x002fd600000e0000 */
[----:B------:R-:W-:Y:S02]  /*00b0*/  USHF.R.S32.HI UR5, URZ, 0x1f, UR4 ;  /* 0x0000001f3f057899 */ /* 0x000fe40008011404 */
[----:B------:R-:W-:Y:S02]  /*00c0*/  ISETP.NE.OR P0, PT, RZ, UR4, !P0 ;  /* 0x00000004ff007c0c */ /* 0x000fe4000c705670 */
[----:B------:R-:W-:-:S04]  /*00d0*/  ULEA.HI UR5, UR5, UR4, URZ, 0x2 ;  /* 0x0000000405057291 */ /* 0x000fc8000f8f103f */
[----:B------:R-:W-:-:S04]  /*00e0*/  ULOP3.LUT UR5, UR5, 0xfffffffc, URZ, 0xc0, !UPT ;  /* 0xfffffffc05057892 */ /* 0x000fc8000f8ec03f */
[----:B------:R-:W-:-:S03]  /*00f0*/  UIADD3 UR8, UR4, -UR5, URZ ;  /* 0x8000000504087290 */ /* 0x000fc6000fffe03f */
[----:B------:R-:W-:Y:S09]  /*0100*/  @P0 BRA `(.L_x_1) ;  /* 0x0000000000200947 */ /* 0x000ff20003800000 */
[----:B------:R-:W-:Y:S02]  /*0110*/  ULDC.64 UR4, c[0x0][0x198] ;  /* 0x0000660000047ab9 */ /* 0x000fe40000000a00 */
[----:B------:R-:W-:Y:S02]  /*0120*/  UIADD3 UR10, UP0, UR4, 0xf0, URZ ;  /* 0x000000f0040a7890 */ /* 0x000fe4000ff1e03f */
[----:B------:R-:W-:Y:S02]  /*0130*/  UIADD3 UR4, UP1, UR4, 0x1f0, URZ ;  /* 0x000001f004047890 */ /* 0x000fe4000ff3e03f */
[----:B------:R-:W-:Y:S02]  /*0140*/  UIADD3.X UR11, URZ, UR5, URZ, UP0, !UPT ;  /* 0x000000053f0b7290 */ /* 0x000fe400087fe43f */
[----:B------:R-:W-:-:S07]  /*0150*/  UIADD3.X UR5, URZ, UR5, URZ, UP1, !UPT ;  /* 0x000000053f057290 */ /* 0x000fce0008ffe43f */
[----:B------:R0:W-:Y:S02]  /*0160*/  UTMACCTL.PF [UR10] ;  /* 0x000000000a0079b9 */ /* 0x0001e40008040000 */
[----:B------:R0:W-:Y:S02]  /*0170*/  UTMACCTL.PF [UR4] ;  /* 0x00000000040079b9 */ /* 0x0001e40008040000 */
[----:B0-----:R-:W-:Y:S01]  /*0180*/  NOP ;  /* 0x0000000000007918 */ /* 0x001fe20000000000 */
.L_x_1:
[----:B------:R-:W-:Y:S05]  /*0190*/  BSYNC B0 ;  /* 0x0000000000007941 */ /* 0x000fea0003800000 */
.L_x_0:
[----:B------:R-:W-:Y:S01]  /*01a0*/  UISETP.NE.AND UP0, UPT, UR8, 0x3, UPT ;  /* 0x000000030800788c */ /* 0x000fe2000bf05270 */
[----:B------:R-:W0:Y:S01]  /*01b0*/  SHFL.IDX PT, R3, R0, RZ, 0x1f ;  /* 0x00001fff00037589 */ /* 0x000e2200000e0000 */
[----:B------:R-:W-:Y:S02]  /*01c0*/  UIADD3 UR10, UR6, -0x1, URZ ;  /* 0xffffffff060a7890 */ /* 0x000fe4000fffe03f */
[----:B------:R-:W-:Y:S01]  /*01d0*/  ISETP.NE.AND P1, PT, RZ, UR6, PT ;  /* 0x00000006ff007c0c */ /* 0x000fe2000bf25270 */
[----:B------:R-:W-:Y:S02]  /*01e0*/  UISETP.EQ.OR UP0, UPT, UR8, URZ, !UP0 ;  /* 0x0000003f0800728c */ /* 0x000fe4000c702670 */
[----:B------:R-:W-:Y:S02]  /*01f0*/  UISETP.GE.U32.AND UP1, UPT, UR10, 0x2, UPT ;  /* 0x000000020a00788c */ /* 0x000fe4000bf26070 */
[----:B------:R-:W-:-:S04]  /*0200*/  UISETP.EQ.AND UP0, UPT, UR6, URZ, UP0 ;  /* 0x0000003f0600728c */ /* 0x000fc80008702270 */
[----:B------:R-:W-:-:S04]  /*0210*/  USEL UR4, URZ, 0x1, !UP0 ;  /* 0x000000013f047887 */ /* 0x000fc8000c000000 */
[----:B------:R-:W-:-:S06]  /*0220*/  USEL UR4, UR4, 0x2, UP1 ;  /* 0x0000000204047887 */ /* 0x000fcc0008800000 */
[----:B------:R-:W-:Y:S01]  /*0230*/  IMAD.U32 R2, RZ, RZ, UR4 ;  /* 0x00000004ff027e24 */ /* 0x000fe2000f8e00ff */
[----:B0-----:R-:W-:-:S04]  /*0240*/  ISETP.NE.AND P0, PT, R3, RZ, PT ;  /* 0x000000ff0300720c */ /* 0x001fc80003f05270 */
[----:B------:R0:W-:Y:S09]  /*0250*/  STL [R1+0x98], R2 ;  /* 0x0000980201007387 */ /* 0x0001f20000100800 */
[----:B0-----:R-:W-:Y:S05]  /*0260*/  @P0 BRA `(.L_x_2) ;  /* 0x0000000000500947 */ /* 0x001fea0003800000 */
[----:B------:R-:W0:Y:S01]  /*0270*/  S2UR UR9, SR_CgaCtaId ;  /* 0x00000000000979c3 */ /* 0x000e220000008800 */
[----:B------:R-:W-:Y:S01]  /*0280*/  UMOV UR4, 0x400 ;  /* 0x0000040000047882 */ /* 0x000fe20000000000 */
[----:B------:R-:W-:Y:S01]  /*0290*/  UMOV UR5, 0x1 ;  /* 0x0000000100057882 */ /* 0x000fe20000000000 */
[----:B------:R-:W-:Y:S01]  /*02a0*/  UMOV UR6, 0x4 ;  /* 0x0000000400067882 */ /* 0x000fe20000000000 */
[----:B------:R-:W-:Y:S01]  /*02b0*/  ELECT P0, URZ, PT ;  /* 0x00000000003f782f */ /* 0x000fe20003800000 */
[----:B------:R-:W-:-:S04]  /*02c0*/  UIADD3 UR6, -UR6, 0x100000, URZ ;  /* 0x0010000006067890 */ /* 0x000fc8000fffe13f */
[----:B------:R-:W-:Y:S02]  /*02d0*/  USHF.L.U32 UR7, UR6, 0xb, URZ ;  /* 0x0000000b06077899 */ /* 0x000fe4000800063f */
[----:B------:R-:W-:Y:S02]  /*02e0*/  USHF.L.U32 UR6, UR6, 0x1, URZ ;  /* 0x0000000106067899 */ /* 0x000fe4000800063f */
[----:B0-----:R-:W-:Y:S02]  /*02f0*/  ULEA UR9, UR9, UR4, 0x18 ;  /* 0x0000000409097291 */ /* 0x001fe4000f8ec03f */
[----:B------:R-:W-:-:S04]  /*0300*/  UIADD3 UR4, -UR5, 0x100000, URZ ;  /* 0x0010000005047890 */ /* 0x000fc8000fffe13f */
[----:B------:R-:W-:Y:S02]  /*0310*/  USHF.L.U32 UR5, UR4, 0xb, URZ ;  /* 0x0000000b04057899 */ /* 0x000fe4000800063f */
[----:B------:R-:W-:Y:S01]  /*0320*/  USHF.L.U32 UR4, UR4, 0x1, URZ ;  /* 0x0000000104047899 */ /* 0x000fe2000800063f */
[----:B------:R-:W0:Y:S11]  /*0330*/  FENCE.VIEW.ASYNC.S ;  /* 0x00000000000073c6 */ /* 0x000e360000000000 */
[----:B0-----:R0:W1:Y:S01]  /*0340*/  SYNCS.EXCH.64 URZ, [UR9], UR4 ;  /* 0x00000004093f75b2 */ /* 0x0010620008000100 */
[----:B------:R0:W2:Y:S01]  /*0350*/  SYNCS.EXCH.64 URZ, [UR9+0x18], UR6 ;  /* 0x00001806093f75b2 */ /* 0x0000a20008000100 */
[----:B------:R0:W3:Y:S01]  /*0360*/  SYNCS.EXCH.64 URZ, [UR9+0x8], UR4 ;  /* 0x00000804093f75b2 */ /* 0x0000e20008000100 */
[----:B------:R0:W4:Y:S01]  /*0370*/  SYNCS.EXCH.64 URZ, [UR9+0x20], UR6 ;  /* 0x00002006093f75b2 */ /* 0x0001220008000100 */
[----:B------:R0:W0:Y:S01]  /*0380*/  SYNCS.EXCH.64 URZ, [UR9+0x10], UR4 ;  /* 0x00001004093f75b2 */ /* 0x0000220008000100 */
[----:B------:R0:W0:Y:S01]  /*0390*/  SYNCS.EXCH.64 URZ, [UR9+0x28], UR6 ;  /* 0x00002806093f75b2 */ /* 0x0000220008000100 */
[----:B------:R-:W-:Y:S01]  /*03a0*/  NOP ;  /* 0x0000000000007918 */ /* 0x000fe20000000000 */
.L_x_2:
[----:B------:R-:W-:Y:S01]  /*03b0*/  SHF.R.S32.HI R2, RZ, 0x1f, R4 ;  /* 0x0000001fff027819 */ /* 0x000fe20000011404 */
[----:B------:R-:W5:Y:S01]  /*03c0*/  SHFL.IDX PT, R0, R0, RZ, 0x1f ;  /* 0x00001fff00007589 */ /* 0x000f6200000e0000 */
[----:B0-----:R-:W0:Y:S01]  /*03d0*/  S2UR UR9, SR_CTAID.X ;  /* 0x00000000000979c3 */ /* 0x001e220000002500 */
[----:B------:R-:W-:Y:S02]  /*03e0*/  ELECT P0, URZ, PT ;  /* 0x00000000003f782f */ /* 0x000fe40003800000 */
[----:B------:R-:W-:Y:S01]  /*03f0*/  LEA.HI R2, R2, R4, RZ, 0x7 ;  /* 0x0000000402027211 */ /* 0x000fe200078f38ff */
[----:B------:R-:W-:Y:S01]  /*0400*/  ULDC UR4, c[0x0][0x150] ;  /* 0x0000540000047ab9 */ /* 0x000fe20000000800 */
[----:B------:R-:W-:Y:S01]  /*0410*/  SHF.R.S32.HI R6, RZ, 0x1f, R3 ;  /* 0x0000001fff067819 */ /* 0x000fe20000011403 */
[----:B------:R-:W-:Y:S01]  /*0420*/  NOP ;  /* 0x0000000000007918 */ /* 0x000fe20000000000 */
[----:B------:R-:W-:Y:S01]  /*0430*/  LOP3.LUT R2, R2, 0xffffff80, RZ, 0xc0, !PT ;  /* 0xffffff8002027812 */ /* 0x000fe200078ec0ff */
[----:B------:R-:W-:Y:S01]  /*0440*/  NOP ;  /* 0x0000000000007918 */ /* 0x000fe20000000000 */
[----:B------:R-:W-:Y:S01]  /*0450*/  LEA.HI R6, R6, R3, RZ, 0x2 ;  /* 0x0000000306067211 */ /* 0x000fe200078f10ff */
[----:B------:R-:W1:Y:S02]  /*0460*/  LDC R8, c[0x0][0x144] ;  /* 0x00005100ff087b82 */ /* 0x000e640000000800 */
[----:B------:R-:W-:Y:S01]  /*0470*/  IMAD.IADD R4, R4, 0x1, -R2 ;  /* 0x0000000104047824 */ /* 0x000fe200078e0a02 */
[----:B------:R-:W-:Y:S01]  /*0480*/  LOP3.LUT R6, R6, 0x3ffffffc, RZ, 0xc0, !PT ;  /* 0x3ffffffc06067812 */ /* 0x000fe200078ec0ff */
[----:B------:R-:W2:Y:S03]  /*0490*/  S2R R2, SR_CTAID.Y ;  /* 0x0000000000027919 */ /* 0x000ea60000002600 */
[----:B------:R-:W-:Y:S01]  /*04a0*/  SHF.R.S32.HI R5, RZ, 0x1f, R4 ;  /* 0x0000001fff057819 */ /* 0x000fe20000011404 */
[----:B------:R-:W-:Y:S01]  /*04b0*/  IMAD.IADD R6, R3, 0x1, -R6 ;  /* 0x0000000103067824 */ /* 0x000fe200078e0a06 */
[----:B------:R-:W3:Y:S02]  /*04c0*/  LDC R11, c[0x0][0x148] ;  /* 0x00005200ff0b7b82 */ /* 0x000ee40000000800 */
[----:B------:R-:W-:-:S02]  /*04d0*/  LEA.HI R5, R5, R4, RZ, 0x3 ;  /* 0x0000000405057211 */ /* 0x000fc400078f18ff */
[----:B-----5:R-:W-:Y:S02]  /*04e0*/  ISETP.NE.OR P0, PT, R0, RZ, !P0 ;  /* 0x000000ff0000720c */ /* 0x020fe40004705670 */
[--C-:B------:R-:W-:Y:S02]  /*04f0*/  SHF.R.S32.HI R0, RZ, 0x3, R5.reuse ;  /* 0x00000003ff007819 */ /* 0x100fe40000011405 */
[----:B------:R-:W-:Y:S02]  /*0500*/  SHF.R.S32.HI R5, RZ, 0x1f, R5 ;  /* 0x0000001fff057819 */ /* 0x000fe40000011405 */
[----:B0-----:R-:W-:Y:S02]  /*0510*/  I2FP.F32.U32 R7, UR9 ;  /* 0x0000000900077c45 */ /* 0x001fe40008201000 */
[----:B------:R-:W-:-:S03]  /*0520*/  LEA.HI R5, R5, R0, RZ, 0x2 ;  /* 0x0000000005057211 */ /* 0x000fc600078f10ff */
[----:B------:R-:W-:Y:S01]  /*0530*/  FMUL R7, R7, UR4 ;  /* 0x0000000407077c20 */ /* 0x000fe20008400000 */
[----:B------:R-:W-:Y:S01]  /*0540*/  LOP3.LUT R5, R5, 0xfffffffc, RZ, 0xc0, !PT ;  /* 0xfffffffc05057812 */ /* 0x000fe200078ec0ff */
[----:B------:R-:W-:Y:S01]  /*0550*/  VOTEU.ALL UP0, P0 ;  /* 0x00000000003f7886 */ /* 0x000fe20000000000 */
[----:B------:R-:W-:Y:S01]  /*0560*/  ULDC UR4, c[0x0][0x154] ;  /* 0x0000550000047ab9 */ /* 0x000fe20000000800 */
[----:B------:R-:W-:Y:S02]  /*0570*/  VOTEU.ALL UP1, P0 ;  /* 0x00000000003f7886 */ /* 0x000fe40000020000 */
[----:B------:R-:W0:Y:S01]  /*0580*/  F2I.U32.TRUNC.NTZ R7, R7 ;  /* 0x0000000700077305 */ /* 0x000e22000020f000 */
[----:B------:R-:W-:Y:S01]  /*0590*/  IMAD.IADD R5, R0, 0x1, -R5 ;  /* 0x0000000100057824 */ /* 0x000fe200078e0a05 */
[----:B------:R-:W5:Y:S01]  /*05a0*/  @!UP0 S2UR UR7, SR_CgaCtaId ;  /* 0x00000000000789c3 */ /* 0x000f620000008800 */
[----:B------:R-:W-:Y:S02]  /*05b0*/  @!UP0 UMOV UR6, 0x400 ;  /* 0x0000040000068882 */ /* 0x000fe40000000000 */
[----:B------:R-:W-:Y:S01]  /*05c0*/  IMAD R5, R6, 0x4, R5 ;  /* 0x0000000406057824 */ /* 0x000fe200078e0205 */
[----:B--2---:R-:W-:-:S04]  /*05d0*/  I2FP.F32.U32 R9, R2 ;  /* 0x0000000200097245 */ /* 0x004fc80000201000 */
[----:B------:R-:W-:Y:S01]  /*05e0*/  LEA.HI R0, R5, R5, RZ, 0x1 ;  /* 0x0000000505007211 */ /* 0x000fe200078f08ff */
[----:B------:R-:W-:Y:S01]  /*05f0*/  FMUL R9, R9, UR4 ;  /* 0x0000000409097c20 */ /* 0x000fe20008400000 */
[----:B------:R-:W-:Y:S02]  /*0600*/  UMOV UR4, 0x20 ;  /* 0x0000002000047882 */ /* 0x000fe40000000000 */
[----:B------:R-:W-:Y:S01]  /*0610*/  LOP3.LUT R6, R0, 0xfffffffe, RZ, 0xc0, !PT ;  /* 0xfffffffe00067812 */ /* 0x000fe200078ec0ff */
[----:B0-----:R-:W-:Y:S01]  /*0620*/  IMAD.MOV R13, RZ, RZ, -R7 ;  /* 0x000000ffff0d7224 */ /* 0x001fe200078e0a07 */
[----:B------:R-:W-:-:S04]  /*0630*/  @!UP0 UIADD3 UR4, -UR4, 0x100000, URZ ;  /* 0x0010000004048890 */ /* 0x000fc8000fffe13f */
[----:B------:R-:W-:Y:S02]  /*0640*/  @!UP0 USHF.L.U32 UR5, UR4, 0xb, URZ ;  /* 0x0000000b04058899 */ /* 0x000fe4000800063f */
[----:B------:R-:W-:Y:S01]  /*0650*/  @!UP0 USHF.L.U32 UR4, UR4, 0x1, URZ ;  /* 0x0000000104048899 */ /* 0x000fe2000800063f */
[----:B------:R-:W0:Y:S01]  /*0660*/  F2I.U32.TRUNC.NTZ R9, R9 ;  /* 0x0000000900097305 */ /* 0x000e22000020f000 */
[----:B-1----:R-:W-:Y:S02]  /*0670*/  IMAD R0, R8, R13, UR9 ;  /* 0x0000000908007e24 */ /* 0x002fe4000f8e020d */
[C---:B------:R-:W-:Y:S02]  /*0680*/  IMAD.IADD R7, R5.reuse, 0x1, -R6 ;  /* 0x0000000105077824 */ /* 0x040fe400078e0a06 */
[----:B------:R-:W-:-:S03]  /*0690*/  IMAD.SHL.U32 R6, R5, 0x4, RZ ;  /* 0x0000000405067824 */ /* 0x000fc600078e00ff */
[----:B------:R-:W-:Y:S01]  /*06a0*/  ISETP.NE.AND P2, PT, R7, R0, PT ;  /* 0x000000000700720c */ /* 0x000fe20003f45270 */
[----:B-----5:R-:W-:Y:S01]  /*06b0*/  @!UP0 ULEA UR6, UR7, UR6, 0x18 ;  /* 0x0000000607068291 */ /* 0x020fe2000f8ec03f */
[----:B------:R-:W-:Y:S01]  /*06c0*/  LOP3.LUT R10, R5, 0xc, R6, 0x78, !PT ;  /* 0x0000000c050a7812 */ /* 0x000fe200078e7806 */
[----:B------:R-:W1:Y:S01]  /*06d0*/  LDC R7, c[0x0][0x140] ;  /* 0x00005000ff077b82 */ /* 0x000e620000000800 */
[----:B------:R-:W-:Y:S01]  /*06e0*/  VOTEU.ALL UP0, P0 ;  /* 0x00000000003f7886 */ /* 0x000fe20000000000 */
[----:B------:R-:W-:Y:S01]  /*06f0*/  LOP3.LUT P0, RZ, R4, 0x7, RZ, 0xc0, !PT ;  /* 0x0000000704ff7812 */ /* 0x000fe2000780c0ff */
[----:B0-----:R-:W-:Y:S01]  /*0700*/  IMAD.MOV R12, RZ, RZ, -R9 ;  /* 0x000000ffff0c7224 */ /* 0x001fe200078e0a09 */
[----:B------:R0:W-:Y:S01]  /*0710*/  STL [R1+0x84], R10 ;  /* 0x0000840a01007387 */ /* 0x0001e20000100800 */
[----:B------:R-:W-:Y:S01]  /*0720*/  IMAD.MOV.U32 R4, RZ, RZ, 0x1 ;  /* 0x00000001ff047424 */ /* 0x000fe200078e00ff */
[----:B------:R-:W-:Y:S01]  /*0730*/  ISETP.LT.U32.AND P0, PT, R10, 0x2, !P0 ;  /* 0x000000020a00780c */ /* 0x000fe20004701070 */
[----:B---3--:R-:W-:-:S03]  /*0740*/  IMAD R6, R11, R12, R2 ;  /* 0x0000000c0b067224 */ /* 0x008fc600078e0202 */
[----:B------:R-:W-:Y:S01]  /*0750*/  @P2 LEA.HI R5, R10, R10, RZ, 0x1 ;  /* 0x0000000a0a052211 */ /* 0x000fe200078f08ff */
[----:B------:R-:W2:Y:S02]  /*0760*/  FENCE.VIEW.ASYNC.S ;  /* 0x00000000000073c6 */ /* 0x000ea40000000000 */
[----:B--2---:R0:W2:Y:S01]  /*0770*/  @!UP0 SYNCS.EXCH.64 URZ, [UR6+0x40], UR4 ;  /* 0x00004004063f85b2 */ /* 0x0040a20008000100 */
[----:B------:R-:W-:-:S04]  /*0780*/  @P2 SHF.R.S32.HI R5, RZ, 0x1, R5 ;  /* 0x00000001ff052819 */ /* 0x000fc80000011405 */
[----:B------:R-:W-:Y:S02]  /*0790*/  @P2 ISETP.NE.AND P3, PT, R5, R6, PT ;  /* 0x000000060500220c */ /* 0x000fe40003f65270 */
[----:B------:R-:W-:Y:S02]  /*07a0*/  SEL R5, RZ, 0x1, !P0 ;  /* 0x00000001ff057807 */ /* 0x000fe40004000000 */
[----:B------:R-:W-:Y:S02]  /*07b0*/  @P2 SEL R4, RZ, 0x1, P3 ;  /* 0x00000001ff042807 */ /* 0x000fe40001800000 */
[----:B-1----:R-:W-:Y:S02]  /*07c0*/  ISETP.EQ.U32.AND P4, PT, R7, 0x1, PT ;  /* 0x000000010700780c */ /* 0x002fe40003f82070 */
[----:B------:R-:W-:Y:S01]  /*07d0*/  LOP3.LUT R4, R4, R5, RZ, 0xc0, !PT ;  /* 0x0000000504047212 */ /* 0x000fe200078ec0ff */
[----:B------:R0:W1:Y:S01]  /*07e0*/  @!UP1 SYNCS.EXCH.64 URZ, [UR6+0x48], UR4 ;  /* 0x00004804063f95b2 */ /* 0x0000620008000100 */
[----:B------:R-:W-:-:S03]  /*07f0*/  NOP ;  /* 0x0000000000007918 */ /* 0x000fc60000000000 */
[----:B------:R0:W-:Y:S06]  /*0800*/  STL [R1+0x80], R4 ;  /* 0x0000800401007387 */ /* 0x0001ec0000100800 */
[----:B--2---:R-:W-:Y:S05]  /*0810*/  @!P4 BRA `(.L_x_3) ;  /* 0x000000000008c947 */ /* 0x004fea0003800000 */
[----:B-1--4-:R-:W-:Y:S01]  /*0820*/  UCGABAR_ARV ;  /* 0x00000000000079c7 */ /* 0x012fe20008000000 */
[----:B------:R-:W-:Y:S05]  /*0830*/  BRA `(.L_x_4) ;  /* 0x0000000000047947 */ /* 0x000fea0003800000 */
.L_x_3:
[----:B-1--4-:R-:W-:Y:S01]  /*0840*/  NOP ;  /* 0x0000000000007918 */ /* 0x012fe20000000000 */
.L_x_4:
[----:B0-----:R-:W0:Y:S01]  /*0850*/  LDC R4, c[0x0][0x65c] ;  /* 0x00019700ff047b82 */ /* 0x001e220000000800 */
[----:B------:R-:W-:Y:S01]  /*0860*/  IMAD.MOV.U32 R5, RZ, RZ, RZ ;  /* 0x000000ffff057224 */ /* 0x000fe200078e00ff */
[----:B0-----:R-:W-:Y:S01]  /*0870*/  ISETP.NE.AND P2, PT, R4, 0x1, PT ;  /* 0x000000010400780c */ /* 0x001fe20003f45270 */
[----:B------:R-:W-:-:S12]  /*0880*/  IMAD.U32 R4, RZ, RZ, UR9 ;  /* 0x00000009ff047e24 */ /* 0x000fd8000f8e00ff */
[----:B------:R-:W0:Y:S01]  /*0890*/  @P2 LDC R7, c[0x0][0x10] ;  /* 0x00000400ff072b82 */ /* 0x000e220000000800 */
[----:B------:R-:W-:Y:S01]  /*08a0*/  @P2 MOV R3, RZ ;  /* 0x000000ff00032202 */ /* 0x000fe20000000f00 */
[----:B------:R-:W-:-:S06]  /*08b0*/  @P2 IMAD.MOV.U32 R13, RZ, RZ, RZ ;  /* 0x000000ffff0d2224 */ /* 0x000fcc00078e00ff */
[----:B------:R-:W1:Y:S01]  /*08c0*/  @!P2 LDC R9, c[0x0][0xc] ;  /* 0x00000300ff09ab82 */ /* 0x000e620000000800 */
[----:B0-----:R-:W-:-:S04]  /*08d0*/  @P2 IMAD.WIDE.U32 R6, R7, UR9, R2 ;  /* 0x0000000907062c25 */ /* 0x001fc8000f8e0002 */
[----:B------:R-:W-:Y:S02]  /*08e0*/  @P2 IMAD.MOV.U32 R23, RZ, RZ, R6 ;  /* 0x000000ffff172224 */ /* 0x000fe400078e0006 */
[----:B------:R-:W-:Y:S02]  /*08f0*/  @P2 IMAD.IADD R24, R7, 0x1, R13 ;  /* 0x0000000107182824 */ /* 0x000fe400078e020d */
[----:B-1----:R-:W-:-:S04]  /*0900*/  @!P2 IMAD.WIDE.U32 R4, R2, R9, R4 ;  /* 0x000000090204a225 */ /* 0x002fc800078e0004 */
[----:B------:R-:W-:Y:S02]  /*0910*/  @!P2 IMAD.MOV.U32 R23, RZ, RZ, R4 ;  /* 0x000000ffff17a224 */ /* 0x000fe400078e0004 */
[----:B------:R-:W-:-:S03]  /*0920*/  @!P2 IMAD.MOV.U32 R24, RZ, RZ, R5 ;  /* 0x000000ffff18a224 */ /* 0x000fc600078e0005 */
[----:B------:R0:W-:Y:S04]  /*0930*/  STL [R1+0xa4], R23 ;  /* 0x0000a41701007387 */ /* 0x0001e80000100800 */
[----:B------:R0:W-:Y:S01]  /*0940*/  STL [R1+0xa0], R24 ;  /* 0x0000a01801007387 */ /* 0x0001e20000100800 */
[----:B------:R-:W-:Y:S05]  /*0950*/  @!P4 BRA `(.L_x_5) ;  /* 0x00000000000cc947 */ /* 0x000fea0003800000 */
[----:B------:R-:W-:Y:S01]  /*0960*/  UCGABAR_WAIT ;  /* 0x0000000000007dc7 */ /* 0x000fe20008000000 */
[----:B------:R-:W-:Y:S01]  /*0970*/  CCTL.IVALL ;  /* 0x00000000ff00798f */ /* 0x000fe20002000000 */
[----:B------:R-:W-:Y:S05]  /*0980*/  BRA `(.L_x_6) ;  /* 0x0000000000047947 */ /* 0x000fea0003800000 */
.L_x_5:
[----:B------:R-:W-:Y:S06]  /*0990*/  BAR.SYNC.DEFER_BLOCKING 0x0 ;  /* 0x0000000000007b1d */ /* 0x000fec0000010000 */
.L_x_6:
[----:B------:R-:W-:Y:S05]  /*09a0*/  @!P1 BRA `(.L_x_7) ;  /* 0x000001ac001c9947 */ /* 0x000fea0003800000 */
[----:B------:R-:W-:-:S06]  /*09b0*/  UISETP.GT.U32.AND UP0, UPT, UR10, 0x1, UPT ;  /* 0x000000010a00788c */ /* 0x000fcc000bf04070 */
[----:B------:R-:W-:-:S13]  /*09c0*/  PLOP3.LUT P0, PT, PT, PT, UP0, 0x80, 0x0 ;  /* 0x000000000000781c */ /* 0x000fda0003f0f008 */
[----:B------:R-:W-:Y:S05]  /*09d0*/  @P0 EXIT ;  /* 0x000000000000094d */ /* 0x000fea0003800000 */
[----:B------:R-:W-:Y:S01]  /*09e0*/  ULDC.64 UR4, c[0x0][0x650] ;  /* 0x0001940000047ab9 */ /* 0x000fe20000000a00 */
[----:B------:R-:W-:Y:S02]  /*09f0*/  PRMT R6, RZ, 0x7610, R6 ;  /* 0x00007610ff067816 */ /* 0x000fe40000000006 */
[----:B------:R-:W-:Y:S01]  /*0a00*/  ISETP.GE.U32.AND P0, PT, R23, UR4, PT ;  /* 0x0000000417007c0c */ /* 0x000fe2000bf06070 */
[----:B------:R-:W-:Y:S02]  /*0a10*/  UMOV UR4, 0xffffffff ;  /* 0xffffffff00047882 */ /* 0x000fe40000000000 */
[----:B------:R-:W-:Y:S01]  /*0a20*/  IMAD.U32 R4, RZ, RZ, UR4 ;  /* 0x00000004ff047e24 */ /* 0x000fe2000f8e00ff */
[----:B------:R-:W-:Y:S01]  /*0a30*/  ISETP.GE.U32.AND.EX P0, PT, R24, UR5, PT, P0 ;  /* 0x0000000518007c0c */ /* 0x000fe2000bf06100 */
[----:B------:R-:W-:Y:S01]  /*0a40*/  UMOV UR5, 0xffffffff ;  /* 0xffffffff00057882 */ /* 0x000fe20000000000 */
[----:B------:R-:W-:Y:S02]  /*0a50*/  IMAD.U32 R19, RZ, RZ, UR4 ;  /* 0x00000004ff137e24 */ /* 0x000fe4000f8e00ff */
[----:B------:R1:W-:Y:S01]  /*0a60*/  STL [R1+0x9c], R4 ;  /* 0x00009c0401007387 */ /* 0x0003e20000100800 */
[----:B------:R-:W-:-:S08]  /*0a70*/  IMAD.U32 R18, RZ, RZ, UR5 ;  /* 0x00000005ff127e24 */ /* 0x000fd0000f8e00ff */
[----:B------:R-:W-:Y:S05]  /*0a80*/  @P0 BRA `(.L_x_8) ;  /* 0x0000000400480947 */ /* 0x000fea0003800000 */
[----:B------:R-:W2:Y:S01]  /*0a90*/  LDC.64 R14, c[0x0][0x628] ;  /* 0x00018a00ff0e7b82 */ /* 0x000ea20000000a00 */
[----:B-1----:R-:W-:Y:S02]  /*0aa0*/  IMAD.MOV.U32 R4, RZ, RZ, R23 ;  /* 0x000000ffff047224 */ /* 0x002fe400078e0017 */
[----:B------:R-:W-:-:S05]  /*0ab0*/  IMAD.MOV.U32 R5, RZ, RZ, R24 ;  /* 0x000000ffff057224 */ /* 0x000fca00078e0018 */
[----:B------:R-:W1:Y:S08]  /*0ac0*/  LDC R10, c[0x0][0x630] ;  /* 0x00018c00ff0a7b82 */ /* 0x000e700000000800 */
[----:B------:R-:W3:Y:S01]  /*0ad0*/  LDC.64 R16, c[0x0][0x620] ;  /* 0x00018800ff107b82 */ /* 0x000ee20000000a00 */
[----:B--2---:R-:W-:-:S04]  /*0ae0*/  ISETP.NE.U32.AND P0, PT, R14, RZ, PT ;  /* 0x000000ff0e00720c */ /* 0x004fc80003f05070 */
[----:B------:R-:W-:-:S13]  /*0af0*/  ISETP.NE.AND.EX P0, PT, R15, RZ, PT, P0 ;  /* 0x000000ff0f00720c */ /* 0x000fda0003f05300 */
[----:B-1-3--:R-:W-:Y:S05]  /*0b00*/  @!P0 BRA `(.L_x_9) ;  /* 0x0000000000288947 */ /* 0x00afea0003800000 */
[----:B------:R-:W1:Y:S02]  /*0b10*/  LDC R9, c[0x0][0x634] ;  /* 0x00018d00ff097b82 */ /* 0x000e640000000800 */
[----:B-1----:R-:W-:-:S05]  /*0b20*/  IADD3 R9, P0, R23, R9, RZ ;  /* 0x0000000917097210 */ /* 0x002fca0007f1e0ff */
[----:B------:R-:W-:-:S04]  /*0b30*/  IMAD.X R13, RZ, RZ, R24, P0 ;  /* 0x000000ffff0d7224 */ /* 0x000fc800000e0618 */
[----:B------:R-:W-:-:S04]  /*0b40*/  IMAD.WIDE.U32 R4, R13, R14, RZ ;  /* 0x0000000e0d047225 */ /* 0x000fc800078e00ff */
[----:B------:R-:W-:-:S04]  /*0b50*/  IMAD.WIDE.U32 R6, P0, R9, R15, R4 ;  /* 0x0000000f09067225 */ /* 0x000fc80007800004 */
[----:B------:R-:W-:Y:S01]  /*0b60*/  IMAD.WIDE.U32 R4, R9, R14, RZ ;  /* 0x0000000e09047225 */ /* 0x000fe200078e00ff */
[----:B------:R-:W-:-:S03]  /*0b70*/  IADD3.X R9, RZ, RZ, RZ, P0, !PT ;  /* 0x000000ffff097210 */ /* 0x000fc600007fe4ff */
[----:B------:R-:W-:Y:S01]  /*0b80*/  IMAD.MOV.U32 R8, RZ, RZ, R7 ;  /* 0x000000ffff087224 */ /* 0x000fe200078e0007 */
[----:B------:R-:W-:-:S05]  /*0b90*/  IADD3 RZ, P0, R5, R6, RZ ;  /* 0x0000000605ff7210 */ /* 0x000fca0007f1e0ff */
[----:B------:R-:W-:-:S08]  /*0ba0*/  IMAD.WIDE.U32.X R4, R13, R15, R8, P0 ;  /* 0x0000000f0d047225 */ /* 0x000fd000000e0408 */
.L_x_9:
[----:B------:R-:W1:Y:S01]  /*0bb0*/  LDC.64 R20, c[0x0][0x640] ;  /* 0x00019000ff147b82 */ /* 0x000e620000000a00 */
[-C--:B------:R-:W-:Y:S01]  /*0bc0*/  SHF.R.U64 R22, R4, R10.reuse, R5 ;  /* 0x0000000a04167219 */ /* 0x080fe20000001205 */
[----:B------:R-:W-:Y:S01]  /*0bd0*/  IMAD.MOV.U32 R4, RZ, RZ, R23 ;  /* 0x000000ffff047224 */ /* 0x000fe200078e0017 */
[----:B------:R-:W-:Y:S01]  /*0be0*/  SHF.R.U32.HI R3, RZ, R10, R5 ;  /* 0x0000000aff037219 */ /* 0x000fe20000011605 */
[----:B------:R-:W-:Y:S01]  /*0bf0*/  IMAD.MOV.U32 R5, RZ, RZ, R24 ;  /* 0x000000ffff057224 */ /* 0x000fe200078e0018 */
[----:B------:R-:W-:Y:S01]  /*0c00*/  IADD3 R7, P0, RZ, -R22, RZ ;  /* 0x80000016ff077210 */ /* 0x000fe20007f1e0ff */
[----:B0-----:R-:W-:Y:S02]  /*0c10*/  IMAD R23, R11, R12, R2 ;  /* 0x0000000c0b177224 */ /* 0x001fe400078e0202 */
[----:B------:R-:W0:Y:S01]  /*0c20*/  LDC R8, c[0x0][0x618] ;  /* 0x00018600ff087b82 */ /* 0x000e220000000800 */
[----:B------:R-:W-:Y:S02]  /*0c30*/  IMAD.MOV.U32 R11, RZ, RZ, 0x1 ;  /* 0x00000001ff0b7424 */ /* 0x000fe400078e00ff */
[----:B------:R-:W-:-:S02]  /*0c40*/  IMAD.X R3, RZ, RZ, ~R3, P0 ;  /* 0x000000ffff037224 */ /* 0x000fc400000e0e03 */
[----:B------:R-:W-:-:S03]  /*0c50*/  IMAD.WIDE.U32 R4, R7, R16, R4 ;  /* 0x0000001007047225 */ /* 0x000fc600078e0004 */
[----:B------:R-:W2:Y:S01]  /*0c60*/  LDC R14, c[0x0][0x608] ;  /* 0x00018200ff0e7b82 */ /* 0x000ea20000000800 */
[----:B------:R-:W-:-:S04]  /*0c70*/  IMAD R6, R3, R16, RZ ;  /* 0x0000001003067224 */ /* 0x000fc800078e02ff */
[----:B------:R-:W-:-:S03]  /*0c80*/  IMAD R3, R7, R17, R6 ;  /* 0x0000001107037224 */ /* 0x000fc600078e0206 */
[----:B------:R-:W3:Y:S01]  /*0c90*/  LDC R18, c[0x0][0x658] ;  /* 0x00019600ff127b82 */ /* 0x000ee20000000800 */
[----:B------:R-:W-:Y:S01]  /*0ca0*/  IMAD.IADD R3, R5, 0x1, R3 ;  /* 0x0000000105037824 */ /* 0x000fe200078e0203 */
[----:B-1----:R-:W-:Y:S01]  /*0cb0*/  ISETP.NE.U32.AND P0, PT, R20, RZ, PT ;  /* 0x000000ff1400720c */ /* 0x002fe20003f05070 */
[----:B------:R-:W-:-:S03]  /*0cc0*/  IMAD.MOV.U32 R5, RZ, RZ, -0x1 ;  /* 0xffffffffff057424 */ /* 0x000fc600078e00ff */
[----:B------:R-:W-:Y:S02]  /*0cd0*/  ISETP.NE.AND.EX P0, PT, R21, RZ, PT, P0 ;  /* 0x000000ff1500720c */ /* 0x000fe40003f05300 */
[----:B------:R-:W1:Y:S01]  /*0ce0*/  LDC R13, c[0x0][0x600] ;  /* 0x00018000ff0d7b82 */ /* 0x000e620000000800 */
[-CC-:B0-----:R-:W-:Y:S02]  /*0cf0*/  SHF.R.U64 R10, R4, R8.reuse, R3.reuse ;  /* 0x00000008040a7219 */ /* 0x181fe40000001203 */
[----:B------:R-:W-:-:S05]  /*0d00*/  SHF.R.U32.HI R3, RZ, R8, R3 ;  /* 0x00000008ff037219 */ /* 0x000fca0000011603 */
[----:B------:R-:W0:Y:S01]  /*0d10*/  LDC R15, c[0x0][0x648] ;  /* 0x00019200ff0f7b82 */ /* 0x000e220000000800 */
[-CC-:B--2---:R-:W-:Y:S02]  /*0d20*/  SHF.R.U64 R19, R10, R14.reuse, R3.reuse ;  /* 0x0000000e0a137219 */ /* 0x184fe40000001203 */
[----:B------:R-:W-:-:S05]  /*0d30*/  SHF.R.U32.HI R3, RZ, R14, R3 ;  /* 0x0000000eff037219 */ /* 0x000fca0000011603 */
[----:B------:R-:W2:Y:S01]  /*0d40*/  LDC R17, c[0x0][0x638] ;  /* 0x00018e00ff117b82 */ /* 0x000ea20000000800 */
[-C--:B---3--:R-:W-:Y:S02]  /*0d50*/  SHF.L.U32 R2, R5, R18.reuse, RZ ;  /* 0x0000001205027219 */ /* 0x088fe400000006ff */
[--C-:B------:R-:W-:Y:S02]  /*0d60*/  SHF.R.U64 R12, R19, R18, R3.reuse ;  /* 0x00000012130c7219 */ /* 0x100fe40000001203 */
[----:B------:R-:W-:Y:S02]  /*0d70*/  LOP3.LUT R8, RZ, R2, RZ, 0x33, !PT ;  /* 0x00000002ff087212 */ /* 0x000fe400078e33ff */
[----:B------:R-:W-:Y:S01]  /*0d80*/  SHF.R.U32.HI R3, RZ, R18, R3 ;  /* 0x00000012ff037219 */ /* 0x000fe20000011603 */
[----:B------:R-:W3:Y:S01]  /*0d90*/  LDC R16, c[0x0][0x610] ;  /* 0x00018400ff107b82 */ /* 0x000ee20000000800 */
[----:B------:R-:W-:Y:S01]  /*0da0*/  IMAD.MOV.U32 R2, RZ, RZ, R12 ;  /* 0x000000ffff027224 */ /* 0x000fe200078e000c */
[----:B------:R-:W-:Y:S06]  /*0db0*/  @!P0 BRA `(.L_x_10) ;  /* 0x0000000000288947 */ /* 0x000fec0003800000 */
[----:B------:R-:W4:Y:S02]  /*0dc0*/  LDC R7, c[0x0][0x64c] ;  /* 0x00019300ff077b82 */ /* 0x000f240000000800 */
[----:B----4-:R-:W-:-:S05]  /*0dd0*/  IADD3 R7, P0, R12, R7, RZ ;  /* 0x000000070c077210 */ /* 0x010fca0007f1e0ff */
[----:B------:R-:W-:-:S04]  /*0de0*/  IMAD.X R9, RZ, RZ, R3, P0 ;  /* 0x000000ffff097224 */ /* 0x000fc800000e0603 */
[----:B------:R-:W-:-:S04]  /*0df0*/  IMAD.WIDE.U32 R2, R9, R20, RZ ;  /* 0x0000001409027225 */ /* 0x000fc800078e00ff */
[----:B------:R-:W-:-:S04]  /*0e00*/  IMAD.WIDE.U32 R4, P0, R7, R21, R2 ;  /* 0x0000001507047225 */ /* 0x000fc80007800002 */
[----:B------:R-:W-:-:S04]  /*0e10*/  IMAD.WIDE.U32 R2, R7, R20, RZ ;  /* 0x0000001407027225 */ /* 0x000fc800078e00ff */
[----:B------:R-:W-:Y:S01]  /*0e20*/  IMAD.X R7, RZ, RZ, RZ, P0 ;  /* 0x000000ffff077224 */ /* 0x000fe200000e06ff */
[----:B------:R-:W-:Y:S01]  /*0e30*/  IADD3 RZ, P0, R3, R4, RZ ;  /* 0x0000000403ff7210 */ /* 0x000fe20007f1e0ff */
[----:B------:R-:W-:-:S04]  /*0e40*/  IMAD.MOV.U32 R6, RZ, RZ, R5 ;  /* 0x000000ffff067224 */ /* 0x000fc800078e0005 */
[----:B------:R-:W-:-:S08]  /*0e50*/  IMAD.WIDE.U32.X R2, R9, R21, R6, P0 ;  /* 0x0000001509027225 */ /* 0x000fd000000e0406 */
.L_x_10:
[----:B0-----:R-:W-:Y:S01]  /*0e60*/  SHF.R.U64 R4, R2, R15, R3 ;  /* 0x0000000f02047219 */ /* 0x001fe20000001203 */
[----:B-1----:R-:W-:Y:S01]  /*0e70*/  VIADD R5, R13, 0xffffffff ;  /* 0xffffffff0d057836 */ /* 0x002fe20000000000 */
[----:B------:R-:W-:Y:S02]  /*0e80*/  SHF.L.U32 R2, R11, R18, RZ ;  /* 0x000000120b027219 */ /* 0x000fe400000006ff */
[----:B------:R-:W-:Y:S02]  /*0e90*/  LOP3.LUT R3, R19, R8, RZ, 0xc0, !PT ;  /* 0x0000000813037212 */ /* 0x000fe400078ec0ff */
[----:B------:R-:W-:Y:S02]  /*0ea0*/  IADD3 R6, -R4, RZ, RZ ;  /* 0x000000ff04067210 */ /* 0x000fe40007ffe1ff */
[----:B------:R-:W-:Y:S01]  /*0eb0*/  SEL R0, R0, R23, !P2 ;  /* 0x0000001700007207 */ /* 0x000fe20005000000 */
[----:B------:R-:W-:Y:S01]  /*0ec0*/  IMAD R3, R2, R4, R3 ;  /* 0x0000000402037224 */ /* 0x000fe200078e0203 */
[----:B------:R-:W-:Y:S01]  /*0ed0*/  LOP3.LUT R5, R10, R5, RZ, 0xc0, !PT ;  /* 0x000000050a057212 */ /* 0x000fe200078ec0ff */
[----:B--2---:R-:W-:Y:S01]  /*0ee0*/  IMAD R2, R6, R17, R12 ;  /* 0x0000001106027224 */ /* 0x004fe200078e020c */
[----:B------:R-:W-:Y:S01]  /*0ef0*/  R2UR UR6, R22 ;  /* 0x00000000160672ca */ /* 0x000fe200000e0000 */
[----:B---3--:R-:W-:-:S02]  /*0f00*/  IMAD R0, R3, R16, R0 ;  /* 0x0000001003007224 */ /* 0x008fc400078e0200 */
[----:B------:R-:W-:Y:S02]  /*0f10*/  IMAD R3, R2, R13, R5 ;  /* 0x0000000d02037224 */ /* 0x000fe400078e0205 */
[----:B------:R-:W-:-:S03]  /*0f20*/  IMAD.MOV.U32 R6, RZ, RZ, 0x1 ;  /* 0x00000001ff067424 */ /* 0x000fc600078e00ff */
[----:B------:R-:W-:Y:S02]  /*0f30*/  SEL R2, R3, R0, !P2 ;  /* 0x0000000003027207 */ /* 0x000fe40005000000 */
[----:B------:R-:W-:Y:S02]  /*0f40*/  SEL R0, R0, R3, !P2 ;  /* 0x0000000300007207 */ /* 0x000fe40005000000 */
[----:B------:R-:W-:Y:S02]  /*0f50*/  R2UR UR5, R2 ;  /* 0x00000000020572ca */ /* 0x000fe400000e0000 */
[----:B------:R-:W-:Y:S01]  /*0f60*/  R2UR UR4, R0 ;  /* 0x00000000000472ca */ /* 0x000fe200000e0000 */
[----:B------:R-:W-:-:S05]  /*0f70*/  IMAD.U32 R0, RZ, RZ, UR6 ;  /* 0x00000006ff007e24 */ /* 0x000fca000f8e00ff */
[----:B------:R2:W-:Y:S05]  /*0f80*/  STL [R1+0x9c], R0 ;  /* 0x00009c0001007387 */ /* 0x0005ea0000100800 */
[----:B------:R-:W-:Y:S02]  /*0f90*/  IMAD.U32 R18, RZ, RZ, UR5 ;  /* 0x00000005ff127e24 */ /* 0x000fe4000f8e00ff */
[----:B------:R-:W-:-:S07]  /*0fa0*/  IMAD.U32 R19, RZ, RZ, UR4 ;  /* 0x00000004ff137e24 */ /* 0x000fce000f8e00ff */
.L_x_8:
[----:B------:R-:W-:-:S08]  /*0fb0*/  NOP ;  /* 0x0000000000007918 */ /* 0x000fd00000000000 */
[----:B------:R-:W3:Y:S02]  /*0fc0*/  USETMAXREG.TRY_ALLOC.CTAPOOL UP0, 0xf0 ;  /* 0x000000f0000079c8 */ /* 0x000ee40008000600 */
[----:B---3--:R-:W-:-:S13]  /*0fd0*/  PLOP3.LUT P0, PT, PT, PT, UP0, 0x80, 0x0 ;  /* 0x000000000000781c */ /* 0x008fda0003f0f008 */
[----:B------:R-:W-:Y:S05]  /*0fe0*/  @!P0 BRA `(.L_x_8) ;  /* 0xfffffffc00f08947 */ /* 0x000fea000383ffff */
[----:B------:R-:W-:Y:S02]  /*0ff0*/  ULDC.64 UR4, c[0x0][0x598] ;  /* 0x0001660000047ab9 */ /* 0x000fe40000000a00 */
[----:B------:R-:W-:-:S04]  /*1000*/  ISETP.NE.U32.AND P0, PT, RZ, UR4, PT ;  /* 0x00000004ff007c0c */ /* 0x000fc8000bf05070 */
[----:B------:R-:W-:-:S13]  /*1010*/  ISETP.NE.AND.EX P0, PT, RZ, UR5, PT, P0 ;  /* 0x00000005ff007c0c */ /* 0x000fda000bf05300 */
[----:B------:R-:W-:Y:S05]  /*1020*/  @!P0 BRA `(.L_x_11) ;  /* 0x0000000000248947 */ /* 0x000fea0003800000 */
[----:B------:R-:W3:Y:S01]  /*1030*/  LDC.64 R2, c[0x0][0x598] ;  /* 0x00016600ff027b82 */ /* 0x000ee20000000a00 */
[----:B------:R-:W-:Y:S02]  /*1040*/  ULDC.64 UR4, c[0x0][0x208] ;  /* 0x0000820000047ab9 */ /* 0x000fe40000000a00 */
[----:B---3--:R-:W3:Y:S02]  /*1050*/  LDG.E.64 R2, desc[UR4][R2.64] ;  /* 0x0000000402027981 */ /* 0x008ee4000c1e1b00 */
[----:B---3--:R-:W-:-:S04]  /*1060*/  ISETP.NE.U32.AND P0, PT, R2, RZ, PT ;  /* 0x000000ff0200720c */ /* 0x008fc80003f05070 */
[----:B------:R-:W-:-:S13]  /*1070*/  ISETP.NE.AND.EX P0, PT, R3, RZ, PT, P0 ;  /* 0x000000ff0300720c */ /* 0x000fda0003f05300 */
[----:B------:R-:W-:Y:S05]  /*1080*/  @!P0 BRA `(.L_x_11) ;  /* 0x00000000000c8947 */ /* 0x000fea0003800000 */
[----:B------:R-:W-:Y:S02]  /*1090*/  ULDC.64 UR4, c[0x0][0x208] ;  /* 0x0000820000047ab9 */ /* 0x000fe40000000a00 */
[----:B------:R3:W5:Y:S01]  /*10a0*/  LD.E R2, desc[UR4][R2.64] ;  /* 0x0000000402027980 */ /* 0x000762000c101900 */
[----:B------:R-:W-:Y:S05]  /*10b0*/  BRA `(.L_x_12) ;  /* 0x0000000000287947 */ /* 0x000fea0003800000 */
.L_x_11:
[----:B------:R-:W-:Y:S02]  /*10c0*/  ULDC.64 UR4, c[0x0][0x588] ;  /* 0x0001620000047ab9 */ /* 0x000fe40000000a00 */
[----:B------:R-:W-:-:S04]  /*10d0*/  ISETP.NE.U32.AND P0, PT, RZ, UR4, PT ;  /* 0x00000004ff007c0c */ /* 0x000fc8000bf05070 */
[----:B------:R-:W-:-:S13]  /*10e0*/  ISETP.NE.AND.EX P0, PT, RZ, UR5, PT, P0 ;  /* 0x00000005ff007c0c */ /* 0x000fda000bf05300 */
[----:B------:R-:W-:Y:S05]  /*10f0*/  @!P0 BRA `(.L_x_13) ;  /* 0x0000000000108947 */ /* 0x000fea0003800000 */
[----:B------:R-:W3:Y:S01]  /*1100*/  LDC.64 R2, c[0x0][0x588] ;  /* 0x00016200ff027b82 */ /* 0x000ee20000000a00 */
[----:B------:R-:W-:Y:S02]  /*1110*/  ULDC.64 UR4, c[0x0][0x208] ;  /* 0x0000820000047ab9 */ /* 0x000fe40000000a00 */
[----:B---3--:R4:W5:Y:S01]  /*1120*/  LDG.E R2, desc[UR4][R2.64] ;  /* 0x0000000402027981 */ /* 0x008962000c1e1900 */
[----:B------:R-:W-:Y:S05]  /*1130*/  BRA `(.L_x_12) ;  /* 0x0000000000087947 */ /* 0x000fea0003800000 */
.L_x_13:
[----:B------:R-:W-:Y:S02]  /*1140*/  ULDC UR4, c[0x0][0x580] ;  /* 0x0001600000047ab9 */ /* 0x000fe40000000800 */
[----:B------:R-:W-:-:S07]  /*1150*/  IMAD.U32 R2, RZ, RZ, UR4 ;  /* 0x00000004ff027e24 */ /* 0x000fce000f8e00ff */
.L_x_12:
[----:B------:R-:W-:Y:S02]  /*1160*/  ULDC.64 UR4, c[0x0][0x5a0] ;  /* 0x0001680000047ab9 */ /* 0x000fe40000000a00 */
[----:B------:R-:W-:-:S04]  /*1170*/  ISETP.NE.U32.AND P0, PT, RZ, UR4, PT ;  /* 0x00000004ff007c0c */ /* 0x000fc8000bf05070 */
[----:B------:R-:W-:-:S13]  /*1180*/  ISETP.NE.AND.EX P0, PT, RZ, UR5, PT, P0 ;  /* 0x00000005ff007c0c */ /* 0x000fda000bf05300 */
[----:B------:R-:W-:Y:S05]  /*1190*/  @!P0 BRA `(.L_x_14) ;  /* 0x0000000000248947 */ /* 0x000fea0003800000 */
[----:B-1----:R-:W1:Y:S01]  /*11a0*/  LDC.64 R4, c[0x0][0x5a0] ;  /* 0x00016800ff047b82 */ /* 0x002e620000000a00 */
[----:B------:R-:W-:Y:S02]  /*11b0*/  ULDC.64 UR4, c[0x0][0x208] ;  /* 0x0000820000047ab9 */ /* 0x000fe40000000a00 */
[----:B-1----:R-:W2:Y:S02]  /*11c0*/  LDG.E.64 R4, desc[UR4][R4.64] ;  /* 0x0000000404047981 */ /* 0x002ea4000c1e1b00 */
[----:B--2---:R-:W-:-:S04]  /*11d0*/  ISETP.NE.U32.AND P0, PT, R4, RZ, PT ;  /* 0x000000ff0400720c */ /* 0x004fc80003f05070 */
[----:B------:R-:W-:-:S13]  /*11e0*/  ISETP.NE.AND.EX P0, PT, R5, RZ, PT, P0 ;  /* 0x000000ff0500720c */ /* 0x000fda0003f05300 */
[----:B------:R-:W-:Y:S05]  /*11f0*/  @!P0 BRA `(.L_x_14) ;  /* 0x00000000000c8947 */ /* 0x000fea0003800000 */
[----:B------:R-:W-:Y:S02]  /*1200*/  ULDC.64 UR4, c[0x0][0x208] ;  /* 0x0000820000047ab9 */ /* 0x000fe40000000a00 */
[----:B------:R1:W5:Y:S01]  /*1210*/  LD.E R16, desc[UR4][R4.64] ;  /* 0x0000000404107980 */ /* 0x000362000c101900 */
[----:B------:R-:W-:Y:S05]  /*1220*/  BRA `(.L_x_15) ;  /* 0x0000000000287947 */ /* 0x000fea0003800000 */
.L_x_14:
[----:B------:R-:W-:Y:S02]  /*1230*/  ULDC.64 UR4, c[0x0][0x590] ;  /* 0x0001640000047ab9 */ /* 0x000fe40000000a00 */
[----:B------:R-:W-:-:S04]  /*1240*/  ISETP.NE.U32.AND P0, PT, RZ, UR4, PT ;  /* 0x00000004ff007c0c */ /* 0x000fc8000bf05070 */
[----:B------:R-:W-:-:S13]  /*1250*/  ISETP.NE.AND.EX P0, PT, RZ, UR5, PT, P0 ;  /* 0x00000005ff007c0c */ /* 0x000fda000bf05300 */
[----:B------:R-:W-:Y:S05]  /*1260*/  @!P0 BRA `(.L_x_16) ;  /* 0x0000000000108947 */ /* 0x000fea0003800000 */
[----:B------:R-:W0:Y:S01]  /*1270*/  LDC.64 R16, c[0x0][0x590] ;  /* 0x00016400ff107b82 */ /* 0x000e220000000a00 */
[----:B------:R-:W-:Y:S02]  /*1280*/  ULDC.64 UR4, c[0x0][0x208] ;  /* 0x0000820000047ab9 */ /* 0x000fe40000000a00 */
[----:B0-----:R0:W5:Y:S01]  /*1290*/  LDG.E R16, desc[UR4][R16.64] ;  /* 0x0000000410107981 */ /* 0x001162000c1e1900 */
[----:B------:R-:W-:Y:S05]  /*12a0*/  BRA `(.L_x_15) ;  /* 0x0000000000087947 */ /* 0x000fea0003800000 */
.L_x_16:
[----:B------:R-:W-:Y:S02]  /*12b0*/  ULDC UR4, c[0x0][0x584] ;  /* 0x0001610000047ab9 */ /* 0x000fe40000000800 */
[----:B------:R-:W-:-:S07]  /*12c0*/  IMAD.U32 R16, RZ, RZ, UR4 ;  /* 0x00000004ff107e24 */ /* 0x000fce000f8e00ff */
.L_x_15:
[----:B------:R-:W-:-:S13]  /*12d0*/  LOP3.LUT P0, RZ, R6, 0xff, RZ, 0xc0, !PT ;  /* 0x000000ff06ff7812 */ /* 0x000fda000780c0ff */
[----:B------:R-:W-:Y:S05]  /*12e0*/  @!P0 EXIT ;  /* 0x000000000000894d */ /* 0x000fea0003800000 */
[----:B------:R-:W-:Y:S02]  /*12f0*/  ULDC UR4, c[0x0][0x28c] ;  /* 0x0000a30000047ab9 */ /* 0x000fe40000000800 */
[----:B------:R-:W-:-:S04]  /*1300*/  UIADD3 UR4, UR4, 0x3f, URZ ;  /* 0x0000003f04047890 */ /* 0x000fc8000fffe03f */
[----:B------:R-:W-:-:S04]  /*1310*/  USHF.R.S32.HI UR5, URZ, 0x1f, UR4 ;  /* 0x0000001f3f057899 */ /* 0x000fc80008011404 */
[----:B------:R-:W-:-:S03]  /*1320*/  ULEA.HI UR5, UR5, UR4, URZ, 0x6 ;  /* 0x0000000405057291 */ /* 0x000fc6000f8f303f */
[----:B------:R-:W-:Y:S01]  /*1330*/  UMOV UR4, URZ ;  /* 0x0000003f00047c82 */ /* 0x000fe20008000000 */
[----:B------:R-:W-:Y:S01]  /*1340*/  USHF.R.S32.HI UR6, URZ, 0x6, UR5 ;  /* 0x000000063f067899 */ /* 0x000fe20008011405 */
[----:B---34-:R-:W-:Y:S02]  /*1350*/  IMAD.U32 R3, RZ, RZ, UR4 ;  /* 0x00000004ff037e24 */ /* 0x018fe4000f8e00ff */
[----:B------:R-:W-:Y:S02]  /*1360*/  UMOV UR5, URZ ;  /* 0x0000003f00057c82 */ /* 0x000fe40008000000 */
[----:B--2---:R-:W-:Y:S02]  /*1370*/  IMAD.U32 R0, RZ, RZ, UR5 ;  /* 0x00000005ff007e24 */ /* 0x004fe4000f8e00ff */
[----:B-1----:R-:W-:-:S05]  /*1380*/  IMAD.U32 R4, RZ, RZ, UR6 ;  /* 0x00000006ff047e24 */ /* 0x002fca000f8e00ff */
[----:B------:R1:W-:Y:S04]  /*1390*/  STL [R1+0xbc], R4 ;  /* 0x0000bc0401007387 */ /* 0x0003e80000100800 */
[----:B------:R1:W-:Y:S04]  /*13a0*/  STL [R1+0xb8], R0 ;  /* 0x0000b80001007387 */ /* 0x0003e80000100800 */
[----:B------:R1:W-:Y:S02]  /*13b0*/  STL [R1+0xac], R3 ;  /* 0x0000ac0301007387 */ /* 0x0003e40000100800 */
.L_x_512:
[----:B-1----:R-:W1:Y:S01]  /*13c0*/  S2R R0, SR_TID.X ;  /* 0x0000000000007919 */ /* 0x002e620000002100 */
[----:B------:R-:W2:Y:S01]  /*13d0*/  S2UR UR7, SR_CgaCtaId ;  /* 0x00000000000779c3 */ /* 0x000ea20000008800 */
[----:B------:R-:W-:Y:S02]  /*13e0*/  UMOV UR6, 0x400 ;  /* 0x0000040000067882 */ /* 0x000fe40000000000 */
[----:B--2---:R-:W-:-:S06]  /*13f0*/  ULEA UR8, UR7, UR6, 0x18 ;  /* 0x0000000607087291 */ /* 0x004fcc000f8ec03f */
[----:B0----5:R-:W-:Y:S01]  /*1400*/  IMAD.U32 R17, RZ, RZ, UR8 ;  /* 0x00000008ff117e24 */ /* 0x021fe2000f8e00ff */
[----:B-1----:R-:W-:-:S04]  /*1410*/  LOP3.LUT R0, R0, 0x80, RZ, 0xc0, !PT ;  /* 0x0000008000007812 */ /* 0x002fc800078ec0ff */
[----:B------:R-:W-:-:S06]  /*1420*/  SHF.R.U32.HI R0, RZ, 0x7, R0 ;  /* 0x00000007ff007819 */ /* 0x000fcc0000011600 */
[----:B------:R-:W0:Y:S02]  /*1430*/  SHFL.IDX PT, R0, R0, RZ, 0x1f ;  /* 0x00001fff00007589 */ /* 0x000e2400000e0000 */
[----:B0-----:R-:W-:-:S13]  /*1440*/  R2UR UR4, R0 ;  /* 0x00000000000472ca */ /* 0x001fda00000e0000 */
[----:B------:R-:W-:-:S04]  /*1450*/  ULEA.HI UR5, UR4, UR4, URZ, 0x1 ;  /* 0x0000000404057291 */ /* 0x000fc8000f8f083f */
[----:B------:R-:W-:-:S04]  /*1460*/  ULOP3.LUT UR5, UR5, 0x7fffe, URZ, 0xc0, !UPT ;  /* 0x0007fffe05057892 */ /* 0x000fc8000f8ec03f */
[----:B------:R-:W-:-:S03]  /*1470*/  UIADD3 UR5, UR4, -UR5, URZ ;  /* 0x8000000504057290 */ /* 0x000fc6000fffe03f */
[----:B------:R-:W-:Y:S01]  /*1480*/  ULDC UR4, c[0x0][0x28c] ;  /* 0x0000a30000047ab9 */ /* 0x000fe20000000800 */
[----:B------:R-:W-:Y:S01]  /*1490*/  ULEA UR5, UR5, UR8, 0xd ;  /* 0x0000000805057291 */ /* 0x000fe2000f8e683f */
[----:B------:R-:W-:-:S03]  /*14a0*/  ISETP.LT.AND P0, PT, RZ, UR4, PT ;  /* 0x00000004ff007c0c */ /* 0x000fc6000bf01270 */
[----:B------:R-:W-:-:S04]  /*14b0*/  UIADD3 UR5, UR5, 0x100, URZ ;  /* 0x0000010005057890 */ /* 0x000fc8000fffe03f */
[----:B------:R-:W-:-:S04]  /*14c0*/  USHF.R.U32.HI UR5, URZ, 0x4, UR5 ;  /* 0x000000043f057899 */ /* 0x000fc80008011605 */
[----:B------:R-:W-:Y:S02]  /*14d0*/  ULOP3.LUT UR36, UR5, 0x3fff, URZ, 0xc0, !UPT ;  /* 0x00003fff05247892 */ /* 0x000fe4000f8ec03f */
[----:B---34-:R-:W-:Y:S10]  /*14e0*/  @P0 BRA `(.L_x_17) ;  /* 0x0000000000400947 */ /* 0x018ff40003800000 */
[----:B------:R-:W-:Y:S01]  /*14f0*/  MOV R0, 0x0 ;  /* 0x0000000000007802 */ /* 0x000fe20000000f00 */
[----:B------:R-:W-:Y:S01]  /*1500*/  ULDC.64 UR4, c[0x4][0x68] ;  /* 0x01001a0000047ab9 */ /* 0x000fe20000000a00 */
[----:B------:R-:W-:Y:S01]  /*1510*/  ULDC.64 UR6, c[0x4][0x8] ;  /* 0x0100020000067ab9 */ /* 0x000fe20000000a00 */
[----:B------:R-:W-:Y:S01]  /*1520*/  IMAD.U32 R4, RZ, RZ, UR4 ;  /* 0x00000004ff047e24 */ /* 0x000fe2000f8e00ff */
[----:B------:R0:W1:Y:S01]  /*1530*/  LDC.64 R14, c[0x4][R0] ;  /* 0x01000000000e7b82 */ /* 0x0000620000000a00 */
[----:B------:R-:W-:Y:S01]  /*1540*/  IMAD.U32 R5, RZ, RZ, UR5 ;  /* 0x00000005ff057e24 */ /* 0x000fe2000f8e00ff */
[----:B------:R-:W-:Y:S01]  /*1550*/  ULDC.64 UR4, c[0x4][0x70] ;  /* 0x01001c0000047ab9 */ /* 0x000fe20000000a00 */
[----:B------:R-:W-:Y:S01]  /*1560*/  IMAD.U32 R10, RZ, RZ, UR6 ;  /* 0x00000006ff0a7e24 */ /* 0x000fe2000f8e00ff */
[----:B------:R-:W-:Y:S01]  /*1570*/  MOV R6, UR4 ;  /* 0x0000000400067c02 */ /* 0x000fe20008000f00 */
[----:B------:R-:W-:Y:S02]  /*1580*/  IMAD.U32 R7, RZ, RZ, UR5 ;  /* 0x00000005ff077e24 */ /* 0x000fe4000f8e00ff */
[----:B------:R-:W-:-:S02]  /*1590*/  IMAD.U32 R11, RZ, RZ, UR7 ;  /* 0x00000007ff0b7e24 */ /* 0x000fc4000f8e00ff */
[----:B------:R-:W-:Y:S02]  /*15a0*/  IMAD.MOV.U32 R8, RZ, RZ, 0x1e1 ;  /* 0x000001e1ff087424 */ /* 0x000fe400078e00ff */
[----:B------:R-:W-:Y:S02]  /*15b0*/  IMAD.MOV.U32 R12, RZ, RZ, 0x1 ;  /* 0x00000001ff0c7424 */ /* 0x000fe400078e00ff */
[----:B0-----:R-:W-:-:S07]  /*15c0*/  IMAD.MOV.U32 R13, RZ, RZ, RZ ;  /* 0x000000ffff0d7224 */ /* 0x001fce00078e00ff */
[----:B------:R-:W-:-:S07]  /*15d0*/  LEPC R20, `(.L_x_17) ;  /* 0x000000001014794e */ /* 0x000fce0000000000 */
[----:B-1---5:R-:W-:Y:S05]  /*15e0*/  CALL.ABS.NOINC R14 ;  /* 0x000000000e007343 */ /* 0x022fea0003c00000 */
.L_x_17:
[----:B------:R-:W2:Y:S02]  /*15f0*/  LDL R20, [R1+0x98] ;  /* 0x0000980001147983 */ /* 0x000ea40000100800 */
[----:B--2---:R-:W-:-:S13]  /*1600*/  R2UR UR4, R20 ;  /* 0x00000000140472ca */ /* 0x004fda00000e0000 */
[----:B------:R-:W-:-:S06]  /*1610*/  ULOP3.LUT UR4, UR4, 0x1, URZ, 0xfc, !UPT ;  /* 0x0000000104047892 */ /* 0x000fcc000f8efc3f */
[----:B------:R-:W-:-:S05]  /*1620*/  IMAD.U32 R0, RZ, RZ, UR4 ;  /* 0x00000004ff007e24 */ /* 0x000fca000f8e00ff */
[----:B------:R-:W-:-:S13]  /*1630*/  ISETP.NE.AND P0, PT, R0, 0x3, PT ;  /* 0x000000030000780c */ /* 0x000fda0003f05270 */
[----:B------:R-:W-:Y:S05]  /*1640*/  @!P0 BRA `(.L_x_18) ;  /* 0x0000000000048947 */ /* 0x000fea0003800000 */
[----:B------:R-:W-:Y:S01]  /*1650*/  BPT.TRAP 0x1 ;  /* 0x000000040000795c */ /* 0x000fe20000300000 */
.L_x_18:
[----:B------:R-:W2:Y:S04]  /*1660*/  LDL R3, [R1+0xac] ;  /* 0x0000ac0001037983 */ /* 0x000ea80000100800 */
[----:B------:R-:W3:Y:S01]  /*1670*/  LDL R0, [R1+0xb8] ;  /* 0x0000b80001007983 */ /* 0x000ee20000100800 */
[----:B------:R-:W-:Y:S02]  /*1680*/  R2UR UR4, R17 ;  /* 0x00000000110472ca */ /* 0x000fe400000e0000 */
[----:B--2---:R-:W-:Y:S02]  /*1690*/  R2UR UR6, R3 ;  /* 0x00000000030672ca */ /* 0x004fe400000e0000 */
[----:B---3--:R-:W-:-:S11]  /*16a0*/  R2UR UR5, R0 ;  /* 0x00000000000572ca */ /* 0x008fd600000e0000 */
[----:B------:R-:W-:Y:S02]  /*16b0*/  IMAD.U32 R3, RZ, RZ, UR6 ;  /* 0x00000006ff037e24 */ /* 0x000fe4000f8e00ff */
[----:B------:R-:W-:-:S03]  /*16c0*/  IMAD.U32 R0, RZ, RZ, UR5 ;  /* 0x00000005ff007e24 */ /* 0x000fc6000f8e00ff */
[----:B------:R-:W-:Y:S02]  /*16d0*/  LEA R3, R3, UR4, 0x3 ;  /* 0x0000000403037c11 */ /* 0x000fe4000f8e18ff */
[----:B------:R-:W-:-:S04]  /*16e0*/  SHF.L.U32 R0, R0, 0x1f, RZ ;  /* 0x0000001f00007819 */ /* 0x000fc800000006ff */
[----:B------:R0:W1:Y:S01]  /*16f0*/  SYNCS.PHASECHK.TRANS64.TRYWAIT P1, [R3+URZ], R0 ;  /* 0x00000000030075a7 */ /* 0x000062000802017f */
[----:B------:R-:W-:Y:S05]  /*1700*/  @!P0 BRA `(.L_x_19) ;  /* 0x0000000000048947 */ /* 0x000fea0003800000 */
[----:B------:R-:W-:Y:S01]  /*1710*/  BPT.TRAP 0x1 ;  /* 0x000000040000795c */ /* 0x000fe20000300000 */
.L_x_19:
[----:B-1----:R-:W-:Y:S05]  /*1720*/  @P1 BRA `(.L_x_20) ;  /* 0x0000000000081947 */ /* 0x002fea0003800000 */
[----:B------:R-:W1:Y:S02]  /*1730*/  SYNCS.PHASECHK.TRANS64.TRYWAIT P1, [R3+URZ], R0 ;  /* 0x00000000030075a7 */ /* 0x000e64000802017f */
[----:B-1----:R-:W-:Y:S05]  /*1740*/  @!P1 BRA `(.L_x_21) ;  /* 0x000001b400449947 */ /* 0x002fea0003800000 */
.L_x_20:
[----:B------:R-:W2:Y:S02]  /*1750*/  LDL R4, [R1+0xbc] ;  /* 0x0000bc0001047983 */ /* 0x000ea40000100800 */
[----:B--2---:R-:W-:-:S13]  /*1760*/  R2UR UR5, R4 ;  /* 0x00000000040572ca */ /* 0x004fda00000e0000 */
[----:B------:R-:W-:-:S04]  /*1770*/  UISETP.LT.AND UP0, UPT, UR5, 0x1, UPT ;  /* 0x000000010500788c */ /* 0x000fc8000bf01270 */
[----:B------:R-:W-:-:S06]  /*1780*/  USEL UR4, UR5, 0x1, UP0 ;  /* 0x0000000105047887 */ /* 0x000fcc0008000000 */
[----:B------:R-:W-:-:S05]  /*1790*/  IMAD.U32 R8, RZ, RZ, UR4 ;  /* 0x00000004ff087e24 */ /* 0x000fca000f8e00ff */
[----:B------:R-:W-:Y:S01]  /*17a0*/  IADD3 R8, -R8, UR5, RZ ;  /* 0x0000000508087c10 */ /* 0x000fe2000fffe1ff */
[----:B------:R-:W-:Y:S05]  /*17b0*/  WARPSYNC.ALL ;  /* 0x0000000000007948 */ /* 0x000fea0003800000 */
[----:B------:R-:W-:Y:S01]  /*17c0*/  ISETP.GE.AND P1, PT, R8, 0x1, PT ;  /* 0x000000010800780c */ /* 0x000fe20003f26270 */
[----:B------:R2:W-:Y:S04]  /*17d0*/  STL [R1+0x164], R8 ;  /* 0x0001640801007387 */ /* 0x0005e80000100800 */
[----:B-----5:R3:W-:Y:S04]  /*17e0*/  STL [R1+0x160], R2 ;  /* 0x0001600201007387 */ /* 0x0207e80000100800 */
[----:B------:R-:W4:Y:S01]  /*17f0*/  LDL R13, [R1+0xac] ;  /* 0x0000ac00010d7983 */ /* 0x000f220000100800 */
[----:B------:R-:W-:Y:S01]  /*1800*/  R2UR UR4, R17 ;  /* 0x00000000110472ca */ /* 0x000fe200000e0000 */
[----:B------:R-:W-:Y:S01]  /*1810*/  ULOP3.LUT UR5, UR36, 0x10000, URZ, 0xfc, !UPT ;  /* 0x0001000024057892 */ /* 0x000fe2000f8efc3f */
[----:B------:R-:W-:Y:S01]  /*1820*/  WARPGROUP.ARRIVE ;  /* 0x00000000000079c5 */ /* 0x000fe20000000000 */
[----:B------:R-:W-:Y:S01]  /*1830*/  UMOV UR37, 0x40000040 ;  /* 0x4000004000257882 */ /* 0x000fe20000000000 */
[----:B------:R-:W-:Y:S01]  /*1840*/  UMOV UR39, 0x40000040 ;  /* 0x4000004000277882 */ /* 0x000fe20000000000 */
[----:B------:R-:W-:Y:S01]  /*1850*/  UMOV UR21, UR37 ;  /* 0x0000002500157c82 */ /* 0x000fe20008000000 */
[----:B------:R-:W-:Y:S01]  /*1860*/  UMOV UR23, 0x40000040 ;  /* 0x4000004000177882 */ /* 0x000fe20000000000 */
[----:B------:R-:W-:Y:S01]  /*1870*/  UMOV UR17, UR37 ;  /* 0x0000002500117c82 */ /* 0x000fe20008000000 */
[----:B------:R-:W-:Y:S01]  /*1880*/  UMOV UR19, 0x40000040 ;  /* 0x4000004000137882 */ /* 0x000fe20000000000 */
[----:B------:R-:W-:Y:S01]  /*1890*/  UMOV UR45, UR37 ;  /* 0x00000025002d7c82 */ /* 0x000fe20008000000 */
[----:B------:R-:W-:Y:S01]  /*18a0*/  UMOV UR47, 0x40000040 ;  /* 0x40000040002f7882 */ /* 0x000fe20000000000 */
[----:B------:R-:W-:Y:S01]  /*18b0*/  UMOV UR29, UR37 ;  /* 0x00000025001d7c82 */ /* 0x000fe20008000000 */
[----:B------:R-:W-:Y:S01]  /*18c0*/  UMOV UR31, 0x40000040 ;  /* 0x40000040001f7882 */ /* 0x000fe20000000000 */
[----:B------:R-:W-:Y:S01]  /*18d0*/  UIADD3 UR4, UR4, 0x18100, URZ ;  /* 0x0001810004047890 */ /* 0x000fe2000fffe03f */
[----:B------:R-:W-:Y:S01]  /*18e0*/  STL.64 [R1+0x158], R18 ;  /* 0x0001581201007387 */ /* 0x000fe20000100a00 */
[----:B------:R-:W-:Y:S01]  /*18f0*/  UMOV UR25, UR37 ;  /* 0x0000002500197c82 */ /* 0x000fe20008000000 */
[----:B------:R-:W-:Y:S01]  /*1900*/  UMOV UR27, 0x40000040 ;  /* 0x40000040001b7882 */ /* 0x000fe20000000000 */
[----:B------:R-:W-:Y:S01]  /*1910*/  USHF.R.U32.HI UR4, URZ, 0x4, UR4 ;  /* 0x000000043f047899 */ /* 0x000fe20008011604 */
[----:B------:R3:W-:Y:S01]  /*1920*/  STL.64 [R1+0x150], R16 ;  /* 0x0001501001007387 */ /* 0x0007e20000100a00 */
[----:B------:R-:W-:Y:S01]  /*1930*/  UMOV UR61, UR23 ;  /* 0x00000017003d7c82 */ /* 0x000fe20008000000 */
[----:B------:R-:W-:Y:S01]  /*1940*/  UMOV UR9, UR19 ;  /* 0x0000001300097c82 */ /* 0x000fe20008000000 */
[----:B------:R-:W-:Y:S01]  /*1950*/  ULOP3.LUT UR4, UR4, 0x3fff, URZ, 0xc0, !UPT ;  /* 0x00003fff04047892 */ /* 0x000fe2000f8ec03f */
[----:B------:R-:W-:Y:S01]  /*1960*/  IMAD.U32 R6, RZ, RZ, UR5 ;  /* 0x00000005ff067e24 */ /* 0x000fe2000f8e00ff */
[----:B------:R-:W-:Y:S01]  /*1970*/  UMOV UR11, 0x40000040 ;  /* 0x40000040000b7882 */ /* 0x000fe20000000000 */
[----:B------:R-:W-:Y:S01]  /*1980*/  UMOV UR41, UR37 ;  /* 0x0000002500297c82 */ /* 0x000fe20008000000 */
[----:B------:R-:W-:Y:S01]  /*1990*/  ULOP3.LUT UR4, UR4, 0x10000, URZ, 0xfc, !UPT ;  /* 0x0001000004047892 */ /* 0x000fe2000f8efc3f */
[----:B------:R-:W-:Y:S01]  /*19a0*/  UMOV UR43, 0x40000040 ;  /* 0x40000040002b7882 */ /* 0x000fe20000000000 */
[----:B------:R-:W-:Y:S01]  /*19b0*/  UMOV UR33, UR37 ;  /* 0x0000002500217c82 */ /* 0x000fe20008000000 */
[----:B------:R-:W-:Y:S01]  /*19c0*/  UMOV UR35, 0x40000040 ;  /* 0x4000004000237882 */ /* 0x000fe20000000000 */
[----:B------:R-:W-:-:S02]  /*19d0*/  UMOV UR53, UR37 ;  /* 0x0000002500357c82 */ /* 0x000fc40008000000 */
[----:B------:R-:W-:Y:S01]  /*19e0*/  IMAD.U32 R7, RZ, RZ, UR4 ;  /* 0x00000004ff077e24 */ /* 0x000fe2000f8e00ff */
[----:B------:R-:W-:Y:S01]  /*19f0*/  UMOV UR55, 0x40000040 ;  /* 0x4000004000377882 */ /* 0x000fe20000000000 */
[----:B------:R-:W-:Y:S01]  /*1a00*/  UMOV UR49, UR37 ;  /* 0x0000002500317c82 */ /* 0x000fe20008000000 */
[----:B------:R-:W-:Y:S01]  /*1a10*/  UMOV UR51, 0x40000040 ;  /* 0x4000004000337882 */ /* 0x000fe20000000000 */
[----:B------:R-:W-:Y:S01]  /*1a20*/  UMOV UR57, UR37 ;  /* 0x0000002500397c82 */ /* 0x000fe20008000000 */
[----:B------:R-:W-:Y:S01]  /*1a30*/  UMOV UR59, 0x40000040 ;  /* 0x40000040003b7882 */ /* 0x000fe20000000000 */
[----:B------:R-:W-:Y:S01]  /*1a40*/  UMOV UR13, 0x40000040 ;  /* 0x40000040000d7882 */ /* 0x000fe20000000000 */
[----:B------:R-:W-:Y:S01]  /*1a50*/  UMOV UR15, UR59 ;  /* 0x0000003b000f7c82 */ /* 0x000fe20008000000 */
[----:B----4-:R-:W-:-:S13]  /*1a60*/  R2UR UR7, R13 ;  /* 0x000000000d0772ca */ /* 0x010fda00000e0000 */
[----:B------:R-:W-:Y:S02]  /*1a70*/  ULEA UR6, UR7, UR5, 0xb ;  /* 0x0000000507067291 */ /* 0x000fe4000f8e583f */
[----:B------:R-:W-:Y:S02]  /*1a80*/  UIMAD UR4, UR7, 0x780, UR4 ;  /* 0x00000780070478a4 */ /* 0x000fe4000f8e0204 */
[----:B------:R-:W-:Y:S02]  /*1a90*/  UIADD3 UR12, UR6, 0x400, URZ ;  /* 0x00000400060c7890 */ /* 0x000fe4000fffe03f */
[----:B------:R-:W-:Y:S01]  /*1aa0*/  UIADD3 UR7, UR4, 0x80, URZ ;  /* 0x0000008004077890 */ /* 0x000fe2000fffe03f */
[----:B------:R-:W-:Y:S02]  /*1ab0*/  UMOV UR36, UR6 ;  /* 0x0000000600247c82 */ /* 0x000fe40008000000 */
[----:B------:R-:W-:Y:S01]  /*1ac0*/  UMOV UR38, UR4 ;  /* 0x0000000400267c82 */ /* 0x000fe20008000000 */
[----:B------:R-:W-:Y:S01]  /*1ad0*/  UMOV UR20, UR36 ;  /* 0x0000002400147c82 */ /* 0x000fe20008000000 */
[----:B------:R-:W-:Y:S01]  /*1ae0*/  HGMMA.64x16x16.F32 R20, gdesc[UR36], RZ, !UPT, gsb0 ;  /* 0x00200000241479f0 */ /* 0x000fe2000c0008ff */
[----:B------:R-:W-:Y:S01]  /*1af0*/  UIADD3 UR8, UR4, 0x100, URZ ;  /* 0x0000010004087890 */ /* 0x000fe2000fffe03f */
[----:B------:R-:W-:Y:S01]  /*1b00*/  UMOV UR22, UR7 ;  /* 0x0000000700167c82 */ /* 0x000fe20008000000 */
[----:B------:R-:W-:Y:S01]  /*1b10*/  UMOV UR16, UR36 ;  /* 0x0000002400107c82 */ /* 0x000fe20008000000 */
[----:B------:R-:W-:Y:S01]  /*1b20*/  UIADD3 UR46, UR4, 0x180, URZ ;  /* 0x00000180042e7890 */ /* 0x000fe2000fffe03f */
[----:B------:R-:W-:-:S03]  /*1b30*/  UMOV UR44, UR36 ;  /* 0x00000024002c7c82 */ /* 0x000fc60008000000 */
[----:B------:R-:W-:Y:S01]  /*1b40*/  UMOV UR18, UR8 ;  /* 0x0000000800127c82 */ /* 0x000fe20008000000 */
[----:B------:R-:W-:Y:S01]  /*1b50*/  UIADD3 UR30, UR4, 0x200, URZ ;  /* 0x00000200041e7890 */ /* 0x000fe2000fffe03f */
[----:B------:R-:W-:Y:S01]  /*1b60*/  UMOV UR28, UR36 ;  /* 0x00000024001c7c82 */ /* 0x000fe20008000000 */
[----:B------:R-:W-:Y:S01]  /*1b70*/  UIADD3 UR26, UR4, 0x280, URZ ;  /* 0x00000280041a7890 */ /* 0x000fe2000fffe03f */
[----:B------:R-:W-:Y:S01]  /*1b80*/  UMOV UR24, UR36 ;  /* 0x0000002400187c82 */ /* 0x000fe20008000000 */
[----:B------:R-:W-:Y:S01]  /*1b90*/  UMOV UR60, UR22 ;  /* 0x00000016003c7c82 */ /* 0x000fe20008000000 */
[----:B------:R-:W-:Y:S01]  /*1ba0*/  UMOV UR8, UR18 ;  /* 0x0000001200087c82 */ /* 0x000fe20008000000 */
[----:B------:R-:W-:Y:S02]  /*1bb0*/  UIADD3 UR10, UR4, 0x400, URZ ;  /* 0x00000400040a7890 */ /* 0x000fe4000fffe03f */
[----:B------:R-:W-:Y:S01]  /*1bc0*/  UIADD3 UR42, UR4, 0x480, URZ ;  /* 0x00000480042a7890 */ /* 0x000fe2000fffe03f */
[----:B------:R-:W-:Y:S01]  /*1bd0*/  UMOV UR40, UR36 ;  /* 0x0000002400287c82 */ /* 0x000fe20008000000 */
[----:B------:R-:W-:Y:S01]  /*1be0*/  UIADD3 UR34, UR4, 0x500, URZ ;  /* 0x0000050004227890 */ /* 0x000fe2000fffe03f */
[----:B------:R-:W-:Y:S01]  /*1bf0*/  UMOV UR32, UR36 ;  /* 0x0000002400207c82 */ /* 0x000fe20008000000 */
[----:B------:R-:W-:Y:S01]  /*1c00*/  UIADD3 UR54, UR4, 0x580, URZ ;  /* 0x0000058004367890 */ /* 0x000fe2000fffe03f */
[----:B------:R-:W-:Y:S01]  /*1c10*/  UMOV UR52, UR36 ;  /* 0x0000002400347c82 */ /* 0x000fe20008000000 */
[----:B------:R-:W-:Y:S01]  /*1c20*/  UIADD3 UR50, UR4, 0x600, URZ ;  /* 0x0000060004327890 */ /* 0x000fe2000fffe03f */
[----:B------:R-:W-:Y:S01]  /*1c30*/  UMOV UR48, UR36 ;  /* 0x0000002400307c82 */ /* 0x000fe20008000000 */
[----:B------:R-:W-:-:S02]  /*1c40*/  UIADD3 UR7, UR4, 0x680, URZ ;  /* 0x0000068004077890 */ /* 0x000fc4000fffe03f */
[----:B------:R-:W-:Y:S01]  /*1c50*/  UIADD3 UR58, UR4, 0x700, URZ ;  /* 0x00000700043a7890 */ /* 0x000fe2000fffe03f */
[----:B------:R-:W-:Y:S01]  /*1c60*/  UMOV UR56, UR36 ;  /* 0x0000002400387c82 */ /* 0x000fe20008000000 */
[----:B------:R-:W-:-:S05]  /*1c70*/  UIADD3 UR5, UR6, 0x2, URZ ;  /* 0x0000000206057890 */ /* 0x000fca000fffe03f */
[----:B------:R-:W-:Y:S01]  /*1c80*/  UMOV UR14, UR58 ;  /* 0x0000003a000e7c82 */ /* 0x000fe20008000000 */
[----:B------:R-:W-:Y:S02]  /*1c90*/  WARPGROUP.DEPBAR.LE gsb0, 0x0 ;  /* 0x00008000000079c5 */ /* 0x000fe40000010000 */
[----:B------:R-:W-:Y:S01]  /*1ca0*/  MOV R10, R20 ;  /* 0x00000014000a7202 */ /* 0x000fe20000000f00 */
[----:B------:R-:W-:Y:S02]  /*1cb0*/  IMAD.MOV.U32 R9, RZ, RZ, R21 ;  /* 0x000000ffff097224 */ /* 0x000fe400078e0015 */
[----:B--2---:R-:W-:Y:S02]  /*1cc0*/  IMAD.MOV.U32 R8, RZ, RZ, R22 ;  /* 0x000000ffff087224 */ /* 0x004fe400078e0016 */
[----:B------:R-:W-:Y:S02]  /*1cd0*/  IMAD.MOV.U32 R5, RZ, RZ, R23 ;  /* 0x000000ffff057224 */ /* 0x000fe400078e0017 */
[----:B------:R-:W-:-:S02]  /*1ce0*/  IMAD.MOV.U32 R4, RZ, RZ, R24 ;  /* 0x000000ffff047224 */ /* 0x000fc400078e0018 */
[----:B01----:R-:W-:Y:S02]  /*1cf0*/  IMAD.MOV.U32 R3, RZ, RZ, R25 ;  /* 0x000000ffff037224 */ /* 0x003fe400078e0019 */
[----:B---3--:R-:W-:Y:S02]  /*1d00*/  IMAD.MOV.U32 R2, RZ, RZ, R26 ;  /* 0x000000ffff027224 */ /* 0x008fe400078e001a */
[----:B------:R-:W-:Y:S02]  /*1d10*/  IMAD.MOV.U32 R0, RZ, RZ, R27 ;  /* 0x000000ffff007224 */ /* 0x000fe400078e001b */
[----:B------:R-:W-:-:S06]  /*1d20*/  WARPGROUP.ARRIVE ;  /* 0x00000000000079c5 */ /* 0x000fcc0000000000 */
[----:B------:R-:W-:Y:S01]  /*1d30*/  HGMMA.64x16x16.F32 R20, gdesc[UR20], RZ, !UPT, gsb0 ;  /* 0x00200000141479f0 */ /* 0x000fe2000c0008ff */
[----:B------:R-:W-:Y:S01]  /*1d40*/  UIADD3 UR22, UR4, 0x300, URZ ;  /* 0x0000030004167890 */ /* 0x000fe2000fffe03f */
[----:B------:R-:W-:Y:S01]  /*1d50*/  UMOV UR20, UR36 ;  /* 0x0000002400147c82 */ /* 0x000fe20008000000 */
[----:B------:R-:W-:Y:S01]  /*1d60*/  UMOV UR21, UR37 ;  /* 0x0000002500157c82 */ /* 0x000fe20008000000 */
[----:B------:R-:W-:Y:S01]  /*1d70*/  UMOV UR23, 0x40000040 ;  /* 0x4000004000177882 */ /* 0x000fe20000000000 */
[----:B------:R-:W-:Y:S02]  /*1d80*/  WARPGROUP.DEPBAR.LE gsb0, 0x0 ;  /* 0x00008000000079c5 */ /* 0x000fe40000010000 */
[----:B------:R-:W-:Y:S01]  /*1d90*/  WARPGROUP.ARRIVE ;  /* 0x00000000000079c5 */ /* 0x000fe20000000000 */
[----:B------:R-:W-:Y:S01]  /*1da0*/  IMAD.MOV.U32 R12, RZ, RZ, R26 ;  /* 0x000000ffff0c7224 */ /* 0x000fe200078e001a */
[----:B------:R-:W-:Y:S01]  /*1db0*/  MOV R14, R25 ;  /* 0x00000019000e7202 */ /* 0x000fe20000000f00 */
[----:B------:R-:W-:-:S02]  /*1dc0*/  IMAD.MOV.U32 R11, RZ, RZ, R27 ;  /* 0x000000ffff0b7224 */ /* 0x000fc400078e001b */
[----:B------:R-:W-:Y:S01]  /*1dd0*/  IMAD.MOV.U32 R234, RZ, RZ, R12 ;  /* 0x000000ffffea7224 */ /* 0x000fe200078e000c */
[----:B------:R-:W-:Y:S01]  /*1de0*/  HGMMA.64x16x16.F32 R224, gdesc[UR16], RZ, !UPT, gsb0 ;  /* 0x0020000010e079f0 */ /* 0x000fe2000c0008ff */
[----:B------:R-:W-:Y:S01]  /*1df0*/  UIADD3 UR18, UR4, 0x380, URZ ;  /* 0x0000038004127890 */ /* 0x000fe2000fffe03f */
[----:B------:R-:W-:Y:S01]  /*1e00*/  IMAD.MOV.U32 R235, RZ, RZ, R11 ;  /* 0x000000ffffeb7224 */ /* 0x000fe200078e000b */
[----:B------:R-:W-:Y:S01]  /*1e10*/  UMOV UR16, UR36 ;  /* 0x0000002400107c82 */ /* 0x000fe20008000000 */
[----:B------:R-:W-:Y:S01]  /*1e20*/  UMOV UR17, UR37 ;  /* 0x0000002500117c82 */ /* 0x000fe20008000000 */
[----:B------:R-:W-:Y:S01]  /*1e30*/  UMOV UR19, 0x40000040 ;  /* 0x4000004000137882 */ /* 0x000fe20000000000 */
[----:B------:R-:W-:Y:S01]  /*1e40*/  MOV R11, UR47 ;  /* 0x0000002f000b7c02 */ /* 0x000fe20008000f00 */
[----:B------:R-:W-:Y:S01]  /*1e50*/  IMAD.MOV.U32 R17, RZ, RZ, R22 ;  /* 0x000000ffff117224 */ /* 0x000fe200078e0016 */
[----:B------:R-:W-:Y:S01]  /*1e60*/  MOV R12, UR46 ;  /* 0x0000002e000c7c02 */ /* 0x000fe20008000f00 */
[----:B------:R-:W-:-:S02]  /*1e70*/  IMAD.MOV.U32 R16, RZ, RZ, R23 ;  /* 0x000000ffff107224 */ /* 0x000fc400078e0017 */
[----:B------:R-:W-:Y:S02]  /*1e80*/  IMAD.MOV.U32 R19, RZ, RZ, R20 ;  /* 0x000000ffff137224 */ /* 0x000fe400078e0014 */
[----:B------:R-:W-:Y:S02]  /*1e90*/  IMAD.MOV.U32 R18, RZ, RZ, R21 ;  /* 0x000000ffff127224 */ /* 0x000fe400078e0015 */
[----:B------:R-:W-:Y:S02]  /*1ea0*/  IMAD.MOV.U32 R15, RZ, RZ, R24 ;  /* 0x000000ffff0f7224 */ /* 0x000fe400078e0018 */
[----:B------:R-:W-:Y:S02]  /*1eb0*/  IMAD.MOV.U32 R233, RZ, RZ, R14 ;  /* 0x000000ffffe97224 */ /* 0x000fe400078e000e */
[----:B------:R-:W-:Y:S01]  /*1ec0*/  IMAD.MOV.U32 R232, RZ, RZ, R15 ;  /* 0x000000ffffe87224 */ /* 0x000fe200078e000f */
[----:B------:R-:W-:Y:S02]  /*1ed0*/  WARPGROUP.DEPBAR.LE gsb0, 0x0 ;  /* 0x00008000000079c5 */ /* 0x000fe40000010000 */
[----:B------:R-:W-:Y:S01]  /*1ee0*/  WARPGROUP.ARRIVE ;  /* 0x00000000000079c5 */ /* 0x000fe20000000000 */
[----:B------:R0:W-:Y:S04]  /*1ef0*/  STL.64 [R1+0x1d0], R230 ;  /* 0x0001d0e601007387 */ /* 0x0001e80000100a00 */
[----:B------:R1:W-:Y:S01]  /*1f00*/  STL.64 [R1+0x1c8], R228 ;  /* 0x0001c8e401007387 */ /* 0x0003e20000100a00 */
[----:B------:R-:W-:Y:S01]  /*1f10*/  HGMMA.64x16x16.F32 R208, gdesc[UR44], RZ, !UPT, gsb0 ;  /* 0x002000002cd079f0 */ /* 0x000fe2000c0008ff */
[----:B------:R-:W-:Y:S01]  /*1f20*/  UMOV UR46, UR8 ;  /* 0x00000008002e7c82 */ /* 0x000fe20008000000 */
[----:B------:R-:W-:Y:S01]  /*1f30*/  UMOV UR47, UR9 ;  /* 0x00000009002f7c82 */ /* 0x000fe20008000000 */
[----:B------:R-:W-:Y:S01]  /*1f40*/  UMOV UR8, UR36 ;  /* 0x0000002400087c82 */ /* 0x000fe20008000000 */
[----:B------:R-:W-:Y:S01]  /*1f50*/  UMOV UR9, UR37 ;  /* 0x0000002500097c82 */ /* 0x000fe20008000000 */
[----:B------:R-:W-:Y:S01]  /*1f60*/  UMOV UR44, UR12 ;  /* 0x0000000c002c7c82 */ /* 0x000fe20008000000 */
[----:B------:R-:W-:Y:S01]  /*1f70*/  UMOV UR45, UR13 ;  /* 0x0000000d002d7c82 */ /* 0x000fe20008000000 */
[----:B0-----:R-:W-:-:S02]  /*1f80*/  IMAD.MOV.U32 R230, RZ, RZ, R17 ;  /* 0x000000ffffe67224 */ /* 0x001fc400078e0011 */
[----:B------:R-:W-:Y:S02]  /*1f90*/  IMAD.MOV.U32 R231, RZ, RZ, R16 ;  /* 0x000000ffffe77224 */ /* 0x000fe400078e0010 */
[----:B-1----:R-:W-:Y:S02]  /*1fa0*/  IMAD.MOV.U32 R228, RZ, RZ, R19 ;  /* 0x000000ffffe47224 */ /* 0x002fe400078e0013 */
[----:B------:R-:W-:Y:S01]  /*1fb0*/  IMAD.MOV.U32 R229, RZ, RZ, R18 ;  /* 0x000000ffffe57224 */ /* 0x000fe200078e0012 */
[----:B------:R0:W-:Y:S04]  /*1fc0*/  STL.64 [R1+0x1f0], R230 ;  /* 0x0001f0e601007387 */ /* 0x0001e80000100a00 */
[----:B------:R1:W-:Y:S04]  /*1fd0*/  STL.64 [R1+0x1e8], R228 ;  /* 0x0001e8e401007387 */ /* 0x0003e80000100a00 */
[----:B------:R2:W-:Y:S04]  /*1fe0*/  STL.64 [R1+0x1e0], R226 ;  /* 0x0001e0e201007387 */ /* 0x0005e80000100a00 */
[----:B------:R3:W-:Y:S01]  /*1ff0*/  STL.64 [R1+0x1d8], R224 ;  /* 0x0001d8e001007387 */ /* 0x0007e20000100a00 */
[----:B0-----:R-:W-:-:S02]  /*2000*/  IMAD.MOV.U32 R231, RZ, RZ, R0 ;  /* 0x000000ffffe77224 */ /* 0x001fc400078e0000 */
[----:B------:R-:W-:Y:S02]  /*2010*/  IMAD.MOV.U32 R230, RZ, RZ, R2 ;  /* 0x000000ffffe67224 */ /* 0x000fe400078e0002 */
[----:B-1----:R-:W-:Y:S02]  /*2020*/  IMAD.MOV.U32 R228, RZ, RZ, R4 ;  /* 0x000000ffffe47224 */ /* 0x002fe400078e0004 */
[----:B------:R-:W-:Y:S01]  /*2030*/  IMAD.MOV.U32 R229, RZ, RZ, R3 ;  /* 0x000000ffffe57224 */ /* 0x000fe200078e0003 */
[----:B------:R-:W-:Y:S01]  /*2040*/  STL.64 [R1+0x210], R230 ;  /* 0x000210e601007387 */ /* 0x000fe20000100a00 */
[----:B--2---:R-:W-:Y:S02]  /*2050*/  IMAD.MOV.U32 R227, RZ, RZ, R5 ;  /* 0x000000ffffe37224 */ /* 0x004fe400078e0005 */
[----:B------:R-:W-:Y:S01]  /*2060*/  IMAD.MOV.U32 R226, RZ, RZ, R8 ;  /* 0x000000ffffe27224 */ /* 0x000fe200078e0008 */
[----:B---3--:R-:W-:Y:S01]  /*2070*/  MOV R225, R9 ;  /* 0x0000000900e17202 */ /* 0x008fe20000000f00 */
[----:B------:R-:W-:Y:S01]  /*2080*/  IMAD.MOV.U32 R224, RZ, RZ, R10 ;  /* 0x000000ffffe07224 */ /* 0x000fe200078e000a */
[----:B------:R-:W-:Y:S01]  /*2090*/  MOV R9, UR31 ;  /* 0x0000001f00097c02 */ /* 0x000fe20008000f00 */
[----:B------:R-:W-:Y:S01]  /*20a0*/  STL.64 [R1+0x208], R228 ;  /* 0x000208e401007387 */ /* 0x000fe20000100a00 */
[----:B------:R-:W-:-:S03]  /*20b0*/  MOV R10, UR30 ;  /* 0x0000001e000a7c02 */ /* 0x000fc60008000f00 */
[----:B------:R-:W-:Y:S04]  /*20c0*/  STL.64 [R1+0x200], R226 ;  /* 0x000200e201007387 */ /* 0x000fe80000100a00 */
[----:B------:R0:W-:Y:S01]  /*20d0*/  STL.64 [R1+0x1f8], R224 ;  /* 0x0001f8e001007387 */ /* 0x0001e20000100a00 */
[----:B------:R-:W-:Y:S02]  /*20e0*/  WARPGROUP.DEPBAR.LE gsb0, 0x0 ;  /* 0x00008000000079c5 */ /* 0x000fe40000010000 */
[----:B------:R-:W-:-:S06]  /*20f0*/  WARPGROUP.ARRIVE ;  /* 0x00000000000079c5 */ /* 0x000fcc0000000000 */
[----:B------:R-:W-:Y:S01]  /*2100*/  HGMMA.64x16x16.F32 R192, gdesc[UR28], RZ, !UPT, gsb0 ;  /* 0x002000001cc079f0 */ /* 0x000fe2000c0008ff */
[----:B------:R-:W-:Y:S01]  /*2110*/  UMOV UR28, UR36 ;  /* 0x00000024001c7c82 */ /* 0x000fe20008000000 */
[----:B------:R-:W-:Y:S01]  /*2120*/  UMOV UR29, UR37 ;  /* 0x00000025001d7c82 */ /* 0x000fe20008000000 */
[----:B------:R-:W-:Y:S01]  /*2130*/  UMOV UR30, UR7 ;  /* 0x00000007001e7c82 */ /* 0x000fe20008000000 */
[----:B------:R-:W-:Y:S01]  /*2140*/  UMOV UR31, 0x40000040 ;  /* 0x40000040001f7882 */ /* 0x000fe20000000000 */
[----:B------:R-:W-:Y:S01]  /*2150*/  UMOV UR36, UR12 ;  /* 0x0000000c00247c82 */ /* 0x000fe20008000000 */
[----:B------:R-:W-:Y:S01]  /*2160*/  UMOV UR37, UR13 ;  /* 0x0000000d00257c82 */ /* 0x000fe20008000000 */
[----:B------:R-:W-:Y:S01]  /*2170*/  UIADD3 UR7, UR4, 0x102, URZ ;  /* 0x0000010204077890 */ /* 0x000fe2000fffe03f */
[----:B------:R-:W-:Y:S02]  /*2180*/  WARPGROUP.DEPBAR.LE gsb0, 0x0 ;  /* 0x00008000000079c5 */ /* 0x000fe40000010000 */
[----:B------:R-:W-:-:S06]  /*2190*/  WARPGROUP.ARRIVE ;  /* 0x00000000000079c5 */ /* 0x000fcc0000000000 */
[----:B------:R-:W-:Y:S01]  /*21a0*/  HGMMA.64x16x16.F32 R176, gdesc[UR24], RZ, !UPT, gsb0 ;  /* 0x0020000018b079f0 */ /* 0x000fe2000c0008ff */
[----:B------:R-:W-:Y:S01]  /*21b0*/  UMOV UR24, UR12 ;  /* 0x0000000c00187c82 */ /* 0x000fe20008000000 */
[----:B------:R-:W-:Y:S01]  /*21c0*/  UMOV UR25, UR13 ;  /* 0x0000000d00197c82 */ /* 0x000fe20008000000 */
        /* <DEDUP_REMOVED lines=14> */
[----:B------:R-:W-:Y:S01]  /*22b0*/  UMOV UR9, 0x40000040 ;  /* 0x4000004000097882 */ /* 0x000fe20000000000 */
        /* <DEDUP_REMOVED lines=35> */
[----:B------:R-:W-:Y:S02]  /*24f0*/  MOV R0, UR56 ;  /* 0x0000003800007c02 */ /* 0x000fe40008000f00 */
[----:B------:R-:W-:Y:S01]  /*2500*/  MOV R3, UR57 ;  /* 0x0000003900037c02 */ /* 0x000fe20008000f00 */
[----:B------:R-:W-:Y:S02]  /*2510*/  WARPGROUP.DEPBAR.LE gsb0, 0x0 ;  /* 0x00008000000079c5 */ /* 0x000fe40000010000 */
[----:B------:R-:W-:-:S06]  /*2520*/  WARPGROUP.ARRIVE ;  /* 0x00000000000079c5 */ /* 0x000fcc0000000000 */
[----:B------:R-:W-:Y:S01]  /*2530*/  HGMMA.64x16x16.F32 R24, gdesc[UR12], RZ, !UPT, gsb0 ;  /* 0x002000000c1879f0 */ /* 0x000fe2000c0008ff */
[----:B------:R-:W-:Y:S01]  /*2540*/  UMOV UR14, UR16 ;  /* 0x00000010000e7c82 */ /* 0x000fe20008000000 */
[----:B------:R-:W-:Y:S01]  /*2550*/  UMOV UR15, UR17 ;  /* 0x00000011000f7c82 */ /* 0x000fe20008000000 */
[----:B------:R-:W-:Y:S01]  /*2560*/  UMOV UR16, UR12 ;  /* 0x0000000c00107c82 */ /* 0x000fe20008000000 */
[----:B------:R-:W-:Y:S01]  /*2570*/  UMOV UR17, UR13 ;  /* 0x0000000d00117c82 */ /* 0x000fe20008000000 */
        /* <DEDUP_REMOVED lines=9> */
[----:B------:R-:W-:Y:S01]  /*2610*/  UIADD3 UR10, UR4, 0x2, URZ ;  /* 0x00000002040a7890 */ /* 0x000fe2000fffe03f */
[----:B------:R-:W-:Y:S01]  /*2620*/  UMOV UR11, 0x40000040 ;  /* 0x40000040000b7882 */ /* 0x000fe20000000000 */
[----:B------:R-:W-:Y:S02]  /*2630*/  WARPGROUP.DEPBAR.LE gsb0, 0x0 ;  /* 0x00008000000079c5 */ /* 0x000fe40000010000 */
[----:B------:R-:W-:-:S06]  /*2640*/  WARPGROUP.ARRIVE ;  /* 0x00000000000079c5 */ /* 0x000fcc0000000000 */
[----:B------:R-:W-:Y:S01]  /*2650*/  HGMMA.64x16x16.F32 R56, gdesc[UR48], RZ, !UPT, gsb0 ;  /* 0x00200000303879f0 */ /* 0x000fe2000c0008ff */
[----:B------:R-:W-:Y:S01]  /*2660*/  UMOV UR48, UR12 ;  /* 0x0000000c00307c82 */ /* 0x000fe20008000000 */
[----:B------:R-:W-:Y:S01]  /*2670*/  UMOV UR49, UR13 ;  /* 0x0000000d00317c82 */ /* 0x000fe20008000000 */
[----:B------:R-:W-:Y:S01]  /*2680*/  MOV R5, UR48 ;  /* 0x0000003000057c02 */ /* 0x000fe20008000f00 */
[----:B------:R-:W-:Y:S01]  /*2690*/  UMOV UR48, UR30 ;  /* 0x0000001e00307c82 */ /* 0x000fe20008000000 */
[----:B------:R-:W-:Y:S01]  /*26a0*/  MOV R4, UR49 ;  /* 0x0000003100047c02 */ /* 0x000fe20008000f00 */
        /* <DEDUP_REMOVED lines=12> */
[----:B------:R-:W-:Y:S01]  /*2770*/  UIADD3 UR18, UR4, 0x282, URZ ;  /* 0x0000028204127890 */ /* 0x000fe2000fffe03f */
[----:B------:R-:W-:Y:S01]  /*2780*/  UMOV UR19, 0x40000040 ;  /* 0x4000004000137882 */ /* 0x000fe20000000000 */
[----:B------:R-:W-:Y:S01]  /*2790*/  UMOV UR24, UR8 ;  /* 0x0000000800187c82 */ /* 0x000fe20008000000 */
[----:B------:R-:W-:Y:S01]  /*27a0*/  UMOV UR25, UR9 ;  /* 0x0000000900197c82 */ /* 0x000fe20008000000 */
[----:B------:R-:W-:-:S02]  /*27b0*/  WARPGROUP.DEPBAR.LE gsb0, 0x0 ;  /* 0x00008000000079c5 */ /* 0x000fc40000010000 */
[----:B------:R-:W-:-:S06]  /*27c0*/  WARPGROUP.ARRIVE ;  /* 0x00000000000079c5 */ /* 0x000fcc0000000000 */
[----:B------:R-:W-:Y:S01]  /*27d0*/  HGMMA.64x16x16.F32 R88, gdesc[UR32], RZ, !UPT, gsb0 ;  /* 0x00200000205879f0 */ /* 0x000fe2000c0008ff */
[----:B------:R-:W-:Y:S01]  /*27e0*/  UMOV UR32, UR36 ;  /* 0x0000002400207c82 */ /* 0x000fe20008000000 */
[----:B------:R-:W-:Y:S01]  /*27f0*/  UMOV UR33, UR37 ;  /* 0x0000002500217c82 */ /* 0x000fe20008000000 */
[----:B------:R-:W-:Y:S01]  /*2800*/  UMOV UR34, UR22 ;  /* 0x0000001600227c82 */ /* 0x000fe20008000000 */
[----:B------:R-:W-:Y:S01]  /*2810*/  UMOV UR35, UR23 ;  /* 0x0000001700237c82 */ /* 0x000fe20008000000 */
[----:B------:R-:W-:Y:S01]  /*2820*/  UIADD3 UR38, UR4, 0x502, URZ ;  /* 0x0000050204267890 */ /* 0x000fe2000fffe03f */
        /* <DEDUP_REMOVED lines=19> */
[----:B------:R-:W-:Y:S01]  /*2960*/  R2UR UR31, R9 ;  /* 0x00000000091f72ca */ /* 0x000fe200000e0000 */
[----:B------:R-:W-:Y:S01]  /*2970*/  UIADD3 UR14, UR4, 0x202, URZ ;  /* 0x00000202040e7890 */ /* 0x000fe2000fffe03f */
[----:B------:R-:W-:Y:S01]  /*2980*/  R2UR UR30, R10 ;  /* 0x000000000a1e72ca */ /* 0x000fe200000e0000 */
[----:B------:R-:W-:Y:S01]  /*2990*/  UMOV UR15, 0x40000040 ;  /* 0x40000040000f7882 */ /* 0x000fe20000000000 */
[----:B------:R-:W-:Y:S01]  /*29a0*/  UIADD3 UR26, UR4, 0x382, URZ ;  /* 0x00000382041a7890 */ /* 0x000fe2000fffe03f */
[----:B------:R-:W-:Y:S01]  /*29b0*/  UMOV UR27, 0x40000040 ;  /* 0x40000040001b7882 */ /* 0x000fe20000000000 */
[----:B------:R-:W-:Y:S01]  /*29c0*/  UMOV UR28, UR8 ;  /* 0x00000008001c7c82 */ /* 0x000fe20008000000 */
[----:B------:R-:W-:-:S06]  /*29d0*/  UMOV UR29, UR9 ;  /* 0x00000009001d7c82 */ /* 0x000fcc0008000000 */
[----:B------:R-:W-:Y:S02]  /*29e0*/  UMOV UR47, UR31 ;  /* 0x0000001f002f7c82 */ /* 0x000fe40008000000 */
[----:B------:R-:W-:Y:S01]  /*29f0*/  UMOV UR46, UR30 ;  /* 0x0000001e002e7c82 */ /* 0x000fe20008000000 */
[----:B------:R-:W-:Y:S02]  /*2a00*/  WARPGROUP.DEPBAR.LE gsb0, 0x0 ;  /* 0x00008000000079c5 */ /* 0x000fe40000010000 */
[----:B------:R-:W-:-:S06]  /*2a10*/  WARPGROUP.ARRIVE ;  /* 0x00000000000079c5 */ /* 0x000fcc0000000000 */
[----:B------:R-:W-:Y:S01]  /*2a20*/  HGMMA.64x16x16.F32 R152, gdesc[UR32], RZ, !UPT, gsb0 ;  /* 0x00200000209879f0 */ /* 0x000fe2000c0008ff */
[----:B------:R-:W-:Y:S01]  /*2a30*/  UIADD3 UR30, UR4, 0x402, URZ ;  /* 0x00000402041e7890 */ /* 0x000fe2000fffe03f */
[----:B------:R-:W-:Y:S01]  /*2a40*/  UMOV UR31, 0x40000040 ;  /* 0x40000040001f7882 */ /* 0x000fe20000000000 */
[----:B------:R-:W-:Y:S01]  /*2a50*/  UMOV UR32, UR8 ;  /* 0x0000000800207c82 */ /* 0x000fe20008000000 */
[----:B------:R-:W-:Y:S01]  /*2a60*/  UMOV UR33, UR9 ;  /* 0x0000000900217c82 */ /* 0x000fe20008000000 */
[----:B------:R-:W-:Y:S02]  /*2a70*/  WARPGROUP.DEPBAR.LE gsb0, 0x0 ;  /* 0x00008000000079c5 */ /* 0x000fe40000010000 */
[----:B------:R-:W-:-:S06]  /*2a80*/  WARPGROUP.ARRIVE ;  /* 0x00000000000079c5 */ /* 0x000fcc0000000000 */
[----:B------:R-:W-:Y:S01]  /*2a90*/  HGMMA.64x16x16.F32 R168, gdesc[UR40], RZ, !UPT, gsb0 ;  /* 0x0020000028a879f0 */ /* 0x000fe2000c0008ff */
[----:B------:R-:W-:Y:S01]  /*2aa0*/  UIADD3 UR34, UR4, 0x482, URZ ;  /* 0x0000048204227890 */ /* 0x000fe2000fffe03f */
[----:B------:R-:W-:Y:S01]  /*2ab0*/  UMOV UR35, 0x40000040 ;  /* 0x4000004000237882 */ /* 0x000fe20000000000 */
[----:B------:R-:W-:Y:S01]  /*2ac0*/  UMOV UR39, 0x40000040 ;  /* 0x4000004000277882 */ /* 0x000fe20000000000 */
        /* <DEDUP_REMOVED lines=9> */
[----:B------:R-:W-:Y:S01]  /*2b60*/  UMOV UR44, UR8 ;  /* 0x00000008002c7c82 */ /* 0x000fe20008000000 */
[----:B------:R-:W-:-:S08]  /*2b70*/  UMOV UR45, UR9 ;  /* 0x00000009002d7c82 */ /* 0x000fd00008000000 */
[----:B------:R-:W-:Y:S02]  /*2b80*/  UMOV UR51, UR47 ;  /* 0x0000002f00337c82 */ /* 0x000fe40008000000 */
[----:B------:R-:W-:Y:S01]  /*2b90*/  UMOV UR50, UR46 ;  /* 0x0000002e00327c82 */ /* 0x000fe20008000000 */
[----:B------:R-:W-:Y:S02]  /*2ba0*/  WARPGROUP.DEPBAR.LE gsb0, 0x0 ;  /* 0x00008000000079c5 */ /* 0x000fe40000010000 */
[----:B------:R-:W-:-:S06]  /*2bb0*/  WARPGROUP.ARRIVE ;  /* 0x00000000000079c5 */ /* 0x000fcc0000000000 */
[----:B------:R-:W-:Y:S01]  /*2bc0*/  HGMMA.64x16x16.F32 R200, gdesc[UR48], RZ, !UPT, gsb0 ;  /* 0x0020000030c879f0 */ /* 0x000fe2000c0008ff */
[----:B------:R-:W-:Y:S01]  /*2bd0*/  R2UR UR49, R4 ;  /* 0x00000000043172ca */ /* 0x000fe200000e0000 */
[----:B------:R-:W-:Y:S01]  /*2be0*/  UMOV UR50, UR60 ;  /* 0x0000003c00327c82 */ /* 0x000fe20008000000 */
[----:B------:R-:W-:Y:S01]  /*2bf0*/  R2UR UR48, R5 ;  /* 0x00000000053072ca */ /* 0x000fe200000e0000 */
[----:B------:R-:W-:Y:S01]  /*2c00*/  UMOV UR51, UR61 ;  /* 0x0000003d00337c82 */ /* 0x000fe20008000000 */
[----:B------:R-:W-:Y:S02]  /*2c10*/  WARPGROUP.DEPBAR.LE gsb0, 0x0 ;  /* 0x00008000000079c5 */ /* 0x000fe40000010000 */
[----:B------:R-:W-:-:S06]  /*2c20*/  WARPGROUP.ARRIVE ;  /* 0x00000000000079c5 */ /* 0x000fcc0000000000 */
[----:B------:R-:W-:Y:S01]  /*2c30*/  HGMMA.64x16x16.F32 R216, gdesc[UR56], RZ, !UPT, gsb0 ;  /* 0x0020000038d879f0 */ /* 0x000fe2000c0008ff */
[----:B------:R-:W-:Y:S02]  /*2c40*/  R2UR UR56, R0 ;  /* 0x00000000003872ca */ /* 0x000fe400000e0000 */
[----:B------:R-:W-:Y:S01]  /*2c50*/  R2UR UR57, R3 ;  /* 0x00000000033972ca */ /* 0x000fe200000e0000 */
[----:B------:R-:W-:Y:S02]  /*2c60*/  WARPGROUP.DEPBAR.LE gsb0, 0x0 ;  /* 0x00008000000079c5 */ /* 0x000fe40000010000 */
[----:B------:R-:W-:-:S06]  /*2c70*/  WARPGROUP.ARRIVE ;  /* 0x00000000000079c5 */ /* 0x000fcc0000000000 */
[----:B------:R-:W-:Y:S03]  /*2c80*/  HGMMA.64x16x16.F32 R16, gdesc[UR48], RZ, !UPT, gsb0 ;  /* 0x00200000301079f0 */ /* 0x000fe6000c0008ff */
[----:B------:R-:W-:Y:S02]  /*2c90*/  WARPGROUP.DEPBAR.LE gsb0, 0x0 ;  /* 0x00008000000079c5 */ /* 0x000fe40000010000 */
[----:B0-----:R-:W-:-:S06]  /*2ca0*/  WARPGROUP.ARRIVE ;  /* 0x00000000000079c5 */ /* 0x001fcc0000000000 */
[----:B------:R-:W-:Y:S03]  /*2cb0*/  HGMMA.64x16x16.F32 R224, gdesc[UR52], RZ, !UPT, gsb0 ;  /* 0x0020000034e079f0 */ /* 0x000fe6000c0008ff */
[----:B------:R-:W-:Y:S02]  /*2cc0*/  WARPGROUP.DEPBAR.LE gsb0, 0x0 ;  /* 0x00008000000079c5 */ /* 0x000fe40000010000 */
[----:B------:R-:W-:Y:S01]  /*2cd0*/  IMAD.MOV.U32 R2, RZ, RZ, R230 ;  /* 0x000000ffff027224 */ /* 0x000fe200078e00e6 */
[----:B------:R-:W-:Y:S01]  /*2ce0*/  MOV R3, R229 ;  /* 0x000000e500037202 */ /* 0x000fe20000000f00 */
[----:B------:R-:W-:Y:S02]  /*2cf0*/  IMAD.MOV.U32 R0, RZ, RZ, R231 ;  /* 0x000000ffff007224 */ /* 0x000fe400078e00e7 */
[----:B------:R-:W-:Y:S01]  /*2d00*/  IMAD.MOV.U32 R4, RZ, RZ, R228 ;  /* 0x000000ffff047224 */ /* 0x000fe200078e00e4 */
[----:B------:R-:W2:Y:S01]  /*2d10*/  LDL.LU.64 R230, [R1+0x210] ;  /* 0x0002100001e67983 */ /* 0x000ea20000300a00 */
[----:B------:R-:W-:-:S02]  /*2d20*/  IMAD.MOV.U32 R8, RZ, RZ, R226 ;  /* 0x000000ffff087224 */ /* 0x000fc400078e00e2 */
[----:B------:R-:W-:Y:S01]  /*2d30*/  IMAD.MOV.U32 R5, RZ, RZ, R227 ;  /* 0x000000ffff057224 */ /* 0x000fe200078e00e3 */
[----:B------:R-:W2:Y:S01]  /*2d40*/  LDL.LU.64 R228, [R1+0x208] ;  /* 0x0002080001e47983 */ /* 0x000ea20000300a00 */
[----:B------:R-:W-:Y:S02]  /*2d50*/  IMAD.MOV.U32 R10, RZ, RZ, R224 ;  /* 0x000000ffff0a7224 */ /* 0x000fe400078e00e0 */
[----:B------:R-:W-:Y:S01]  /*2d60*/  IMAD.MOV.U32 R9, RZ, RZ, R225 ;  /* 0x000000ffff097224 */ /* 0x000fe200078e00e1 */
[----:B------:R-:W2:Y:S04]  /*2d70*/  LDL.LU.64 R226, [R1+0x200] ;  /* 0x0002000001e27983 */ /* 0x000ea80000300a00 */
[----:B------:R-:W2:Y:S02]  /*2d80*/  LDL.LU.64 R224, [R1+0x1f8] ;  /* 0x0001f80001e07983 */ /* 0x000ea40000300a00 */
[----:B--2---:R-:W-:-:S06]  /*2d90*/  WARPGROUP.ARRIVE ;  /* 0x00000000000079c5 */ /* 0x004fcc0000000000 */
[----:B------:R-:W-:Y:S03]  /*2da0*/  HGMMA.64x16x16.F32 R224, gdesc[UR8], R224, gsb0 ;  /* 0x0020000008e079f0 */ /* 0x000fe600080008e0 */
[----:B------:R-:W-:Y:S02]  /*2db0*/  WARPGROUP.DEPBAR.LE gsb0, 0x0 ;  /* 0x00008000000079c5 */ /* 0x000fe40000010000 */
[----:B------:R-:W-:Y:S04]  /*2dc0*/  STL.64 [R1+0x60], R224 ;  /* 0x000060e001007387 */ /* 0x000fe80000100a00 */
[----:B------:R-:W-:Y:S04]  /*2dd0*/  STL.64 [R1+0x68], R226 ;  /* 0x000068e201007387 */ /* 0x000fe80000100a00 */
[----:B------:R-:W-:Y:S04]  /*2de0*/  STL.64 [R1+0x70], R228 ;  /* 0x000070e401007387 */ /* 0x000fe80000100a00 */
[----:B------:R0:W-:Y:S04]  /*2df0*/  STL.64 [R1+0x78], R230 ;  /* 0x000078e601007387 */ /* 0x0001e80000100a00 */
[----:B0-----:R-:W2:Y:S04]  /*2e00*/  LDL.LU.64 R230, [R1+0x1f0] ;  /* 0x0001f00001e67983 */ /* 0x001ea80000300a00 */
[----:B------:R-:W2:Y:S01]  /*2e10*/  LDL.LU.64 R228, [R1+0x1e8] ;  /* 0x0001e80001e47983 */ /* 0x000ea20000300a00 */
[----:B------:R-:W-:Y:S01]  /*2e20*/  UMOV UR52, UR8 ;  /* 0x0000000800347c82 */ /* 0x000fe20008000000 */
[----:B------:R-:W-:Y:S01]  /*2e30*/  UMOV UR53, UR9 ;  /* 0x0000000900357c82 */ /* 0x000fe20008000000 */
[----:B------:R-:W-:Y:S01]  /*2e40*/  UMOV UR54, UR5 ;  /* 0x0000000500367c82 */ /* 0x000fe20008000000 */
[----:B------:R-:W-:Y:S01]  /*2e50*/  UMOV UR55, 0x40000040 ;  /* 0x4000004000377882 */ /* 0x000fe20000000000 */
[----:B------:R-:W3:Y:S04]  /*2e60*/  LDL.LU.64 R226, [R1+0x1e0] ;  /* 0x0001e00001e27983 */ /* 0x000ee80000300a00 */
[----:B------:R-:W3:Y:S01]  /*2e70*/  LDL.LU.64 R224, [R1+0x1d8] ;  /* 0x0001d80001e07983 */ /* 0x000ee20000300a00 */
[----:B--2---:R-:W-:-:S06]  /*2e80*/  WARPGROUP.ARRIVE ;  /* 0x00000000000079c5 */ /* 0x004fcc0000000000 */
[----:B------:R-:W-:Y:S03]  /*2e90*/  HGMMA.64x16x16.F32 R228, gdesc[UR52], R228, gsb0 ;  /* 0x0020000034e479f0 */ /* 0x000fe600080008e4 */
[----:B------:R-:W-:Y:S02]  /*2ea0*/  WARPGROUP.DEPBAR.LE gsb0, 0x0 ;  /* 0x00008000000079c5 */ /* 0x000fe40000010000 */
[----:B------:R-:W-:Y:S04]  /*2eb0*/  STL.64 [R1+0x20], R228 ;  /* 0x000020e401007387 */ /* 0x000fe80000100a00 */
[----:B------:R0:W-:Y:S04]  /*2ec0*/  STL.64 [R1+0x28], R230 ;  /* 0x000028e601007387 */ /* 0x0001e80000100a00 */
[----:B------:R-:W-:Y:S04]  /*2ed0*/  STL.64 [R1+0x30], R232 ;  /* 0x000030e801007387 */ /* 0x000fe80000100a00 */
[----:B------:R-:W-:Y:S04]  /*2ee0*/  STL.64 [R1+0x38], R234 ;  /* 0x000038ea01007387 */ /* 0x000fe80000100a00 */
[----:B0-----:R-:W3:Y:S04]  /*2ef0*/  LDL.LU.64 R230, [R1+0x1d0] ;  /* 0x0001d00001e67983 */ /* 0x001ee80000300a00 */
[----:B------:R-:W3:Y:S01]  /*2f00*/  LDL.LU.64 R228, [R1+0x1c8] ;  /* 0x0001c80001e47983 */ /* 0x000ee20000300a00 */
[----:B------:R-:W-:Y:S01]  /*2f10*/  UMOV UR48, UR8 ;  /* 0x0000000800307c82 */ /* 0x000fe20008000000 */
[----:B------:R-:W-:Y:S01]  /*2f20*/  UMOV UR49, UR9 ;  /* 0x0000000900317c82 */ /* 0x000fe20008000000 */
[----:B------:R-:W-:Y:S01]  /*2f30*/  UMOV UR50, UR7 ;  /* 0x0000000700327c82 */ /* 0x000fe20008000000 */
[----:B------:R-:W-:Y:S01]  /*2f40*/  UMOV UR51, 0x40000040 ;  /* 0x4000004000337882 */ /* 0x000fe20000000000 */
[----:B------:R-:W-:Y:S01]  /*2f50*/  UIADD3 UR58, UR4, 0x182, URZ ;  /* 0x00000182043a7890 */ /* 0x000fe2000fffe03f */
[----:B------:R-:W-:Y:S01]  /*2f60*/  UMOV UR59, 0x40000040 ;  /* 0x40000040003b7882 */ /* 0x000fe20000000000 */
[----:B------:R-:W-:Y:S01]  /*2f70*/  UMOV UR22, UR50 ;  /* 0x0000003200167c82 */ /* 0x000fe20008000000 */
[----:B------:R-:W-:Y:S01]  /*2f80*/  UMOV UR23, UR51 ;  /* 0x0000003300177c82 */ /* 0x000fe20008000000 */
[----:B---3--:R-:W-:-:S06]  /*2f90*/  WARPGROUP.ARRIVE ;  /* 0x00000000000079c5 */ /* 0x008fcc0000000000 */
[----:B------:R-:W-:Y:S03]  /*2fa0*/  HGMMA.64x16x16.F32 R224, gdesc[UR48], R224, gsb0 ;  /* 0x0020000030e079f0 */ /* 0x000fe600080008e0 */
[----:B------:R-:W-:Y:S02]  /*2fb0*/  WARPGROUP.DEPBAR.LE gsb0, 0x0 ;  /* 0x00008000000079c5 */ /* 0x000fe40000010000 */
[----:B------:R-:W-:-:S06]  /*2fc0*/  WARPGROUP.ARRIVE ;  /* 0x00000000000079c5 */ /* 0x000fcc0000000000 */
[----:B------:R-:W-:Y:S03]  /*2fd0*/  HGMMA.64x16x16.F32 R208, gdesc[UR56], R208, gsb0 ;  /* 0x0020000038d079f0 */ /* 0x000fe600080008d0 */
[----:B------:R-:W-:Y:S02]  /*2fe0*/  WARPGROUP.DEPBAR.LE gsb0, 0x0 ;  /* 0x00008000000079c5 */ /* 0x000fe40000010000 */
[----:B------:R-:W-:-:S06]  /*2ff0*/  WARPGROUP.ARRIVE ;  /* 0x00000000000079c5 */ /* 0x000fcc0000000000 */
[----:B------:R-:W-:Y:S03]  /*3000*/  HGMMA.64x16x16.F32 R192, gdesc[UR12], R192, gsb0 ;  /* 0x002000000cc079f0 */ /* 0x000fe600080008c0 */
[----:B------:R-:W-:Y:S02]  /*3010*/  WARPGROUP.DEPBAR.LE gsb0, 0x0 ;  /* 0x00008000000079c5 */ /* 0x000fe40000010000 */
[----:B------:R-:W-:-:S06]  /*3020*/  WARPGROUP.ARRIVE ;  /* 0x00000000000079c5 */ /* 0x000fcc0000000000 */
[----:B------:R-:W-:Y:S01]  /*3030*/  HGMMA.64x16x16.F32 R176, gdesc[UR16], R176, gsb0 ;  /* 0x0020000010b079f0 */ /* 0x000fe200080008b0 */
[----:B------:R-:W-:Y:S01]  /*3040*/  UMOV UR56, UR22 ;  /* 0x0000001600387c82 */ /* 0x000fe20008000000 */
[----:B------:R-:W-:Y:S01]  /*3050*/  UIADD3 UR22, UR4, 0x302, URZ ;  /* 0x0000030204167890 */ /* 0x000fe2000fffe03f */
[----:B------:R-:W-:Y:S01]  /*3060*/  UMOV UR57, UR23 ;  /* 0x0000001700397c82 */ /* 0x000fe20008000000 */
[----:B------:R-:W-:Y:S01]  /*3070*/  UMOV UR23, 0x40000040 ;  /* 0x4000004000177882 */ /* 0x000fe20000000000 */
        /* <DEDUP_REMOVED lines=18> */
[----:B------:R-:W-:Y:S01]  /*31a0*/  UIADD3 UR46, UR4, 0x602, URZ ;  /* 0x00000602042e7890 */ /* 0x000fe2000fffe03f */
[----:B------:R-:W-:Y:S01]  /*31b0*/  UMOV UR47, 0x40000040 ;  /* 0x40000040002f7882 */ /* 0x000fe20000000000 */
[----:B------:R-:W-:Y:S02]  /*31c0*/  WARPGROUP.DEPBAR.LE gsb0, 0x0 ;  /* 0x00008000000079c5 */ /* 0x000fe40000010000 */
[----:B------:R-:W-:-:S06]  /*31d0*/  WARPGROUP.ARRIVE ;  /* 0x00000000000079c5 */ /* 0x000fcc0000000000 */
[----:B------:R-:W-:Y:S01]  /*31e0*/  HGMMA.64x16x16.F32 R64, gdesc[UR44], R64, gsb0 ;  /* 0x002000002c4079f0 */ /* 0x000fe20008000840 */
[----:B------:R-:W-:Y:S01]  /*31f0*/  UIADD3 UR50, UR4, 0x682, URZ ;  /* 0x0000068204327890 */ /* 0x000fe2000fffe03f */
[----:B------:R-:W-:Y:S01]  /*3200*/  UMOV UR48, UR8 ;  /* 0x0000000800307c82 */ /* 0x000fe20008000000 */
[----:B------:R-:W-:Y:S01]  /*3210*/  UMOV UR49, UR9 ;  /* 0x0000000900317c82 */ /* 0x000fe20008000000 */
[----:B------:R-:W-:Y:S01]  /*3220*/  UMOV UR51, 0x40000040 ;  /* 0x4000004000337882 */ /* 0x000fe20000000000 */
[----:B------:R-:W-:Y:S02]  /*3230*/  WARPGROUP.DEPBAR.LE gsb0, 0x0 ;  /* 0x00008000000079c5 */ /* 0x000fe40000010000 */
[----:B------:R-:W-:-:S06]  /*3240*/  WARPGROUP.ARRIVE ;  /* 0x00000000000079c5 */ /* 0x000fcc0000000000 */
[----:B------:R-:W-:Y:S01]  /*3250*/  HGMMA.64x16x16.F32 R48, gdesc[UR48], R48, gsb0 ;  /* 0x00200000303079f0 */ /* 0x000fe20008000830 */
[----:B------:R-:W-:Y:S01]  /*3260*/  UMOV UR60, UR54 ;  /* 0x00000036003c7c82 */ /* 0x000fe20008000000 */
[----:B------:R-:W-:Y:S01]  /*3270*/  UIADD3 UR54, UR4, 0x702, URZ ;  /* 0x0000070204367890 */ /* 0x000fe2000fffe03f */
[----:B------:R-:W-:Y:S01]  /*3280*/  UMOV UR61, UR55 ;  /* 0x00000037003d7c82 */ /* 0x000fe20008000000 */
[----:B------:R-:W-:Y:S01]  /*3290*/  UMOV UR52, UR8 ;  /* 0x0000000800347c82 */ /* 0x000fe20008000000 */
[----:B------:R-:W-:Y:S01]  /*32a0*/  UMOV UR53, UR9 ;  /* 0x0000000900357c82 */ /* 0x000fe20008000000 */
[----:B------:R-:W-:Y:S01]  /*32b0*/  UMOV UR55, 0x40000040 ;  /* 0x4000004000377882 */ /* 0x000fe20000000000 */
[----:B------:R-:W-:Y:S02]  /*32c0*/  WARPGROUP.DEPBAR.LE gsb0, 0x0 ;  /* 0x00008000000079c5 */ /* 0x000fe40000010000 */
[----:B------:R-:W-:-:S06]  /*32d0*/  WARPGROUP.ARRIVE ;  /* 0x00000000000079c5 */ /* 0x000fcc0000000000 */
[----:B------:R-:W-:Y:S01]  /*32e0*/  HGMMA.64x16x16.F32 R32, gdesc[UR52], R32, gsb0 ;  /* 0x00200000342079f0 */ /* 0x000fe20008000820 */
[----:B------:R-:W-:Y:S01]  /*32f0*/  UIADD3 UR5, UR6, 0x402, URZ ;  /* 0x0000040206057890 */ /* 0x000fe2000fffe03f */
[----:B------:R-:W-:-:S06]  /*3300*/  UMOV UR53, 0x40000040 ;  /* 0x4000004000357882 */ /* 0x000fcc0000000000 */
[----:B------:R-:W-:Y:S01]  /*3310*/  UMOV UR52, UR5 ;  /* 0x0000000500347c82 */ /* 0x000fe20008000000 */
[----:B------:R-:W-:Y:S02]  /*3320*/  WARPGROUP.DEPBAR.LE gsb0, 0x0 ;  /* 0x00008000000079c5 */ /* 0x000fe40000010000 */
[----:B------:R-:W-:-:S06]  /*3330*/  WARPGROUP.ARRIVE ;  /* 0x00000000000079c5 */ /* 0x000fcc0000000000 */
[----:B------:R-:W-:Y:S01]  /*3340*/  HGMMA.64x16x16.F32 R24, gdesc[UR52], R24, gsb0 ;  /* 0x00200000341879f0 */ /* 0x000fe20008000818 */
[----:B------:R-:W-:Y:S01]  /*3350*/  UMOV UR48, UR52 ;  /* 0x0000003400307c82 */ /* 0x000fe20008000000 */
        /* <DEDUP_REMOVED lines=11> */
[----:B------:R-:W-:Y:S04]  /*3410*/  STL.64 [R1+0x180], R230 ;  /* 0x000180e601007387 */ /* 0x000fe80000100a00 */
[----:B------:R-:W-:Y:S04]  /*3420*/  STL.64 [R1+0x178], R228 ;  /* 0x000178e401007387 */ /* 0x000fe80000100a00 */
[----:B------:R-:W-:Y:S04]  /*3430*/  STL.64 [R1+0x170], R226 ;  /* 0x000170e201007387 */ /* 0x000fe80000100a00 */
[----:B------:R0:W-:Y:S04]  /*3440*/  STL.64 [R1+0x168], R224 ;  /* 0x000168e001007387 */ /* 0x0001e80000100a00 */
[----:B0-----:R-:W2:Y:S04]  /*3450*/  LDL.LU.64 R224, [R1+0x20] ;  /* 0x0000200001e07983 */ /* 0x001ea80000300a00 */
[----:B------:R-:W3:Y:S04]  /*3460*/  LDL.LU.64 R226, [R1+0x28] ;  /* 0x0000280001e27983 */ /* 0x000ee80000300a00 */
[----:B------:R-:W4:Y:S04]  /*3470*/  LDL.LU.64 R228, [R1+0x30] ;  /* 0x0000300001e47983 */ /* 0x000f280000300a00 */
[----:B------:R-:W2:Y:S01]  /*3480*/  LDL.LU.64 R230, [R1+0x38] ;  /* 0x0000380001e67983 */ /* 0x000ea20000300a00 */
[----:B------:R-:W-:-:S02]  /*3490*/  WARPGROUP.DEPBAR.LE gsb0, 0x0 ;  /* 0x00008000000079c5 */ /* 0x000fc40000010000 */
        /* <DEDUP_REMOVED lines=27> */
[----:B--2---:R-:W-:Y:S04]  /*3650*/  STL.64 [R1+0x1a0], R230 ;  /* 0x0001a0e601007387 */ /* 0x004fe80000100a00 */
[----:B----4-:R0:W-:Y:S04]  /*3660*/  STL.64 [R1+0x198], R228 ;  /* 0x000198e401007387 */ /* 0x0101e80000100a00 */
[----:B0-----:R-:W2:Y:S04]  /*3670*/  LDL.LU.64 R228, [R1+0x60] ;  /* 0x0000600001e47983 */ /* 0x001ea80000300a00 */
[----:B------:R-:W4:Y:S04]  /*3680*/  LDL.LU.64 R230, [R1+0x68] ;  /* 0x0000680001e67983 */ /* 0x000f280000300a00 */
[----:B------:R-:W3:Y:S04]  /*3690*/  LDL.LU.64 R232, [R1+0x70] ;  /* 0x0000700001e87983 */ /* 0x000ee80000300a00 */
[----:B------:R-:W2:Y:S01]  /*36a0*/  LDL.LU.64 R234, [R1+0x78] ;  /* 0x0000780001ea7983 */ /* 0x000ea20000300a00 */
[----:B------:R-:W-:Y:S01]  /*36b0*/  UMOV UR16, UR52 ;  /* 0x0000003400107c82 */ /* 0x000fe20008000000 */
[----:B------:R-:W-:Y:S01]  /*36c0*/  UMOV UR17, UR53 ;  /* 0x0000003500117c82 */ /* 0x000fe20008000000 */
        /* <DEDUP_REMOVED lines=31> */
[----:B--2---:R0:W-:Y:S04]  /*38c0*/  STL.64 [R1+0x1c0], R234 ;  /* 0x0001c0ea01007387 */ /* 0x0041e80000100a00 */
[----:B---3--:R1:W-:Y:S04]  /*38d0*/  STL.64 [R1+0x1b8], R232 ;  /* 0x0001b8e801007387 */ /* 0x0083e80000100a00 */
[----:B----4-:R2:W-:Y:S04]  /*38e0*/  STL.64 [R1+0x1b0], R230 ;  /* 0x0001b0e601007387 */ /* 0x0105e80000100a00 */
[----:B------:R3:W-:Y:S01]  /*38f0*/  STL.64 [R1+0x1a8], R228 ;  /* 0x0001a8e401007387 */ /* 0x0007e20000100a00 */
[----:B0-----:R-:W-:-:S02]  /*3900*/  IMAD.MOV.U32 R234, RZ, RZ, R2 ;  /* 0x000000ffffea7224 */ /* 0x001fc400078e0002 */
[----:B------:R-:W-:Y:S02]  /*3910*/  IMAD.MOV.U32 R235, RZ, RZ, R0 ;  /* 0x000000ffffeb7224 */ /* 0x000fe400078e0000 */
[----:B-1----:R-:W-:Y:S02]  /*3920*/  IMAD.MOV.U32 R232, RZ, RZ, R4 ;  /* 0x000000ffffe87224 */ /* 0x002fe400078e0004 */
[----:B------:R-:W-:Y:S02]  /*3930*/  IMAD.MOV.U32 R233, RZ, RZ, R3 ;  /* 0x000000ffffe97224 */ /* 0x000fe400078e0003 */
[----:B--2---:R-:W-:Y:S02]  /*3940*/  IMAD.MOV.U32 R230, RZ, RZ, R8 ;  /* 0x000000ffffe67224 */ /* 0x004fe400078e0008 */
[----:B------:R-:W-:Y:S02]  /*3950*/  IMAD.MOV.U32 R231, RZ, RZ, R5 ;  /* 0x000000ffffe77224 */ /* 0x000fe400078e0005 */
[----:B---3--:R-:W-:-:S02]  /*3960*/  IMAD.MOV.U32 R228, RZ, RZ, R10 ;  /* 0x000000ffffe47224 */ /* 0x008fc400078e000a */
[----:B------:R-:W-:Y:S01]  /*3970*/  IMAD.MOV.U32 R229, RZ, RZ, R9 ;  /* 0x000000ffffe57224 */ /* 0x000fe200078e0009 */
[----:B------:R-:W-:-:S05]  /*3980*/  WARPGROUP.DEPBAR.LE gsb0, 0x0 ;  /* 0x00008000000079c5 */ /* 0x000fca0000010000 */
[----:B------:R-:W-:-:S06]  /*3990*/  WARPGROUP.ARRIVE ;  /* 0x00000000000079c5 */ /* 0x000fcc0000000000 */
[----:B------:R-:W-:Y:S01]  /*39a0*/  HGMMA.64x16x16.F32 R228, gdesc[UR8], R228, gsb0 ;  /* 0x0020000008e479f0 */ /* 0x000fe200080008e4 */
[----:B------:R-:W-:Y:S04]  /*39b0*/  STL.64 [R1+0x190], R226 ;  /* 0x000190e201007387 */ /* 0x000fe80000100a00 */
[----:B------:R-:W-:Y:S01]  /*39c0*/  STL.64 [R1+0x188], R224 ;  /* 0x000188e001007387 */ /* 0x000fe20000100a00 */
[----:B------:R-:W-:-:S03]  /*39d0*/  WARPGROUP.DEPBAR.LE gsb0, 0x0 ;  /* 0x00008000000079c5 */ /* 0x000fc60000010000 */
[----:B------:R-:W-:Y:S04]  /*39e0*/  STL.64 [R1+0x40], R228 ;  /* 0x000040e401007387 */ /* 0x000fe80000100a00 */
[----:B------:R-:W-:Y:S04]  /*39f0*/  STL.64 [R1+0x48], R230 ;  /* 0x000048e601007387 */ /* 0x000fe80000100a00 */
[----:B------:R-:W-:Y:S04]  /*3a00*/  STL.64 [R1+0x50], R232 ;  /* 0x000050e801007387 */ /* 0x000fe80000100a00 */
[----:B------:R0:W-:Y:S04]  /*3a10*/  STL.64 [R1+0x58], R234 ;  /* 0x000058ea01007387 */ /* 0x0001e80000100a00 */
[----:B0-----:R-:W2:Y:S04]  /*3a20*/  LDL.LU.64 R234, [R1+0x1c0] ;  /* 0x0001c00001ea7983 */ /* 0x001ea80000300a00 */
[----:B------:R-:W2:Y:S04]  /*3a30*/  LDL.LU.64 R232, [R1+0x1b8] ;  /* 0x0001b80001e87983 */ /* 0x000ea80000300a00 */
[----:B------:R-:W2:Y:S04]  /*3a40*/  LDL.LU.64 R230, [R1+0x1b0] ;  /* 0x0001b00001e67983 */ /* 0x000ea80000300a00 */
[----:B------:R-:W2:Y:S01]  /*3a50*/  LDL.LU.64 R228, [R1+0x1a8] ;  /* 0x0001a80001e47983 */ /* 0x000ea20000300a00 */
[----:B------:R-:W-:-:S02]  /*3a60*/  UIADD3 UR7, UR6, 0x4, URZ ;  /* 0x0000000406077890 */ /* 0x000fc4000fffe03f */
[----:B------:R-:W-:Y:S01]  /*3a70*/  UIADD3 UR12, UR4, 0x4, URZ ;  /* 0x00000004040c7890 */ /* 0x000fe2000fffe03f */
[----:B------:R-:W-:Y:S01]  /*3a80*/  UMOV UR9, 0x40000040 ;  /* 0x4000004000097882 */ /* 0x000fe20000000000 */
[----:B------:R-:W-:-:S03]  /*3a90*/  UMOV UR11, 0x40000040 ;  /* 0x40000040000b7882 */ /* 0x000fc60000000000 */
[----:B------:R-:W-:Y:S02]  /*3aa0*/  UMOV UR8, UR7 ;  /* 0x0000000700087c82 */ /* 0x000fe40008000000 */
[----:B------:R-:W-:Y:S01]  /*3ab0*/  UMOV UR10, UR12 ;  /* 0x0000000c000a7c82 */ /* 0x000fe20008000000 */
[----:B--2---:R-:W-:-:S06]  /*3ac0*/  WARPGROUP.ARRIVE ;  /* 0x00000000000079c5 */ /* 0x004fcc0000000000 */
[----:B------:R-:W-:Y:S03]  /*3ad0*/  HGMMA.64x16x16.F32 R228, gdesc[UR8], R228, gsb0 ;  /* 0x0020000008e479f0 */ /* 0x000fe600080008e4 */
[----:B------:R-:W-:Y:S02]  /*3ae0*/  WARPGROUP.DEPBAR.LE gsb0, 0x0 ;  /* 0x00008000000079c5 */ /* 0x000fe40000010000 */
[----:B------:R-:W-:Y:S01]  /*3af0*/  IMAD.MOV.U32 R10, RZ, RZ, R230 ;  /* 0x000000ffff0a7224 */ /* 0x000fe200078e00e6 */
[----:B------:R-:W-:Y:S01]  /*3b00*/  MOV R11, R229 ;  /* 0x000000e5000b7202 */ /* 0x000fe20000000f00 */
[----:B------:R-:W-:Y:S02]  /*3b10*/  IMAD.MOV.U32 R9, RZ, RZ, R231 ;  /* 0x000000ffff097224 */ /* 0x000fe400078e00e7 */
[----:B------:R-:W-:Y:S01]  /*3b20*/  IMAD.MOV.U32 R12, RZ, RZ, R228 ;  /* 0x000000ffff0c7224 */ /* 0x000fe200078e00e4 */
[----:B------:R-:W2:Y:S04]  /*3b30*/  LDL.LU.64 R230, [R1+0x1a0] ;  /* 0x0001a00001e67983 */ /* 0x000ea80000300a00 */
[----:B------:R-:W2:Y:S04]  /*3b40*/  LDL.LU.64 R228, [R1+0x198] ;  /* 0x0001980001e47983 */ /* 0x000ea80000300a00 */
[----:B------:R-:W2:Y:S04]  /*3b50*/  LDL.LU.64 R226, [R1+0x190] ;  /* 0x0001900001e27983 */ /* 0x000ea80000300a00 */
[----:B------:R-:W2:Y:S01]  /*3b60*/  LDL.LU.64 R224, [R1+0x188] ;  /* 0x0001880001e07983 */ /* 0x000ea20000300a00 */
[----:B------:R-:W-:Y:S01]  /*3b70*/  UIADD3 UR13, UR4, 0x84, URZ ;  /* 0x00000084040d7890 */ /* 0x000fe2000fffe03f */
[----:B------:R-:W-:Y:S01]  /*3b80*/  UMOV UR16, UR8 ;  /* 0x0000000800107c82 */ /* 0x000fe20008000000 */
[----:B------:R-:W-:Y:S01]  /*3b90*/  UMOV UR17, UR9 ;  /* 0x0000000900117c82 */ /* 0x000fe20008000000 */
[----:B------:R-:W-:-:S04]  /*3ba0*/  UMOV UR19, 0x40000040 ;  /* 0x4000004000137882 */ /* 0x000fc80000000000 */
[----:B------:R-:W-:Y:S01]  /*3bb0*/  UMOV UR18, UR13 ;  /* 0x0000000d00127c82 */ /* 0x000fe20008000000 */
[----:B------:R-:W-:Y:S02]  /*3bc0*/  IMAD.MOV.U32 R5, RZ, RZ, R232 ;  /* 0x000000ffff057224 */ /* 0x000fe400078e00e8 */
[----:B------:R-:W-:Y:S02]  /*3bd0*/  IMAD.MOV.U32 R4, RZ, RZ, R233 ;  /* 0x000000ffff047224 */ /* 0x000fe400078e00e9 */
[----:B------:R-:W-:Y:S02]  /*3be0*/  IMAD.MOV.U32 R3, RZ, RZ, R234 ;  /* 0x000000ffff037224 */ /* 0x000fe400078e00ea */
[----:B------:R-:W-:Y:S01]  /*3bf0*/  IMAD.MOV.U32 R0, RZ, RZ, R235 ;  /* 0x000000ffff007224 */ /* 0x000fe200078e00eb */
[----:B--2---:R-:W-:-:S06]  /*3c00*/  WARPGROUP.ARRIVE ;  /* 0x00000000000079c5 */ /* 0x004fcc0000000000 */
[----:B------:R-:W-:Y:S03]  /*3c10*/  HGMMA.64x16x16.F32 R224, gdesc[UR16], R224, gsb0 ;  /* 0x0020000010e079f0 */ /* 0x000fe600080008e0 */
        /* <DEDUP_REMOVED lines=12> */
[----:B------:R-:W2:Y:S01]  /*3ce0*/  LDL.LU.64 R224, [R1+0x168] ;  /* 0x0001680001e07983 */ /* 0x000ea20000300a00 */
[----:B------:R-:W-:Y:S01]  /*3cf0*/  UIADD3 UR7, UR4, 0x104, URZ ;  /* 0x0000010404077890 */ /* 0x000fe2000fffe03f */
[----:B------:R-:W-:Y:S01]  /*3d00*/  UMOV UR12, UR8 ;  /* 0x00000008000c7c82 */ /* 0x000fe20008000000 */
[----:B------:R-:W-:Y:S01]  /*3d10*/  UMOV UR13, UR9 ;  /* 0x00000009000d7c82 */ /* 0x000fe20008000000 */
[----:B------:R-:W-:-:S04]  /*3d20*/  UMOV UR15, 0x40000040 ;  /* 0x40000040000f7882 */ /* 0x000fc80000000000 */
[----:B------:R-:W-:Y:S01]  /*3d30*/  UMOV UR14, UR7 ;  /* 0x00000007000e7c82 */ /* 0x000fe20008000000 */
[----:B------:R-:W-:Y:S01]  /*3d40*/  UIADD3 UR58, UR4, 0x184, URZ ;  /* 0x00000184043a7890 */ /* 0x000fe2000fffe03f */
[----:B------:R-:W-:Y:S01]  /*3d50*/  UMOV UR56, UR8 ;  /* 0x0000000800387c82 */ /* 0x000fe20008000000 */
[----:B------:R-:W-:Y:S01]  /*3d60*/  UMOV UR57, UR9 ;  /* 0x0000000900397c82 */ /* 0x000fe20008000000 */
[----:B------:R-:W-:Y:S01]  /*3d70*/  UMOV UR59, 0x40000040 ;  /* 0x40000040003b7882 */ /* 0x000fe20000000000 */
        /* <DEDUP_REMOVED lines=8> */
[----:B------:R-:W-:Y:S01]  /*3e00*/  UMOV UR16, UR14 ;  /* 0x0000000e00107c82 */ /* 0x000fe20008000000 */
[----:B------:R-:W-:Y:S01]  /*3e10*/  UMOV UR17, UR15 ;  /* 0x0000000f00117c82 */ /* 0x000fe20008000000 */
[----:B--2---:R-:W-:-:S06]  /*3e20*/  WARPGROUP.ARRIVE ;  /* 0x00000000000079c5 */ /* 0x004fcc0000000000 */
        /* <DEDUP_REMOVED lines=122> */
[----:B------:R0:W-:Y:S04]  /*45d0*/  STL.64 [R1+0x108], R230 ;  /* 0x000108e601007387 */ /* 0x0001e80000100a00 */
[----:B------:R1:W-:Y:S04]  /*45e0*/  STL.64 [R1+0x100], R228 ;  /* 0x000100e401007387 */ /* 0x0003e80000100a00 */
[----:B------:R2:W-:Y:S01]  /*45f0*/  STL.64 [R1+0xf8], R226 ;  /* 0x0000f8e201007387 */ /* 0x0005e20000100a00 */
[----:B0-----:R-:W-:Y:S01]  /*4600*/  IMAD.MOV.U32 R230, RZ, RZ, R15 ;  /* 0x000000ffffe67224 */ /* 0x001fe200078e000f */
[----:B------:R-:W-:-:S02]  /*4610*/  WARPGROUP.DEPBAR.LE gsb0, 0x0 ;  /* 0x00008000000079c5 */ /* 0x000fc40000010000 */
[----:B------:R-:W-:-:S06]  /*4620*/  WARPGROUP.ARRIVE ;  /* 0x00000000000079c5 */ /* 0x000fcc0000000000 */
[----:B------:R-:W-:Y:S01]  /*4630*/  HGMMA.64x16x16.F32 R152, gdesc[UR12], R152, gsb0 ;  /* 0x002000000c9879f0 */ /* 0x000fe20008000898 */
[----:B------:R-:W-:Y:S01]  /*4640*/  IMAD.MOV.U32 R231, RZ, RZ, R14 ;  /* 0x000000ffffe77224 */ /* 0x000fe200078e000e */
[----:B------:R0:W-:Y:S01]  /*4650*/  STL.64 [R1+0xf0], R224 ;  /* 0x0000f0e001007387 */ /* 0x0001e20000100a00 */
[----:B-1----:R-:W-:Y:S02]  /*4660*/  IMAD.MOV.U32 R228, RZ, RZ, R233 ;  /* 0x000000ffffe47224 */ /* 0x002fe400078e00e9 */
[----:B------:R-:W-:Y:S02]  /*4670*/  IMAD.MOV.U32 R229, RZ, RZ, R232 ;  /* 0x000000ffffe57224 */ /* 0x000fe400078e00e8 */
[----:B--2---:R-:W-:Y:S02]  /*4680*/  IMAD.MOV.U32 R226, RZ, RZ, R235 ;  /* 0x000000ffffe27224 */ /* 0x004fe400078e00eb */
[----:B------:R-:W-:Y:S02]  /*4690*/  IMAD.MOV.U32 R227, RZ, RZ, R234 ;  /* 0x000000ffffe37224 */ /* 0x000fe400078e00ea */
[----:B0-----:R-:W-:-:S02]  /*46a0*/  IMAD.MOV.U32 R224, RZ, RZ, R8 ;  /* 0x000000ffffe07224 */ /* 0x001fc400078e0008 */
[----:B------:R0:W5:Y:S01]  /*46b0*/  LDL.LU R8, [R1+0x164] ;  /* 0x0001640001087983 */ /* 0x0001620000300800 */
[----:B------:R-:W-:-:S03]  /*46c0*/  IMAD.MOV.U32 R225, RZ, RZ, R2 ;  /* 0x000000ffffe17224 */ /* 0x000fc600078e0002 */
[----:B------:R0:W5:Y:S04]  /*46d0*/  LDL.LU R2, [R1+0x160] ;  /* 0x0001600001027983 */ /* 0x0001680000300800 */
[----:B------:R1:W-:Y:S04]  /*46e0*/  STL.64 [R1+0x128], R230 ;  /* 0x000128e601007387 */ /* 0x0003e80000100a00 */
[----:B------:R2:W-:Y:S04]  /*46f0*/  STL.64 [R1+0x120], R228 ;  /* 0x000120e401007387 */ /* 0x0005e80000100a00 */
[----:B------:R3:W-:Y:S01]  /*4700*/  STL.64 [R1+0x118], R226 ;  /* 0x000118e201007387 */ /* 0x0007e20000100a00 */
[----:B-1----:R-:W-:-:S02]  /*4710*/  IMAD.MOV.U32 R230, RZ, RZ, R3 ;  /* 0x000000ffffe67224 */ /* 0x002fc400078e0003 */
[----:B------:R-:W-:Y:S01]  /*4720*/  IMAD.MOV.U32 R231, RZ, RZ, R0 ;  /* 0x000000ffffe77224 */ /* 0x000fe200078e0000 */
[----:B------:R1:W-:Y:S01]  /*4730*/  STL.64 [R1+0x110], R224 ;  /* 0x000110e001007387 */ /* 0x0003e20000100a00 */
[----:B--2---:R-:W-:Y:S02]  /*4740*/  IMAD.MOV.U32 R228, RZ, RZ, R5 ;  /* 0x000000ffffe47224 */ /* 0x004fe400078e0005 */
[----:B------:R-:W-:Y:S02]  /*4750*/  IMAD.MOV.U32 R229, RZ, RZ, R4 ;  /* 0x000000ffffe57224 */ /* 0x000fe400078e0004 */
[----:B---3--:R-:W-:Y:S02]  /*4760*/  IMAD.MOV.U32 R226, RZ, RZ, R10 ;  /* 0x000000ffffe27224 */ /* 0x008fe400078e000a */
[----:B------:R-:W-:Y:S01]  /*4770*/  IMAD.MOV.U32 R227, RZ, RZ, R9 ;  /* 0x000000ffffe37224 */ /* 0x000fe200078e0009 */
[----:B------:R-:W-:Y:S01]  /*4780*/  STL.64 [R1+0x148], R230 ;  /* 0x000148e601007387 */ /* 0x000fe20000100a00 */
[----:B-1----:R-:W-:Y:S01]  /*4790*/  IMAD.MOV.U32 R224, RZ, RZ, R12 ;  /* 0x000000ffffe07224 */ /* 0x002fe200078e000c */
[----:B------:R-:W-:-:S02]  /*47a0*/  MOV R225, R11 ;  /* 0x0000000b00e17202 */ /* 0x000fc40000000f00 */
[----:B------:R-:W-:Y:S04]  /*47b0*/  STL.64 [R1+0x140], R228 ;  /* 0x000140e401007387 */ /* 0x000fe80000100a00 */
[----:B------:R-:W-:Y:S04]  /*47c0*/  STL.64 [R1+0x138], R226 ;  /* 0x000138e201007387 */ /* 0x000fe80000100a00 */
[----:B------:R1:W-:Y:S01]  /*47d0*/  STL.64 [R1+0x130], R224 ;  /* 0x000130e001007387 */ /* 0x0003e20000100a00 */
[----:B------:R-:W-:Y:S02]  /*47e0*/  WARPGROUP.DEPBAR.LE gsb0, 0x0 ;  /* 0x00008000000079c5 */ /* 0x000fe40000010000 */
[----:B------:R-:W-:Y:S01]  /*47f0*/  WARPGROUP.ARRIVE ;  /* 0x00000000000079c5 */ /* 0x000fe20000000000 */
[----:B-1----:R-:W2:Y:S04]  /*4800*/  LDL.LU.64 R224, [R1+0x40] ;  /* 0x0000400001e07983 */ /* 0x002ea80000300a00 */
[----:B------:R-:W2:Y:S04]  /*4810*/  LDL.LU.64 R226, [R1+0x48] ;  /* 0x0000480001e27983 */ /* 0x000ea80000300a00 */
[----:B------:R-:W2:Y:S04]  /*4820*/  LDL.LU.64 R228, [R1+0x50] ;  /* 0x0000500001e47983 */ /* 0x000ea80000300a00 */
[----:B------:R-:W2:Y:S01]  /*4830*/  LDL.LU.64 R230, [R1+0x58] ;  /* 0x0000580001e67983 */ /* 0x000ea20000300a00 */
[----:B------:R-:W-:Y:S01]  /*4840*/  UMOV UR20, UR24 ;  /* 0x0000001800147c82 */ /* 0x000fe20008000000 */
[----:B------:R-:W-:Y:S01]  /*4850*/  UMOV UR21, UR25 ;  /* 0x0000001900157c82 */ /* 0x000fe20008000000 */
[----:B------:R-:W-:Y:S01]  /*4860*/  UMOV UR22, UR38 ;  /* 0x0000002600167c82 */ /* 0x000fe20008000000 */
[----:B------:R-:W-:-:S02]  /*4870*/  UMOV UR23, UR39 ;  /* 0x0000002700177c82 */ /* 0x000fc40008000000 */
        /* <DEDUP_REMOVED lines=32> */
[----:B--2---:R-:W-:-:S06]  /*4a80*/  WARPGROUP.ARRIVE ;  /* 0x00000000000079c5 */ /* 0x004fcc0000000000 */
[----:B------:R-:W-:Y:S01]  /*4a90*/  HGMMA.64x16x16.F32 R224, gdesc[UR52], R224, gsb0 ;  /* 0x0020000034e079f0 */ /* 0x000fe200080008e0 */
[----:B------:R-:W-:Y:S02]  /*4aa0*/  IMAD.MOV.U32 R10, RZ, RZ, R18 ;  /* 0x000000ffff0a7224 */ /* 0x000fe400078e0012 */
[----:B------:R-:W-:Y:S01]  /*4ab0*/  IMAD.MOV.U32 R9, RZ, RZ, R19 ;  /* 0x000000ffff097224 */ /* 0x000fe200078e0013 */
[----:B------:R-:W-:Y:S01]  /*4ac0*/  MOV R4, R21 ;  /* 0x0000001500047202 */ /* 0x000fe20000000f00 */
[----:B------:R-:W-:Y:S01]  /*4ad0*/  IMAD.MOV.U32 R12, RZ, RZ, R16 ;  /* 0x000000ffff0c7224 */ /* 0x000fe200078e0010 */
[----:B------:R0:W5:Y:S01]  /*4ae0*/  LDL.LU.64 R18, [R1+0x158] ;  /* 0x0001580001127983 */ /* 0x0001620000300a00 */
[----:B------:R-:W-:Y:S02]  /*4af0*/  IMAD.MOV.U32 R11, RZ, RZ, R17 ;  /* 0x000000ffff0b7224 */ /* 0x000fe400078e0011 */
[----:B------:R-:W-:Y:S01]  /*4b00*/  IMAD.MOV.U32 R5, RZ, RZ, R20 ;  /* 0x000000ffff057224 */ /* 0x000fe200078e0014 */
[----:B------:R0:W5:Y:S01]  /*4b10*/  LDL.LU.64 R16, [R1+0x150] ;  /* 0x0001500001107983 */ /* 0x0001620000300a00 */
[----:B------:R-:W-:-:S02]  /*4b20*/  IMAD.MOV.U32 R3, RZ, RZ, R22 ;  /* 0x000000ffff037224 */ /* 0x000fc400078e0016 */
[----:B------:R-:W-:Y:S01]  /*4b30*/  IMAD.MOV.U32 R0, RZ, RZ, R23 ;  /* 0x000000ffff007224 */ /* 0x000fe200078e0017 */
[----:B------:R-:W-:Y:S02]  /*4b40*/  WARPGROUP.DEPBAR.LE gsb0, 0x0 ;  /* 0x00008000000079c5 */ /* 0x000fe40000010000 */
[----:B------:R-:W-:Y:S02]  /*4b50*/  IMAD.MOV.U32 R15, RZ, RZ, R230 ;  /* 0x000000ffff0f7224 */ /* 0x000fe400078e00e6 */
[----:B------:R-:W-:Y:S02]  /*4b60*/  IMAD.MOV.U32 R14, RZ, RZ, R231 ;  /* 0x000000ffff0e7224 */ /* 0x000fe400078e00e7 */
[----:B------:R-:W-:Y:S01]  /*4b70*/  IMAD.MOV.U32 R21, RZ, RZ, R228 ;  /* 0x000000ffff157224 */ /* 0x000fe200078e00e4 */
[----:B------:R-:W2:Y:S01]  /*4b80*/  LDL.LU.64 R230, [R1+0x148] ;  /* 0x0001480001e67983 */ /* 0x000ea20000300a00 */
[----:B------:R-:W-:Y:S02]  /*4b90*/  IMAD.MOV.U32 R20, RZ, RZ, R229 ;  /* 0x000000ffff147224 */ /* 0x000fe400078e00e5 */
[----:B------:R-:W-:Y:S01]  /*4ba0*/  IMAD.MOV.U32 R23, RZ, RZ, R226 ;  /* 0x000000ffff177224 */ /* 0x000fe200078e00e2 */
[----:B------:R-:W2:Y:S01]  /*4bb0*/  LDL.LU.64 R228, [R1+0x140] ;  /* 0x0001400001e47983 */ /* 0x000ea20000300a00 */
[----:B------:R-:W-:-:S02]  /*4bc0*/  IMAD.MOV.U32 R22, RZ, RZ, R227 ;  /* 0x000000ffff167224 */ /* 0x000fc400078e00e3 */
[----:B------:R-:W-:Y:S01]  /*4bd0*/  IMAD.MOV.U32 R233, RZ, RZ, R224 ;  /* 0x000000ffffe97224 */ /* 0x000fe200078e00e0 */
[----:B------:R-:W2:Y:S01]  /*4be0*/  LDL.LU.64 R226, [R1+0x138] ;  /* 0x0001380001e27983 */ /* 0x000ea20000300a00 */
[----:B------:R-:W-:-:S03]  /*4bf0*/  IMAD.MOV.U32 R232, RZ, RZ, R225 ;  /* 0x000000ffffe87224 */ /* 0x000fc600078e00e1 */
[----:B------:R-:W2:Y:S01]  /*4c00*/  LDL.LU.64 R224, [R1+0x130] ;  /* 0x0001300001e07983 */ /* 0x000ea20000300a00 */
[----:B------:R-:W-:Y:S02]  /*4c10*/  UIADD3 UR7, UR6, 0x6, URZ ;  /* 0x0000000606077890 */ /* 0x000fe4000fffe03f */
        /* <DEDUP_REMOVED lines=8> */
[----:B------:R-:W-:Y:S04]  /*4ca0*/  STL.64 [R1+0x60], R224 ;  /* 0x000060e001007387 */ /* 0x000fe80000100a00 */
[----:B------:R-:W-:Y:S04]  /*4cb0*/  STL.64 [R1+0x68], R226 ;  /* 0x000068e201007387 */ /* 0x000fe80000100a00 */
[----:B------:R-:W-:Y:S04]  /*4cc0*/  STL.64 [R1+0x70], R228 ;  /* 0x000070e401007387 */ /* 0x000fe80000100a00 */
[----:B------:R1:W-:Y:S04]  /*4cd0*/  STL.64 [R1+0x78], R230 ;  /* 0x000078e601007387 */ /* 0x0003e80000100a00 */
[----:B-1----:R-:W2:Y:S04]  /*4ce0*/  LDL.LU.64 R230, [R1+0x128] ;  /* 0x0001280001e67983 */ /* 0x002ea80000300a00 */
        /* <DEDUP_REMOVED lines=97> */
[----:B------:R-:W-:Y:S02]  /*5300*/  UIADD3 UR54, UR4, 0x706, URZ ;  /* 0x0000070604367890 */ /* 0x000fe4000fffe03f */
[----:B------:R-:W-:Y:S01]  /*5310*/  UIADD3 UR13, UR6, 0x406, URZ ;  /* 0x00000406060d7890 */ /* 0x000fe2000fffe03f */
[----:B------:R-:W-:Y:S01]  /*5320*/  UMOV UR4, UR8 ;  /* 0x0000000800047c82 */ /* 0x000fe20008000000 */
[----:B------:R-:W-:Y:S01]  /*5330*/  UMOV UR5, UR9 ;  /* 0x0000000900057c82 */ /* 0x000fe20008000000 */
[----:B------:R-:W-:Y:S01]  /*5340*/  UMOV UR6, UR12 ;  /* 0x0000000c00067c82 */ /* 0x000fe20008000000 */
[----:B------:R-:W-:Y:S01]  /*5350*/  UMOV UR7, 0x40000040 ;  /* 0x4000004000077882 */ /* 0x000fe20000000000 */
[----:B------:R-:W-:-:S02]  /*5360*/  WARPGROUP.DEPBAR.LE gsb0, 0x0 ;  /* 0x00008000000079c5 */ /* 0x000fc40000010000 */
[----:B------:R-:W-:-:S06]  /*5370*/  WARPGROUP.ARRIVE ;  /* 0x00000000000079c5 */ /* 0x000fcc0000000000 */
[----:B------:R-:W-:Y:S01]  /*5380*/  HGMMA.64x16x16.F32 R48, gdesc[UR4], R48, gsb0 ;  /* 0x00200000043079f0 */ /* 0x000fe20008000830 */
[----:B------:R-:W-:Y:S01]  /*5390*/  UMOV UR61, UR55 ;  /* 0x00000037003d7c82 */ /* 0x000fe20008000000 */
[----:B------:R-:W-:Y:S01]  /*53a0*/  UMOV UR52, UR8 ;  /* 0x0000000800347c82 */ /* 0x000fe20008000000 */
[----:B------:R-:W-:Y:S01]  /*53b0*/  UMOV UR53, UR9 ;  /* 0x0000000900357c82 */ /* 0x000fe20008000000 */
[----:B------:R-:W-:Y:S01]  /*53c0*/  UMOV UR55, 0x40000040 ;  /* 0x4000004000377882 */ /* 0x000fe20000000000 */
[----:B------:R-:W-:Y:S02]  /*53d0*/  WARPGROUP.DEPBAR.LE gsb0, 0x0 ;  /* 0x00008000000079c5 */ /* 0x000fe40000010000 */
[----:B------:R-:W-:-:S06]  /*53e0*/  WARPGROUP.ARRIVE ;  /* 0x00000000000079c5 */ /* 0x000fcc0000000000 */
[----:B------:R-:W-:Y:S01]  /*53f0*/  HGMMA.64x16x16.F32 R32, gdesc[UR52], R32, gsb0 ;  /* 0x00200000342079f0 */ /* 0x000fe20008000820 */
[----:B------:R-:W-:Y:S01]  /*5400*/  UMOV UR52, UR13 ;  /* 0x0000000d00347c82 */ /* 0x000fe20008000000 */
[----:B------:R-:W-:Y:S01]  /*5410*/  UMOV UR53, 0x40000040 ;  /* 0x4000004000357882 */ /* 0x000fe20000000000 */
        /* <DEDUP_REMOVED lines=61> */
[----:B------:R2:W-:Y:S01]  /*57f0*/  STL.64 [R1+0xc0], R228 ;  /* 0x0000c0e401007387 */ /* 0x0005e20000100a00 */
[----:B------:R-:W-:Y:S02]  /*5800*/  WARPGROUP.DEPBAR.LE gsb0, 0x0 ;  /* 0x00008000000079c5 */ /* 0x000fe40000010000 */
[----:B------:R-:W-:-:S06]  /*5810*/  WARPGROUP.ARRIVE ;  /* 0x00000000000079c5 */ /* 0x000fcc0000000000 */
[----:B------:R-:W-:Y:S01]  /*5820*/  HGMMA.64x16x16.F32 R216, gdesc[UR56], R216, gsb0 ;  /* 0x0020000038d879f0 */ /* 0x000fe200080008d8 */
[----:B-1----:R-:W-:Y:S01]  /*5830*/  IMAD.MOV.U32 R230, RZ, RZ, R23 ;  /* 0x000000ffffe67224 */ /* 0x002fe200078e0017 */
[----:B--2---:R-:W-:Y:S01]  /*5840*/  MOV R229, R232 ;  /* 0x000000e800e57202 */ /* 0x004fe20000000f00 */
[----:B------:R-:W-:Y:S02]  /*5850*/  IMAD.MOV.U32 R231, RZ, RZ, R22 ;  /* 0x000000ffffe77224 */ /* 0x000fe400078e0016 */
[----:B------:R-:W-:-:S03]  /*5860*/  IMAD.MOV.U32 R228, RZ, RZ, R233 ;  /* 0x000000ffffe47224 */ /* 0x000fc600078e00e9 */
[----:B------:R1:W-:Y:S04]  /*5870*/  STL.64 [R1+0xe8], R230 ;  /* 0x0000e8e601007387 */ /* 0x0003e80000100a00 */
[----:B------:R2:W-:Y:S04]  /*5880*/  STL.64 [R1+0xe0], R228 ;  /* 0x0000e0e401007387 */ /* 0x0005e80000100a00 */
[----:B------:R3:W-:Y:S04]  /*5890*/  STL.64 [R1+0xd8], R226 ;  /* 0x0000d8e201007387 */ /* 0x0007e80000100a00 */
[----:B------:R4:W-:Y:S01]  /*58a0*/  STL.64 [R1+0xd0], R224 ;  /* 0x0000d0e001007387 */ /* 0x0009e20000100a00 */
[----:B-1----:R-:W-:-:S02]  /*58b0*/  IMAD.MOV.U32 R230, RZ, RZ, R3 ;  /* 0x000000ffffe67224 */ /* 0x002fc400078e0003 */
[----:B------:R-:W-:Y:S01]  /*58c0*/  IMAD.MOV.U32 R231, RZ, RZ, R0 ;  /* 0x000000ffffe77224 */ /* 0x000fe200078e0000 */
[----:B--2---:R-:W-:Y:S01]  /*58d0*/  MOV R229, R4 ;  /* 0x0000000400e57202 */ /* 0x004fe20000000f00 */
[----:B------:R-:W-:Y:S02]  /*58e0*/  IMAD.MOV.U32 R228, RZ, RZ, R5 ;  /* 0x000000ffffe47224 */ /* 0x000fe400078e0005 */
[----:B---3--:R-:W-:Y:S02]  /*58f0*/  IMAD.MOV.U32 R226, RZ, RZ, R10 ;  /* 0x000000ffffe27224 */ /* 0x008fe400078e000a */
[----:B------:R-:W-:Y:S02]  /*5900*/  IMAD.MOV.U32 R227, RZ, RZ, R9 ;  /* 0x000000ffffe37224 */ /* 0x000fe400078e0009 */
[----:B----4-:R-:W-:Y:S02]  /*5910*/  IMAD.MOV.U32 R224, RZ, RZ, R12 ;  /* 0x000000ffffe07224 */ /* 0x010fe400078e000c */
[----:B------:R-:W-:Y:S01]  /*5920*/  IMAD.MOV.U32 R225, RZ, RZ, R11 ;  /* 0x000000ffffe17224 */ /* 0x000fe200078e000b */
[----:B------:R-:W-:Y:S01]  /*5930*/  UMOV UR54, UR60 ;  /* 0x0000003c00367c82 */ /* 0x000fe20008000000 */
[----:B------:R-:W-:Y:S01]  /*5940*/  UMOV UR55, UR61 ;  /* 0x0000003d00377c82 */ /* 0x000fe20008000000 */
[----:B------:R-:W-:-:S03]  /*5950*/  WARPGROUP.DEPBAR.LE gsb0, 0x0 ;  /* 0x00008000000079c5 */ /* 0x000fc60000010000 */
[----:B------:R-:W-:-:S06]  /*5960*/  WARPGROUP.ARRIVE ;  /* 0x00000000000079c5 */ /* 0x000fcc0000000000 */
[----:B------:R-:W-:Y:S03]  /*5970*/  HGMMA.64x16x16.F32 R224, gdesc[UR52], R224, gsb0 ;  /* 0x0020000034e079f0 */ /* 0x000fe600080008e0 */
[----:B------:R-:W-:Y:S02]  /*5980*/  WARPGROUP.DEPBAR.LE gsb0, 0x0 ;  /* 0x00008000000079c5 */ /* 0x000fe40000010000 */
[----:B------:R-:W-:Y:S04]  /*5990*/  STL.64 [R1], R224 ;  /* 0x000000e001007387 */ /* 0x000fe80000100a00 */
[----:B------:R-:W-:Y:S04]  /*59a0*/  STL.64 [R1+0x8], R226 ;  /* 0x000008e201007387 */ /* 0x000fe80000100a00 */
[----:B------:R-:W-:Y:S04]  /*59b0*/  STL.64 [R1+0x10], R228 ;  /* 0x000010e401007387 */ /* 0x000fe80000100a00 */
[----:B------:R1:W-:Y:S04]  /*59c0*/  STL.64 [R1+0x18], R230 ;  /* 0x000018e601007387 */ /* 0x0003e80000100a00 */
[----:B-1----:R-:W2:Y:S04]  /*59d0*/  LDL.LU.64 R230, [R1+0xe8] ;  /* 0x0000e80001e67983 */ /* 0x002ea80000300a00 */
[----:B------:R-:W2:Y:S01]  /*59e0*/  LDL.LU.64 R228, [R1+0xe0] ;  /* 0x0000e00001e47983 */ /* 0x000ea20000300a00 */
[----:B------:R-:W-:-:S02]  /*59f0*/  IMAD.MOV.U32 R232, RZ, RZ, R21 ;  /* 0x000000ffffe87224 */ /* 0x000fc400078e0015 */
[----:B------:R-:W-:Y:S02]  /*5a00*/  IMAD.MOV.U32 R233, RZ, RZ, R20 ;  /* 0x000000ffffe97224 */ /* 0x000fe400078e0014 */
[----:B------:R-:W-:Y:S02]  /*5a10*/  IMAD.MOV.U32 R234, RZ, RZ, R15 ;  /* 0x000000ffffea7224 */ /* 0x000fe400078e000f */
[----:B------:R-:W-:Y:S01]  /*5a20*/  IMAD.MOV.U32 R235, RZ, RZ, R14 ;  /* 0x000000ffffeb7224 */ /* 0x000fe200078e000e */
[----:B------:R-:W-:Y:S01]  /*5a30*/  UMOV UR8, UR52 ;  /* 0x0000003400087c82 */ /* 0x000fe20008000000 */
[----:B------:R-:W-:Y:S01]  /*5a40*/  UMOV UR9, UR53 ;  /* 0x0000003500097c82 */ /* 0x000fe20008000000 */
[----:B------:R0:W5:Y:S04]  /*5a50*/  LDL.LU.64 R226, [R1+0xd8] ;  /* 0x0000d80001e27983 */ /* 0x0001680000300a00 */
[----:B------:R0:W5:Y:S01]  /*5a60*/  LDL.LU.64 R224, [R1+0xd0] ;  /* 0x0000d00001e07983 */ /* 0x0001620000300a00 */
[----:B--2---:R-:W-:-:S06]  /*5a70*/  WARPGROUP.ARRIVE ;  /* 0x00000000000079c5 */ /* 0x004fcc0000000000 */
[----:B------:R-:W-:Y:S03]  /*5a80*/  HGMMA.64x16x16.F32 R228, gdesc[UR8], R228, gsb0 ;  /* 0x0020000008e479f0 */ /* 0x000fe600080008e4 */
[----:B------:R-:W-:Y:S02]  /*5a90*/  WARPGROUP.DEPBAR.LE gsb0, 0x0 ;  /* 0x00008000000079c5 */ /* 0x000fe40000010000 */
[----:B------:R-:W-:Y:S04]  /*5aa0*/  STL.64 [R1+0x40], R228 ;  /* 0x000040e401007387 */ /* 0x000fe80000100a00 */
[----:B------:R1:W-:Y:S04]  /*5ab0*/  STL.64 [R1+0x48], R230 ;  /* 0x000048e601007387 */ /* 0x0003e80000100a00 */
[----:B------:R0:W-:Y:S04]  /*5ac0*/  STL.64 [R1+0x50], R232 ;  /* 0x000050e801007387 */ /* 0x0001e80000100a00 */
[----:B------:R0:W-:Y:S04]  /*5ad0*/  STL.64 [R1+0x58], R234 ;  /* 0x000058ea01007387 */ /* 0x0001e80000100a00 */
[----:B-1----:R0:W5:Y:S04]  /*5ae0*/  LDL.LU.64 R230, [R1+0xc8] ;  /* 0x0000c80001e67983 */ /* 0x0021680000300a00 */
[----:B------:R0:W5:Y:S01]  /*5af0*/  LDL.LU.64 R228, [R1+0xc0] ;  /* 0x0000c00001e47983 */ /* 0x0001620000300a00 */
[----:B------:R-:W-:Y:S05]  /*5b00*/  @!P1 BRA `(.L_x_22) ;  /* 0x0000004400989947 */ /* 0x000fea0003800000 */
[----:B------:R-:W2:Y:S01]  /*5b10*/  LDL R0, [R1+0xb8] ;  /* 0x0000b80001007983 */ /* 0x000ea20000100800 */
[----:B------:R-:W-:Y:S02]  /*5b20*/  R2UR UR5, R13 ;  /* 0x000000000d0572ca */ /* 0x000fe400000e0000 */
[----:B-----5:R-:W-:-:S11]  /*5b30*/  R2UR UR7, R8 ;  /* 0x00000000080772ca */ /* 0x020fd600000e0000 */
[----:B------:R-:W-:Y:S02]  /*5b40*/  UIADD3 UR60, UR5, 0x1, URZ ;  /* 0x00000001053c7890 */ /* 0x000fe4000fffe03f */
[----:B------:R-:W-:Y:S02]  /*5b50*/  IMAD.U32 R5, RZ, RZ, UR7 ;  /* 0x00000007ff057e24 */ /* 0x000fe4000f8e00ff */
[----:B------:R-:W-:-:S04]  /*5b60*/  UISETP.NE.AND UP0, UPT, UR60, 0x3, UPT ;  /* 0x000000033c00788c */ /* 0x000fc8000bf05270 */
[----:B------:R-:W-:Y:S02]  /*5b70*/  USEL UR4, URZ, 0x1, UP0 ;  /* 0x000000013f047887 */ /* 0x000fe40008000000 */
[----:B------:R-:W-:Y:S01]  /*5b80*/  USEL UR60, UR60, URZ, UP0 ;  /* 0x0000003f3c3c7287 */ /* 0x000fe20008000000 */
[----:B--2---:R-:W-:-:S13]  /*5b90*/  R2UR UR6, R0 ;  /* 0x00000000000672ca */ /* 0x004fda00000e0000 */
[----:B------:R-:W-:-:S03]  /*5ba0*/  ULOP3.LUT UR6, UR6, UR4, URZ, 0x3c, !UPT ;  /* 0x0000000406067292 */ /* 0x000fc6000f8e3c3f */
[----:B------:R-:W-:Y:S02]  /*5bb0*/  UMOV UR4, UR5 ;  /* 0x0000000500047c82 */ /* 0x000fe40008000000 */
[----:B------:R-:W-:Y:S02]  /*5bc0*/  IMAD.U32 R0, RZ, RZ, UR4 ;  /* 0x00000004ff007e24 */ /* 0x000fe4000f8e00ff */
[----:B------:R-:W-:-:S07]  /*5bd0*/  IMAD.U32 R3, RZ, RZ, UR6 ;  /* 0x00000006ff037e24 */ /* 0x000fce000f8e00ff */
.L_x_29:
[----:B------:R-:W-:Y:S05]  /*5be0*/  @!P0 BRA `(.L_x_23) ;  /* 0x0000000000048947 */ /* 0x000fea0003800000 */
[----:B------:R-:W-:Y:S01]  /*5bf0*/  BPT.TRAP 0x1 ;  /* 0x000000040000795c */ /* 0x000fe20000300000 */
.L_x_23:
[----:B------:R-:W-:Y:S02]  /*5c00*/  R2UR UR4, R17 ;  /* 0x00000000110472ca */ /* 0x000fe400000e0000 */
[----:B------:R-:W-:-:S11]  /*5c10*/  R2UR UR5, R3 ;  /* 0x00000000030572ca */ /* 0x000fd600000e0000 */
[----:B------:R-:W-:Y:S02]  /*5c20*/  ULEA UR4, UR60, UR4, 0x3 ;  /* 0x000000043c047291 */ /* 0x000fe4000f8e183f */
[----:B------:R-:W-:-:S05]  /*5c30*/  IMAD.U32 R4, RZ, RZ, UR5 ;  /* 0x00000005ff047e24 */ /* 0x000fca000f8e00ff */
[----:B------:R-:W-:-:S04]  /*5c40*/  SHF.L.U32 R4, R4, 0x1f, RZ ;  /* 0x0000001f04047819 */ /* 0x000fc800000006ff */
[----:B------:R1:W2:Y:S01]  /*5c50*/  SYNCS.PHASECHK.TRANS64.TRYWAIT P1, [UR4], R4 ;  /* 0x00000004ff0075a7 */ /* 0x0002a20008020144 */
[----:B------:R-:W-:Y:S05]  /*5c60*/  @!P0 BRA `(.L_x_24) ;  /* 0x0000000000048947 */ /* 0x000fea0003800000 */
[----:B------:R-:W-:Y:S01]  /*5c70*/  BPT.TRAP 0x1 ;  /* 0x000000040000795c */ /* 0x000fe20000300000 */
.L_x_24:
[----:B--2---:R-:W-:Y:S05]  /*5c80*/  @P1 BRA `(.L_x_25) ;  /* 0x0000000000081947 */ /* 0x004fea0003800000 */
[----:B------:R-:W2:Y:S02]  /*5c90*/  SYNCS.PHASECHK.TRANS64.TRYWAIT P1, [UR4], R4 ;  /* 0x00000004ff0075a7 */ /* 0x000ea40008020144 */
[----:B--2---:R-:W-:Y:S05]  /*5ca0*/  @!P1 BRA `(.L_x_26) ;  /* 0x0000017000009947 */ /* 0x004fea0003800000 */
.L_x_25:
[----:B------:R-:W-:Y:S04]  /*5cb0*/  STL.64 [R1+0x258], R206 ;  /* 0x000258ce01007387 */ /* 0x000fe80000100a00 */
[----:B------:R-:W-:Y:S04]  /*5cc0*/  STL.64 [R1+0x250], R204 ;  /* 0x000250cc01007387 */ /* 0x000fe80000100a00 */
[----:B------:R-:W-:Y:S04]  /*5cd0*/  STL.64 [R1+0x248], R202 ;  /* 0x000248ca01007387 */ /* 0x000fe80000100a00 */
[----:B------:R3:W-:Y:S04]  /*5ce0*/  STL.64 [R1+0x240], R200 ;  /* 0x000240c801007387 */ /* 0x0007e80000100a00 */
[----:B---3--:R-:W3:Y:S04]  /*5cf0*/  LDL.LU.64 R200, [R1+0x60] ;  /* 0x0000600001c87983 */ /* 0x008ee80000300a00 */
[----:B------:R-:W3:Y:S04]  /*5d00*/  LDL.LU.64 R202, [R1+0x68] ;  /* 0x0000680001ca7983 */ /* 0x000ee80000300a00 */
[----:B------:R-:W3:Y:S04]  /*5d10*/  LDL.LU.64 R204, [R1+0x70] ;  /* 0x0000700001cc7983 */ /* 0x000ee80000300a00 */
[----:B------:R-:W3:Y:S04]  /*5d20*/  LDL.LU.64 R206, [R1+0x78] ;  /* 0x0000780001ce7983 */ /* 0x000ee80000300a00 */
[----:B------:R-:W-:Y:S04]  /*5d30*/  STL.64 [R1+0x238], R222 ;  /* 0x000238de01007387 */ /* 0x000fe80000100a00 */
[----:B------:R-:W-:Y:S04]  /*5d40*/  STL.64 [R1+0x230], R220 ;  /* 0x000230dc01007387 */ /* 0x000fe80000100a00 */
[----:B------:R-:W-:Y:S04]  /*5d50*/  STL.64 [R1+0x228], R218 ;  /* 0x000228da01007387 */ /* 0x000fe80000100a00 */
[----:B------:R4:W-:Y:S04]  /*5d60*/  STL.64 [R1+0x220], R216 ;  /* 0x000220d801007387 */ /* 0x0009e80000100a00 */
[----:B----4-:R-:W4:Y:S04]  /*5d70*/  LDL.LU.64 R216, [R1+0x20] ;  /* 0x0000200001d87983 */ /* 0x010f280000300a00 */
[----:B------:R-:W4:Y:S04]  /*5d80*/  LDL.LU.64 R218, [R1+0x28] ;  /* 0x0000280001da7983 */ /* 0x000f280000300a00 */
[----:B------:R-:W4:Y:S04]  /*5d90*/  LDL.LU.64 R220, [R1+0x30] ;  /* 0x0000300001dc7983 */ /* 0x000f280000300a00 */
[----:B------:R-:W4:Y:S01]  /*5da0*/  LDL.LU.64 R222, [R1+0x38] ;  /* 0x0000380001de7983 */ /* 0x000f220000300a00 */
[----:B------:R-:W-:-:S02]  /*5db0*/  R2UR UR5, R6 ;  /* 0x00000000060572ca */ /* 0x000fc400000e0000 */
[----:B------:R-:W-:Y:S01]  /*5dc0*/  R2UR UR4, R7 ;  /* 0x00000000070472ca */ /* 0x000fe200000e0000 */
[----:B------:R-:W-:Y:S01]  /*5dd0*/  UMOV UR9, 0x40000040 ;  /* 0x4000004000097882 */ /* 0x000fe20000000000 */
        /* <DEDUP_REMOVED lines=9> */
[----:B------:R-:W-:Y:S01]  /*5e70*/  ULEA UR61, UR60, UR5, 0xb ;  /* 0x000000053c3d7291 */ /* 0x000fe2000f8e583f */
[----:B------:R-:W-:Y:S01]  /*5e80*/  STL [R1+0x16c], R5 ;  /* 0x00016c0501007387 */ /* 0x000fe20000100800 */
[----:B------:R-:W-:Y:S01]  /*5e90*/  UIMAD UR4, UR60, 0x780, UR4 ;  /* 0x000007803c0478a4 */ /* 0x000fe2000f8e0204 */
[----:B------:R-:W-:Y:S01]  /*5ea0*/  UMOV UR17, UR9 ;  /* 0x0000000900117c82 */ /* 0x000fe20008000000 */
[----:B------:R-:W-:Y:S01]  /*5eb0*/  UMOV UR21, UR9 ;  /* 0x0000000900157c82 */ /* 0x000fe20008000000 */
[----:B------:R-:W-:-:S02]  /*5ec0*/  UMOV UR13, UR19 ;  /* 0x00000013000d7c82 */ /* 0x000fc40008000000 */
[----:B------:R-:W-:Y:S01]  /*5ed0*/  UMOV UR8, UR61 ;  /* 0x0000003d00087c82 */ /* 0x000fe20008000000 */
[----:B---3--:R-:W-:Y:S01]  /*5ee0*/  WARPGROUP.ARRIVE ;  /* 0x00000000000079c5 */ /* 0x008fe20000000000 */
[----:B------:R-:W-:Y:S01]  /*5ef0*/  UMOV UR10, UR4 ;  /* 0x00000004000a7c82 */ /* 0x000fe20008000000 */
[----:B------:R-:W-:Y:S01]  /*5f00*/  UMOV UR25, UR9 ;  /* 0x0000000900197c82 */ /* 0x000fe20008000000 */
[----:B------:R-:W-:Y:S01]  /*5f10*/  UMOV UR29, UR9 ;  /* 0x00000009001d7c82 */ /* 0x000fe20008000000 */
[----:B------:R-:W-:Y:S01]  /*5f20*/  UMOV UR33, UR9 ;  /* 0x0000000900217c82 */ /* 0x000fe20008000000 */
[----:B------:R-:W-:Y:S01]  /*5f30*/  UMOV UR37, UR9 ;  /* 0x0000000900257c82 */ /* 0x000fe20008000000 */
[----:B------:R-:W-:Y:S01]  /*5f40*/  HGMMA.64x16x16.F32 R200, gdesc[UR8], R200, gsb0 ;  /* 0x0020000008c879f0 */ /* 0x000fe200080008c8 */
[----:B------:R-:W-:Y:S01]  /*5f50*/  UIADD3 UR5, UR4, 0x80, URZ ;  /* 0x0000008004057890 */ /* 0x000fe2000fffe03f */
[----:B------:R-:W-:Y:S01]  /*5f60*/  STL [R1+0x168], R3 ;  /* 0x0001680301007387 */ /* 0x000fe20000100800 */
[----:B------:R-:W-:Y:S01]  /*5f70*/  UMOV UR16, UR8 ;  /* 0x0000000800107c82 */ /* 0x000fe20008000000 */
[----:B------:R-:W-:Y:S01]  /*5f80*/  UIADD3 UR6, UR4, 0x100, URZ ;  /* 0x0000010004067890 */ /* 0x000fe2000fffe03f */
[----:B------:R-:W-:Y:S01]  /*5f90*/  UMOV UR20, UR8 ;  /* 0x0000000800147c82 */ /* 0x000fe20008000000 */
[----:B------:R-:W-:Y:S01]  /*5fa0*/  UIADD3 UR14, UR4, 0x180, URZ ;  /* 0x00000180040e7890 */ /* 0x000fe2000fffe03f */
[----:B------:R-:W-:Y:S01]  /*5fb0*/  STL [R1+0x164], R2 ;  /* 0x0001640201007387 */ /* 0x000fe20000100800 */
[----:B------:R-:W-:Y:S01]  /*5fc0*/  UMOV UR18, UR5 ;  /* 0x0000000500127c82 */ /* 0x000fe20008000000 */
[----:B------:R-:W-:-:S02]  /*5fd0*/  WARPGROUP.DEPBAR.LE gsb0, 0x0 ;  /* 0x00008000000079c5 */ /* 0x000fc40000010000 */
[----:B----4-:R-:W-:Y:S01]  /*5fe0*/  WARPGROUP.ARRIVE ;  /* 0x00000000000079c5 */ /* 0x010fe20000000000 */
[----:B------:R-:W-:Y:S01]  /*5ff0*/  UMOV UR22, UR6 ;  /* 0x0000000600167c82 */ /* 0x000fe20008000000 */
[----:B------:R-:W-:Y:S01]  /*6000*/  UMOV UR7, UR13 ;  /* 0x0000000d00077c82 */ /* 0x000fe20008000000 */
[----:B------:R-:W-:Y:S01]  /*6010*/  UIADD3 UR26, UR4, 0x300, URZ ;  /* 0x00000300041a7890 */ /* 0x000fe2000fffe03f */
[----:B------:R-:W-:Y:S02]  /*6020*/  STL [R1+0x160], R0 ;  /* 0x0001600001007387 */ /* 0x000fe40000100800 */
[----:B------:R-:W-:Y:S01]  /*6030*/  HGMMA.64x16x16.F32 R216, gdesc[UR16], R216, gsb0 ;  /* 0x0020000010d879f0 */ /* 0x000fe200080008d8 */
[----:B------:R-:W-:Y:S01]  /*6040*/  UMOV UR12, UR18 ;  /* 0x00000012000c7c82 */ /* 0x000fe20008000000 */
[----:B------:R-:W-:Y:S01]  /*6050*/  UMOV UR13, UR9 ;  /* 0x00000009000d7c82 */ /* 0x000fe20008000000 */
[----:B------:R-:W-:Y:S01]  /*6060*/  UMOV UR24, UR8 ;  /* 0x0000000800187c82 */ /* 0x000fe20008000000 */
[----:B------:R-:W-:Y:S01]  /*6070*/  UIADD3 UR30, UR4, 0x380, URZ ;  /* 0x00000380041e7890 */ /* 0x000fe2000fffe03f */
[----:B------:R-:W-:Y:S01]  /*6080*/  STL.64 [R1+0x158], R18 ;  /* 0x0001581201007387 */ /* 0x000fe20000100a00 */
[----:B------:R-:W-:-:S02]  /*6090*/  WARPGROUP.DEPBAR.LE gsb0, 0x0 ;  /* 0x00008000000079c5 */ /* 0x000fc40000010000 */
[----:B------:R-:W-:Y:S01]  /*60a0*/  WARPGROUP.ARRIVE ;  /* 0x00000000000079c5 */ /* 0x000fe20000000000 */
[----:B------:R-:W-:Y:S01]  /*60b0*/  UMOV UR6, UR12 ;  /* 0x0000000c00067c82 */ /* 0x000fe20008000000 */
[----:B------:R-:W-:Y:S01]  /*60c0*/  UIADD3 UR18, UR4, 0x200, URZ ;  /* 0x0000020004127890 */ /* 0x000fe2000fffe03f */
[----:B------:R3:W-:Y:S03]  /*60d0*/  STL.64 [R1+0x150], R16 ;  /* 0x0001501001007387 */ /* 0x0007e60000100a00 */
[----:B------:R-:W-:Y:S01]  /*60e0*/  HGMMA.64x16x16.F32 R224, gdesc[UR20], R224, gsb0 ;  /* 0x0020000014e079f0 */ /* 0x000fe200080008e0 */
[----:B------:R-:W-:Y:S01]  /*60f0*/  UMOV UR12, UR8 ;  /* 0x00000008000c7c82 */ /* 0x000fe20008000000 */
[----:B------:R-:W-:Y:S01]  /*6100*/  UMOV UR16, UR22 ;  /* 0x0000001600107c82 */ /* 0x000fe20008000000 */
[----:B------:R-:W-:Y:S01]  /*6110*/  UMOV UR17, UR23 ;  /* 0x0000001700117c82 */ /* 0x000fe20008000000 */
[----:B------:R-:W-:Y:S01]  /*6120*/  UMOV UR19, 0x40000040 ;  /* 0x4000004000137882 */ /* 0x000fe20000000000 */
[----:B------:R-:W-:Y:S01]  /*6130*/  UMOV UR28, UR8 ;  /* 0x00000008001c7c82 */ /* 0x000fe20008000000 */
[----:B------:R-:W-:Y:S01]  /*6140*/  UIADD3 UR34, UR4, 0x400, URZ ;  /* 0x0000040004227890 */ /* 0x000fe2000fffe03f */
[----:B------:R-:W-:Y:S01]  /*6150*/  UMOV UR32, UR8 ;  /* 0x0000000800207c82 */ /* 0x000fe20008000000 */
[----:B------:R-:W-:Y:S01]  /*6160*/  UIADD3 UR38, UR4, 0x480, URZ ;  /* 0x0000048004267890 */ /* 0x000fe2000fffe03f */
[----:B---3--:R-:W3:Y:S01]  /*6170*/  LDL.LU.64 R16, [R1] ;  /* 0x0000000001107983 */ /* 0x008ee20000300a00 */
[----:B------:R-:W-:-:S02]  /*6180*/  WARPGROUP.DEPBAR.LE gsb0, 0x0 ;  /* 0x00008000000079c5 */ /* 0x000fc40000010000 */
[----:B------:R-:W-:Y:S01]  /*6190*/  WARPGROUP.ARRIVE ;  /* 0x00000000000079c5 */ /* 0x000fe20000000000 */
[----:B------:R-:W-:Y:S01]  /*61a0*/  UIADD3 UR22, UR4, 0x280, URZ ;  /* 0x0000028004167890 */ /* 0x000fe2000fffe03f */
[----:B------:R-:W3:Y:S04]  /*61b0*/  LDL.LU.64 R18, [R1+0x8] ;  /* 0x0000080001127983 */ /* 0x000ee80000300a00 */
[----:B------:R-:W-:Y:S01]  /*61c0*/  HGMMA.64x16x16.F32 R208, gdesc[UR12], R208, gsb0 ;  /* 0x002000000cd079f0 */ /* 0x000fe200080008d0 */
[----:B------:R-:W-:Y:S01]  /*61d0*/  UMOV UR12, UR16 ;  /* 0x00000010000c7c82 */ /* 0x000fe20008000000 */
[----:B------:R-:W-:Y:S01]  /*61e0*/  UMOV UR13, UR17 ;  /* 0x00000011000d7c82 */ /* 0x000fe20008000000 */
[----:B------:R-:W-:Y:S01]  /*61f0*/  UMOV UR16, UR8 ;  /* 0x0000000800107c82 */ /* 0x000fe20008000000 */
[----:B------:R-:W-:Y:S01]  /*6200*/  UMOV UR17, UR9 ;  /* 0x0000000900117c82 */ /* 0x000fe20008000000 */
[----:B------:R-:W-:Y:S01]  /*6210*/  UMOV UR20, UR8 ;  /* 0x0000000800147c82 */ /* 0x000fe20008000000 */
[----:B------:R-:W-:Y:S01]  /*6220*/  UMOV UR21, UR9 ;  /* 0x0000000900157c82 */ /* 0x000fe20008000000 */
[----:B------:R-:W-:Y:S01]  /*6230*/  UMOV UR23, 0x40000040 ;  /* 0x4000004000177882 */ /* 0x000fe20000000000 */
[----:B------:R-:W-:Y:S01]  /*6240*/  UMOV UR36, UR8 ;  /* 0x0000000800247c82 */ /* 0x000fe20008000000 */
[----:B------:R-:W-:Y:S01]  /*6250*/  UIADD3 UR42, UR4, 0x500, URZ ;  /* 0x00000500042a7890 */ /* 0x000fe2000fffe03f */
[----:B------:R-:W3:Y:S01]  /*6260*/  LDL.LU.64 R20, [R1+0x10] ;  /* 0x0000100001147983 */ /* 0x000ee20000300a00 */
[----:B------:R-:W-:Y:S01]  /*6270*/  UMOV UR40, UR8 ;  /* 0x0000000800287c82 */ /* 0x000fe20008000000 */
[----:B------:R-:W-:Y:S01]  /*6280*/  UMOV UR41, UR9 ;  /* 0x0000000900297c82 */ /* 0x000fe20008000000 */
[----:B------:R-:W-:Y:S01]  /*6290*/  UIADD3 UR46, UR4, 0x580, URZ ;  /* 0x00000580042e7890 */ /* 0x000fe2000fffe03f */
[----:B------:R-:W3:Y:S01]  /*62a0*/  LDL.LU.64 R22, [R1+0x18] ;  /* 0x0000180001167983 */ /* 0x000ee20000300a00 */
[----:B------:R-:W-:Y:S01]  /*62b0*/  UMOV UR44, UR8 ;  /* 0x00000008002c7c82 */ /* 0x000fe20008000000 */
[----:B------:R-:W-:Y:S01]  /*62c0*/  UMOV UR45, UR9 ;  /* 0x00000009002d7c82 */ /* 0x000fe20008000000 */
[----:B------:R-:W-:Y:S01]  /*62d0*/  UMOV UR47, 0x40000040 ;  /* 0x40000040002f7882 */ /* 0x000fe20000000000 */
[----:B------:R-:W-:Y:S01]  /*62e0*/  UIADD3 UR50, UR4, 0x600, URZ ;  /* 0x0000060004327890 */ /* 0x000fe2000fffe03f */
[----:B------:R-:W-:Y:S01]  /*62f0*/  IMAD.MOV.U32 R2, RZ, RZ, R206 ;  /* 0x000000ffff027224 */ /* 0x000fe200078e00ce */
        /* <DEDUP_REMOVED lines=9> */
[----:B-12---:R-:W-:Y:S01]  /*6390*/  IMAD.MOV.U32 R4, RZ, RZ, R204 ;  /* 0x000000ffff047224 */ /* 0x006fe200078e00cc */
[----:B------:R-:W-:Y:S01]  /*63a0*/  UMOV UR56, UR8 ;  /* 0x0000000800387c82 */ /* 0x000fe20008000000 */
[----:B------:R-:W-:Y:S01]  /*63b0*/  UMOV UR57, UR9 ;  /* 0x0000000900397c82 */ /* 0x000fe20008000000 */
[----:B------:R-:W-:Y:S01]  /*63c0*/  UMOV UR59, 0x40000040 ;  /* 0x40000040003b7882 */ /* 0x000fe20000000000 */
[----:B------:R-:W-:Y:S01]  /*63d0*/  UIADD3 UR5, UR61, 0x400, URZ ;  /* 0x000004003d057890 */ /* 0x000fe2000fffe03f */
[----:B------:R-:W-:Y:S01]  /*63e0*/  MOV R3, R205 ;  /* 0x000000cd00037202 */ /* 0x000fe20000000f00 */
        /* <DEDUP_REMOVED lines=8> */
[----:B------:R-:W-:-:S02]  /*6470*/  WARPGROUP.DEPBAR.LE gsb0, 0x0 ;  /* 0x00008000000079c5 */ /* 0x000fc40000010000 */
        /* <DEDUP_REMOVED lines=67> */
[----:B------:R-:W-:Y:S02]  /*68b0*/  IMAD.MOV.U32 R13, RZ, RZ, R222 ;  /* 0x000000ffff0d7224 */ /* 0x000fe400078e00de */
[----:B------:R-:W-:Y:S02]  /*68c0*/  IMAD.MOV.U32 R12, RZ, RZ, R223 ;  /* 0x000000ffff0c7224 */ /* 0x000fe400078e00df */
[----:B------:R-:W-:Y:S01]  /*68d0*/  IMAD.MOV.U32 R15, RZ, RZ, R220 ;  /* 0x000000ffff0f7224 */ /* 0x000fe200078e00dc */
[----:B------:R-:W4:Y:S01]  /*68e0*/  LDL.LU.64 R222, [R1+0x238] ;  /* 0x0002380001de7983 */ /* 0x000f220000300a00 */
[----:B------:R-:W-:Y:S02]  /*68f0*/  IMAD.MOV.U32 R14, RZ, RZ, R221 ;  /* 0x000000ffff0e7224 */ /* 0x000fe400078e00dd */
[----:B0-----:R-:W-:Y:S01]  /*6900*/  IMAD.MOV.U32 R233, RZ, RZ, R218 ;  /* 0x000000ffffe97224 */ /* 0x001fe200078e00da */
[----:B------:R-:W4:Y:S01]  /*6910*/  LDL.LU.64 R220, [R1+0x230] ;  /* 0x0002300001dc7983 */ /* 0x000f220000300a00 */
[----:B------:R-:W-:-:S02]  /*6920*/  IMAD.MOV.U32 R232, RZ, RZ, R219 ;  /* 0x000000ffffe87224 */ /* 0x000fc400078e00db */
[----:B------:R-:W-:Y:S01]  /*6930*/  IMAD.MOV.U32 R235, RZ, RZ, R216 ;  /* 0x000000ffffeb7224 */ /* 0x000fe200078e00d8 */
[----:B------:R-:W4:Y:S01]  /*6940*/  LDL.LU.64 R218, [R1+0x228] ;  /* 0x0002280001da7983 */ /* 0x000f220000300a00 */
[----:B------:R-:W-:-:S03]  /*6950*/  IMAD.MOV.U32 R234, RZ, RZ, R217 ;  /* 0x000000ffffea7224 */ /* 0x000fc600078e00d9 */
[----:B------:R-:W4:Y:S01]  /*6960*/  LDL.LU.64 R216, [R1+0x220] ;  /* 0x0002200001d87983 */ /* 0x000f220000300a00 */
        /* <DEDUP_REMOVED lines=9> */
[----:B0-----:R-:W-:Y:S01]  /*6a00*/  IMAD.MOV.U32 R230, RZ, RZ, R233 ;  /* 0x000000ffffe67224 */ /* 0x001fe200078e00e9 */
[----:B------:R-:W-:Y:S02]  /*6a10*/  WARPGROUP.DEPBAR.LE gsb0, 0x0 ;  /* 0x00008000000079c5 */ /* 0x000fe40000010000 */
[----:B------:R-:W-:-:S06]  /*6a20*/  WARPGROUP.ARRIVE ;  /* 0x00000000000079c5 */ /* 0x000fcc0000000000 */
[----:B------:R-:W-:Y:S01]  /*6a30*/  HGMMA.64x16x16.F32 R152, gdesc[UR24], R152, gsb0 ;  /* 0x00200000189879f0 */ /* 0x000fe20008000898 */
[----:B------:R-:W-:Y:S01]  /*6a40*/  IMAD.MOV.U32 R231, RZ, RZ, R232 ;  /* 0x000000ffffe77224 */ /* 0x000fe200078e00e8 */
[----:B-1----:R-:W-:Y:S01]  /*6a50*/  MOV R229, R234 ;  /* 0x000000ea00e57202 */ /* 0x002fe20000000f00 */
[----:B------:R-:W-:-:S03]  /*6a60*/  IMAD.MOV.U32 R228, RZ, RZ, R235 ;  /* 0x000000ffffe47224 */ /* 0x000fc600078e00eb */
[----:B------:R0:W-:Y:S04]  /*6a70*/  STL.64 [R1+0x1f8], R230 ;  /* 0x0001f8e601007387 */ /* 0x0001e80000100a00 */
[----:B------:R1:W-:Y:S04]  /*6a80*/  STL.64 [R1+0x1f0], R228 ;  /* 0x0001f0e401007387 */ /* 0x0003e80000100a00 */
[----:B------:R1:W-:Y:S01]  /*6a90*/  STL.64 [R1+0x1e8], R226 ;  /* 0x0001e8e201007387 */ /* 0x0003e20000100a00 */
[----:B0-----:R-:W-:Y:S02]  /*6aa0*/  IMAD.MOV.U32 R230, RZ, RZ, R2 ;  /* 0x000000ffffe67224 */ /* 0x001fe400078e0002 */
[----:B------:R-:W-:Y:S01]  /*6ab0*/  IMAD.MOV.U32 R231, RZ, RZ, R0 ;  /* 0x000000ffffe77224 */ /* 0x000fe200078e0000 */
[----:B------:R0:W-:Y:S01]  /*6ac0*/  STL.64 [R1+0x1e0], R224 ;  /* 0x0001e0e001007387 */ /* 0x0001e20000100a00 */
[----:B-1----:R-:W-:Y:S01]  /*6ad0*/  IMAD.MOV.U32 R228, RZ, RZ, R4 ;  /* 0x000000ffffe47224 */ /* 0x002fe200078e0004 */
[----:B------:R-:W-:Y:S01]  /*6ae0*/  MOV R229, R3 ;  /* 0x0000000300e57202 */ /* 0x000fe20000000f00 */
[----:B------:R-:W-:-:S02]  /*6af0*/  IMAD.MOV.U32 R226, RZ, RZ, R9 ;  /* 0x000000ffffe27224 */ /* 0x000fc400078e0009 */
[----:B------:R-:W-:Y:S01]  /*6b00*/  IMAD.MOV.U32 R227, RZ, RZ, R5 ;  /* 0x000000ffffe37224 */ /* 0x000fe200078e0005 */
[----:B------:R-:W-:Y:S01]  /*6b10*/  STL.64 [R1+0x218], R230 ;  /* 0x000218e601007387 */ /* 0x000fe20000100a00 */
[----:B0-----:R-:W-:Y:S02]  /*6b20*/  IMAD.MOV.U32 R224, RZ, RZ, R11 ;  /* 0x000000ffffe07224 */ /* 0x001fe400078e000b */
[----:B------:R-:W-:Y:S01]  /*6b30*/  IMAD.MOV.U32 R225, RZ, RZ, R10 ;  /* 0x000000ffffe17224 */ /* 0x000fe200078e000a */
[----:B------:R-:W-:Y:S04]  /*6b40*/  STL.64 [R1+0x210], R228 ;  /* 0x000210e401007387 */ /* 0x000fe80000100a00 */
[----:B------:R-:W-:Y:S04]  /*6b50*/  STL.64 [R1+0x208], R226 ;  /* 0x000208e201007387 */ /* 0x000fe80000100a00 */
[----:B------:R0:W-:Y:S04]  /*6b60*/  STL.64 [R1+0x200], R224 ;  /* 0x000200e001007387 */ /* 0x0001e80000100a00 */
[----:B0-----:R-:W3:Y:S04]  /*6b70*/  LDL.LU.64 R224, [R1+0x40] ;  /* 0x0000400001e07983 */ /* 0x001ee80000300a00 */
[----:B------:R-:W3:Y:S04]  /*6b80*/  LDL.LU.64 R226, [R1+0x48] ;  /* 0x0000480001e27983 */ /* 0x000ee80000300a00 */
[----:B------:R-:W3:Y:S04]  /*6b90*/  LDL.LU.64 R228, [R1+0x50] ;  /* 0x0000500001e47983 */ /* 0x000ee80000300a00 */
[----:B------:R-:W3:Y:S01]  /*6ba0*/  LDL.LU.64 R230, [R1+0x58] ;  /* 0x0000580001e67983 */ /* 0x000ee20000300a00 */
[----:B------:R-:W-:-:S02]  /*6bb0*/  WARPGROUP.DEPBAR.LE gsb0, 0x0 ;  /* 0x00008000000079c5 */ /* 0x000fc40000010000 */
[----:B------:R-:W-:Y:S01]  /*6bc0*/  WARPGROUP.ARRIVE ;  /* 0x00000000000079c5 */ /* 0x000fe20000000000 */
[----:B------:R-:W-:Y:S01]  /*6bd0*/  UMOV UR20, UR56 ;  /* 0x0000003800147c82 */ /* 0x000fe20008000000 */
[----:B------:R-:W-:-:S04]  /*6be0*/  UMOV UR21, UR57 ;  /* 0x0000003900157c82 */ /* 0x000fc80008000000 */
        /* <DEDUP_REMOVED lines=13> */
[----:B------:R-:W-:Y:S01]  /*6cc0*/  UMOV UR14, UR8 ;  /* 0x00000008000e7c82 */ /* 0x000fe20008000000 */
[----:B------:R-:W-:Y:S01]  /*6cd0*/  UMOV UR15, UR9 ;  /* 0x00000009000f7c82 */ /* 0x000fe20008000000 */
[----:B------:R-:W-:Y:S01]  /*6ce0*/  UMOV UR12, UR56 ;  /* 0x00000038000c7c82 */ /* 0x000fe20008000000 */
[----:B------:R-:W-:Y:S01]  /*6cf0*/  UMOV UR13, UR57 ;  /* 0x00000039000d7c82 */ /* 0x000fe20008000000 */
[----:B------:R-:W-:Y:S02]  /*6d00*/  WARPGROUP.DEPBAR.LE gsb0, 0x0 ;  /* 0x00008000000079c5 */ /* 0x000fe40000010000 */
[----:B----4-:R-:W-:-:S06]  /*6d10*/  WARPGROUP.ARRIVE ;  /* 0x00000000000079c5 */ /* 0x010fcc0000000000 */
[----:B------:R-:W-:Y:S01]  /*6d20*/  HGMMA.64x16x16.F32 R216, gdesc[UR12], R216, gsb0 ;  /* 0x002000000cd879f0 */ /* 0x000fe200080008d8 */
[----:B------:R-:W-:Y:S01]  /*6d30*/  UMOV UR14, UR6 ;  /* 0x00000006000e7c82 */ /* 0x000fe20008000000 */
[----:B------:R-:W-:Y:S01]  /*6d40*/  UMOV UR15, UR7 ;  /* 0x00000007000f7c82 */ /* 0x000fe20008000000 */
[----:B------:R-:W-:Y:S01]  /*6d50*/  UMOV UR12, UR56 ;  /* 0x00000038000c7c82 */ /* 0x000fe20008000000 */
[----:B------:R-:W-:Y:S01]  /*6d60*/  UMOV UR13, UR57 ;  /* 0x00000039000d7c82 */ /* 0x000fe20008000000 */
[----:B------:R-:W-:Y:S02]  /*6d70*/  WARPGROUP.DEPBAR.LE gsb0, 0x0 ;  /* 0x00008000000079c5 */ /* 0x000fe40000010000 */
[----:B---3--:R-:W-:-:S06]  /*6d80*/  WARPGROUP.ARRIVE ;  /* 0x00000000000079c5 */ /* 0x008fcc0000000000 */
[----:B------:R-:W-:Y:S01]  /*6d90*/  HGMMA.64x16x16.F32 R16, gdesc[UR12], R16, gsb0 ;  /* 0x002000000c1079f0 */ /* 0x000fe20008000810 */
[----:B------:R-:W-:Y:S01]  /*6da0*/  UMOV UR58, UR10 ;  /* 0x0000000a003a7c82 */ /* 0x000fe20008000000 */
[----:B------:R-:W-:Y:S01]  /*6db0*/  UMOV UR59, UR11 ;  /* 0x0000000b003b7c82 */ /* 0x000fe20008000000 */
[----:B------:R-:W-:Y:S02]  /*6dc0*/  WARPGROUP.DEPBAR.LE gsb0, 0x0 ;  /* 0x00008000000079c5 */ /* 0x000fe40000010000 */
[----:B------:R-:W-:-:S06]  /*6dd0*/  WARPGROUP.ARRIVE ;  /* 0x00000000000079c5 */ /* 0x000fcc0000000000 */
[----:B------:R-:W-:Y:S03]  /*6de0*/  HGMMA.64x16x16.F32 R224, gdesc[UR56], R224, gsb0 ;  /* 0x0020000038e079f0 */ /* 0x000fe600080008e0 */
[----:B------:R-:W-:Y:S02]  /*6df0*/  WARPGROUP.DEPBAR.LE gsb0, 0x0 ;  /* 0x00008000000079c5 */ /* 0x000fe40000010000 */
[----:B------:R-:W-:Y:S02]  /*6e00*/  IMAD.MOV.U32 R2, RZ, RZ, R230 ;  /* 0x000000ffff027224 */ /* 0x000fe400078e00e6 */
        /* <DEDUP_REMOVED lines=8> */
[----:B------:R-:W2:Y:S01]  /*6e90*/  LDL.LU.64 R226, [R1+0x208] ;  /* 0x0002080001e27983 */ /* 0x000ea20000300a00 */
[----:B------:R-:W-:-:S03]  /*6ea0*/  IMAD.MOV.U32 R10, RZ, RZ, R225 ;  /* 0x000000ffff0a7224 */ /* 0x000fc600078e00e1 */
[----:B------:R-:W2:Y:S01]  /*6eb0*/  LDL.LU.64 R224, [R1+0x200] ;  /* 0x0002000001e07983 */ /* 0x000ea20000300a00 */
[----:B------:R-:W-:Y:S02]  /*6ec0*/  UIADD3 UR8, UR61, 0x2, URZ ;  /* 0x000000023d087890 */ /* 0x000fe4000fffe03f */
[----:B------:R-:W-:Y:S01]  /*6ed0*/  UIADD3 UR5, UR4, 0x2, URZ ;  /* 0x0000000204057890 */ /* 0x000fe2000fffe03f */
[----:B------:R-:W-:Y:S01]  /*6ee0*/  UMOV UR9, 0x40000040 ;  /* 0x4000004000097882 */ /* 0x000fe20000000000 */
[----:B------:R-:W-:-:S05]  /*6ef0*/  UMOV UR11, 0x40000040 ;  /* 0x40000040000b7882 */ /* 0x000fca0000000000 */
        /* <DEDUP_REMOVED lines=10> */
[----:B------:R-:W-:-:S02]  /*6fa0*/  IMAD.MOV.U32 R232, RZ, RZ, R15 ;  /* 0x000000ffffe87224 */ /* 0x000fc400078e000f */
[----:B------:R-:W-:Y:S02]  /*6fb0*/  IMAD.MOV.U32 R233, RZ, RZ, R14 ;  /* 0x000000ffffe97224 */ /* 0x000fe400078e000e */
[----:B------:R-:W-:Y:S02]  /*6fc0*/  IMAD.MOV.U32 R234, RZ, RZ, R13 ;  /* 0x000000ffffea7224 */ /* 0x000fe400078e000d */
[----:B------:R-:W-:Y:S01]  /*6fd0*/  IMAD.MOV.U32 R235, RZ, RZ, R12 ;  /* 0x000000ffffeb7224 */ /* 0x000fe200078e000c */
[----:B------:R-:W-:Y:S01]  /*6fe0*/  UIADD3 UR6, UR4, 0x82, URZ ;  /* 0x0000008204067890 */ /* 0x000fe2000fffe03f */
[----:B------:R-:W3:Y:S01]  /*6ff0*/  LDL.LU.64 R226, [R1+0x1e8] ;  /* 0x0001e80001e27983 */ /* 0x000ee20000300a00 */
[----:B------:R-:W-:Y:S01]  /*7000*/  UMOV UR16, UR8 ;  /* 0x0000000800107c82 */ /* 0x000fe20008000000 */
[----:B------:R-:W-:Y:S01]  /*7010*/  UMOV UR17, UR9 ;  /* 0x0000000900117c82 */ /* 0x000fe20008000000 */
[----:B------:R-:W-:Y:S01]  /*7020*/  UMOV UR19, 0x40000040 ;  /* 0x4000004000137882 */ /* 0x000fe20000000000 */
[----:B------:R-:W3:Y:S02]  /*7030*/  LDL.LU.64 R224, [R1+0x1e0] ;  /* 0x0001e00001e07983 */ /* 0x000ee40000300a00 */
[----:B------:R-:W-:Y:S01]  /*7040*/  UMOV UR18, UR6 ;  /* 0x0000000600127c82 */ /* 0x000fe20008000000 */
        /* <DEDUP_REMOVED lines=17> */
[----:B------:R-:W-:Y:S01]  /*7160*/  UMOV UR6, UR12 ;  /* 0x0000000c00067c82 */ /* 0x000fe20008000000 */
[----:B------:R-:W-:Y:S01]  /*7170*/  UMOV UR7, UR13 ;  /* 0x0000000d00077c82 */ /* 0x000fe20008000000 */
        /* <DEDUP_REMOVED lines=11> */
[----:B---3--:R-:W-:-:S06]  /*7230*/  WARPGROUP.ARRIVE ;  /* 0x00000000000079c5 */ /* 0x008fcc0000000000 */
[----:B------:R-:W-:Y:S03]  /*7240*/  HGMMA.64x16x16.F32 R224, gdesc[UR20], R224, gsb0 ;  /* 0x0020000014e079f0 */ /* 0x000fe600080008e0 */
        /* <DEDUP_REMOVED lines=178> */
[----:B------:R-:W-:Y:S01]  /*7d70*/  IMAD.MOV.U32 R231, RZ, RZ, R5 ;  /* 0x000000ffffe77224 */ /* 0x000fe200078e0005 */
[----:B---3--:R-:W-:Y:S01]  /*7d80*/  MOV R229, R10 ;  /* 0x0000000a00e57202 */ /* 0x008fe20000000f00 */
        /* <DEDUP_REMOVED lines=24> */
[----:B------:R-:W-:Y:S02]  /*7f10*/  IMAD.MOV.U32 R13, RZ, RZ, R230 ;  /* 0x000000ffff0d7224 */ /* 0x000fe400078e00e6 */
[----:B------:R-:W-:Y:S02]  /*7f20*/  IMAD.MOV.U32 R12, RZ, RZ, R231 ;  /* 0x000000ffff0c7224 */ /* 0x000fe400078e00e7 */
[----:B------:R-:W-:Y:S01]  /*7f30*/  IMAD.MOV.U32 R15, RZ, RZ, R228 ;  /* 0x000000ffff0f7224 */ /* 0x000fe200078e00e4 */
[----:B------:R-:W2:Y:S01]  /*7f40*/  LDL.LU.64 R230, [R1+0x1a8] ;  /* 0x0001a80001e67983 */ /* 0x000ea20000300a00 */
[----:B------:R-:W-:-:S03]  /*7f50*/  IMAD.MOV.U32 R14, RZ, RZ, R229 ;  /* 0x000000ffff0e7224 */ /* 0x000fc600078e00e5 */
        /* <DEDUP_REMOVED lines=8> */
[----:B------:R-:W-:Y:S01]  /*7fe0*/  IMAD.MOV.U32 R11, RZ, RZ, R232 ;  /* 0x000000ffff0b7224 */ /* 0x000fe200078e00e8 */
[----:B------:R-:W-:Y:S01]  /*7ff0*/  MOV R10, R233 ;  /* 0x000000e9000a7202 */ /* 0x000fe20000000f00 */
[----:B------:R-:W-:Y:S02]  /*8000*/  IMAD.MOV.U32 R9, RZ, RZ, R234 ;  /* 0x000000ffff097224 */ /* 0x000fe400078e00ea */
[----:B------:R-:W-:Y:S01]  /*8010*/  IMAD.MOV.U32 R4, RZ, RZ, R235 ;  /* 0x000000ffff047224 */ /* 0x000fe200078e00eb */
[----:B--2---:R-:W-:-:S06]  /*8020*/  WARPGROUP.ARRIVE ;  /* 0x00000000000079c5 */ /* 0x004fcc0000000000 */
        /* <DEDUP_REMOVED lines=23> */
[----:B------:R-:W-:Y:S01]  /*81a0*/  UMOV UR6, UR18 ;  /* 0x0000001200067c82 */ /* 0x000fe20008000000 */
[----:B------:R-:W-:Y:S01]  /*81b0*/  UIADD3 UR18, UR4, 0x204, URZ ;  /* 0x0000020404127890 */ /* 0x000fe2000fffe03f */
        /* <DEDUP_REMOVED lines=132> */
[----:B------:R0:W-:Y:S01]  /*8a00*/  STL.64 [R1+0xf0], R224 ;  /* 0x0000f0e001007387 */ /* 0x0001e20000100a00 */
[----:B------:R-:W-:-:S02]  /*8a10*/  WARPGROUP.DEPBAR.LE gsb0, 0x0 ;  /* 0x00008000000079c5 */ /* 0x000fc40000010000 */
[----:B------:R-:W-:-:S06]  /*8a20*/  WARPGROUP.ARRIVE ;  /* 0x00000000000079c5 */ /* 0x000fcc0000000000 */
[----:B------:R-:W-:Y:S01]  /*8a30*/  HGMMA.64x16x16.F32 R152, gdesc[UR24], R152, gsb0 ;  /* 0x00200000189879f0 */ /* 0x000fe20008000898 */
[----:B0-----:R-:W-:Y:S01]  /*8a40*/  IMAD.MOV.U32 R224, RZ, RZ, R5 ;  /* 0x000000ffffe07224 */ /* 0x001fe200078e0005 */
[----:B------:R-:W-:Y:S01]  /*8a50*/  MOV R225, R3 ;  /* 0x0000000300e17202 */ /* 0x000fe20000000f00 */
[----:B------:R-:W-:Y:S01]  /*8a60*/  IMAD.MOV.U32 R230, RZ, RZ, R233 ;  /* 0x000000ffffe67224 */ /* 0x000fe200078e00e9 */
[----:B------:R0:W5:Y:S01]  /*8a70*/  LDL.LU R5, [R1+0x16c] ;  /* 0x00016c0001057983 */ /* 0x0001620000300800 */
[----:B------:R-:W-:Y:S02]  /*8a80*/  IMAD.MOV.U32 R231, RZ, RZ, R232 ;  /* 0x000000ffffe77224 */ /* 0x000fe400078e00e8 */
[----:B------:R-:W-:Y:S01]  /*8a90*/  IMAD.MOV.U32 R228, RZ, RZ, R235 ;  /* 0x000000ffffe47224 */ /* 0x000fe200078e00eb */
[----:B------:R0:W5:Y:S01]  /*8aa0*/  LDL.LU R3, [R1+0x168] ;  /* 0x0001680001037983 */ /* 0x0001620000300800 */
[----:B------:R-:W-:Y:S02]  /*8ab0*/  IMAD.MOV.U32 R229, RZ, RZ, R234 ;  /* 0x000000ffffe57224 */ /* 0x000fe400078e00ea */
[----:B------:R-:W-:-:S02]  /*8ac0*/  IMAD.MOV.U32 R226, RZ, RZ, R2 ;  /* 0x000000ffffe27224 */ /* 0x000fc400078e0002 */
[----:B------:R-:W-:Y:S01]  /*8ad0*/  IMAD.MOV.U32 R227, RZ, RZ, R0 ;  /* 0x000000ffffe37224 */ /* 0x000fe200078e0000 */
[----:B------:R0:W5:Y:S04]  /*8ae0*/  LDL.LU R2, [R1+0x164] ;  /* 0x0001640001027983 */ /* 0x0001680000300800 */
[----:B------:R0:W5:Y:S04]  /*8af0*/  LDL.LU R0, [R1+0x160] ;  /* 0x0001600001007983 */ /* 0x0001680000300800 */
[----:B------:R1:W-:Y:S04]  /*8b00*/  STL.64 [R1+0x128], R230 ;  /* 0x000128e601007387 */ /* 0x0003e80000100a00 */
[----:B------:R2:W-:Y:S04]  /*8b10*/  STL.64 [R1+0x120], R228 ;  /* 0x000120e401007387 */ /* 0x0005e80000100a00 */
[----:B------:R3:W-:Y:S01]  /*8b20*/  STL.64 [R1+0x118], R226 ;  /* 0x000118e201007387 */ /* 0x0007e20000100a00 */
[----:B-1----:R-:W-:-:S02]  /*8b30*/  IMAD.MOV.U32 R230, RZ, RZ, R9 ;  /* 0x000000ffffe67224 */ /* 0x002fc400078e0009 */
[----:B------:R-:W-:Y:S01]  /*8b40*/  IMAD.MOV.U32 R231, RZ, RZ, R4 ;  /* 0x000000ffffe77224 */ /* 0x000fe200078e0004 */
[----:B------:R1:W-:Y:S01]  /*8b50*/  STL.64 [R1+0x110], R224 ;  /* 0x000110e001007387 */ /* 0x0003e20000100a00 */
[----:B--2---:R-:W-:Y:S01]  /*8b60*/  IMAD.MOV.U32 R228, RZ, RZ, R11 ;  /* 0x000000ffffe47224 */ /* 0x004fe200078e000b */
[----:B------:R-:W-:Y:S01]  /*8b70*/  MOV R229, R10 ;  /* 0x0000000a00e57202 */ /* 0x000fe20000000f00 */
[----:B---3--:R-:W-:Y:S02]  /*8b80*/  IMAD.MOV.U32 R226, RZ, RZ, R13 ;  /* 0x000000ffffe27224 */ /* 0x008fe400078e000d */
[----:B------:R-:W-:Y:S01]  /*8b90*/  IMAD.MOV.U32 R227, RZ, RZ, R12 ;  /* 0x000000ffffe37224 */ /* 0x000fe200078e000c */
[----:B------:R-:W-:Y:S01]  /*8ba0*/  STL.64 [R1+0x148], R230 ;  /* 0x000148e601007387 */ /* 0x000fe20000100a00 */
[----:B-1----:R-:W-:Y:S02]  /*8bb0*/  IMAD.MOV.U32 R224, RZ, RZ, R15 ;  /* 0x000000ffffe07224 */ /* 0x002fe400078e000f */
[----:B------:R-:W-:Y:S01]  /*8bc0*/  IMAD.MOV.U32 R225, RZ, RZ, R14 ;  /* 0x000000ffffe17224 */ /* 0x000fe200078e000e */
[----:B------:R-:W-:Y:S04]  /*8bd0*/  STL.64 [R1+0x140], R228 ;  /* 0x000140e401007387 */ /* 0x000fe80000100a00 */
[----:B------:R-:W-:Y:S04]  /*8be0*/  STL.64 [R1+0x138], R226 ;  /* 0x000138e201007387 */ /* 0x000fe80000100a00 */
[----:B------:R1:W-:Y:S01]  /*8bf0*/  STL.64 [R1+0x130], R224 ;  /* 0x000130e001007387 */ /* 0x0003e20000100a00 */
[----:B------:R-:W-:-:S02]  /*8c00*/  WARPGROUP.DEPBAR.LE gsb0, 0x0 ;  /* 0x00008000000079c5 */ /* 0x000fc40000010000 */
[----:B------:R-:W-:Y:S01]  /*8c10*/  WARPGROUP.ARRIVE ;  /* 0x00000000000079c5 */ /* 0x000fe20000000000 */
[----:B-1----:R-:W2:Y:S04]  /*8c20*/  LDL.LU.64 R224, [R1+0x40] ;  /* 0x0000400001e07983 */ /* 0x002ea80000300a00 */
[----:B------:R-:W2:Y:S04]  /*8c30*/  LDL.LU.64 R226, [R1+0x48] ;  /* 0x0000480001e27983 */ /* 0x000ea80000300a00 */
[----:B------:R-:W2:Y:S04]  /*8c40*/  LDL.LU.64 R228, [R1+0x50] ;  /* 0x0000500001e47983 */ /* 0x000ea80000300a00 */
[----:B------:R-:W2:Y:S01]  /*8c50*/  LDL.LU.64 R230, [R1+0x58] ;  /* 0x0000580001e67983 */ /* 0x000ea20000300a00 */
        /* <DEDUP_REMOVED lines=32> */
[----:B--2---:R-:W-:-:S06]  /*8e60*/  WARPGROUP.ARRIVE ;  /* 0x00000000000079c5 */ /* 0x004fcc0000000000 */
[----:B------:R-:W-:Y:S01]  /*8e70*/  HGMMA.64x16x16.F32 R224, gdesc[UR8], R224, gsb0 ;  /* 0x0020000008e079f0 */ /* 0x000fe200080008e0 */
[----:B------:R-:W-:Y:S02]  /*8e80*/  IMAD.MOV.U32 R13, RZ, RZ, R18 ;  /* 0x000000ffff0d7224 */ /* 0x000fe400078e0012 */
[----:B------:R-:W-:Y:S02]  /*8e90*/  IMAD.MOV.U32 R12, RZ, RZ, R19 ;  /* 0x000000ffff0c7224 */ /* 0x000fe400078e0013 */
[----:B------:R-:W-:Y:S01]  /*8ea0*/  IMAD.MOV.U32 R15, RZ, RZ, R16 ;  /* 0x000000ffff0f7224 */ /* 0x000fe200078e0010 */
[----:B------:R0:W5:Y:S01]  /*8eb0*/  LDL.LU.64 R18, [R1+0x158] ;  /* 0x0001580001127983 */ /* 0x0001620000300a00 */
[----:B------:R-:W-:Y:S02]  /*8ec0*/  IMAD.MOV.U32 R14, RZ, RZ, R17 ;  /* 0x000000ffff0e7224 */ /* 0x000fe400078e0011 */
[----:B------:R-:W-:Y:S01]  /*8ed0*/  IMAD.MOV.U32 R11, RZ, RZ, R20 ;  /* 0x000000ffff0b7224 */ /* 0x000fe200078e0014 */
[----:B------:R0:W5:Y:S01]  /*8ee0*/  LDL.LU.64 R16, [R1+0x150] ;  /* 0x0001500001107983 */ /* 0x0001620000300a00 */
[----:B------:R-:W-:-:S02]  /*8ef0*/  IMAD.MOV.U32 R10, RZ, RZ, R21 ;  /* 0x000000ffff0a7224 */ /* 0x000fc400078e0015 */
[----:B------:R-:W-:Y:S02]  /*8f00*/  IMAD.MOV.U32 R9, RZ, RZ, R22 ;  /* 0x000000ffff097224 */ /* 0x000fe400078e0016 */
[----:B------:R-:W-:Y:S01]  /*8f10*/  IMAD.MOV.U32 R4, RZ, RZ, R23 ;  /* 0x000000ffff047224 */ /* 0x000fe200078e0017 */
[----:B------:R-:W-:Y:S02]  /*8f20*/  WARPGROUP.DEPBAR.LE gsb0, 0x0 ;  /* 0x00008000000079c5 */ /* 0x000fe40000010000 */
[----:B------:R-:W-:Y:S02]  /*8f30*/  IMAD.MOV.U32 R21, RZ, RZ, R230 ;  /* 0x000000ffff157224 */ /* 0x000fe400078e00e6 */
[----:B------:R-:W-:Y:S02]  /*8f40*/  IMAD.MOV.U32 R20, RZ, RZ, R231 ;  /* 0x000000ffff147224 */ /* 0x000fe400078e00e7 */
[----:B------:R-:W-:Y:S01]  /*8f50*/  IMAD.MOV.U32 R23, RZ, RZ, R228 ;  /* 0x000000ffff177224 */ /* 0x000fe200078e00e4 */
[----:B------:R-:W2:Y:S01]  /*8f60*/  LDL.LU.64 R230, [R1+0x148] ;  /* 0x0001480001e67983 */ /* 0x000ea20000300a00 */
[----:B------:R-:W-:Y:S01]  /*8f70*/  IMAD.MOV.U32 R22, RZ, RZ, R229 ;  /* 0x000000ffff167224 */ /* 0x000fe200078e00e5 */
[----:B------:R-:W-:Y:S01]  /*8f80*/  MOV R234, R225 ;  /* 0x000000e100ea7202 */ /* 0x000fe20000000f00 */
[----:B------:R-:W-:Y:S01]  /*8f90*/  IMAD.MOV.U32 R233, RZ, RZ, R226 ;  /* 0x000000ffffe97224 */ /* 0x000fe200078e00e2 */
[----:B------:R-:W2:Y:S01]  /*8fa0*/  LDL.LU.64 R228, [R1+0x140] ;  /* 0x0001400001e47983 */ /* 0x000ea20000300a00 */
[----:B------:R-:W-:-:S02]  /*8fb0*/  IMAD.MOV.U32 R232, RZ, RZ, R227 ;  /* 0x000000ffffe87224 */ /* 0x000fc400078e00e3 */
[----:B------:R-:W-:Y:S01]  /*8fc0*/  IMAD.MOV.U32 R235, RZ, RZ, R224 ;  /* 0x000000ffffeb7224 */ /* 0x000fe200078e00e0 */
[----:B------:R-:W2:Y:S04]  /*8fd0*/  LDL.LU.64 R226, [R1+0x138] ;  /* 0x0001380001e27983 */ /* 0x000ea80000300a00 */
        /* <DEDUP_REMOVED lines=108> */
[----:B------:R-:W-:Y:S02]  /*96a0*/  UIADD3 UR54, UR4, 0x686, URZ ;  /* 0x0000068604367890 */ /* 0x000fe4000fffe03f */
[----:B------:R-:W-:Y:S01]  /*96b0*/  UIADD3 UR58, UR4, 0x706, URZ ;  /* 0x00000706043a7890 */ /* 0x000fe2000fffe03f */
[----:B------:R-:W-:Y:S02]  /*96c0*/  UMOV UR5, UR9 ;  /* 0x0000000900057c82 */ /* 0x000fe40008000000 */
[----:B------:R-:W-:Y:S01]  /*96d0*/  UMOV UR4, UR8 ;  /* 0x0000000800047c82 */ /* 0x000fe20008000000 */
[----:B------:R-:W-:Y:S01]  /*96e0*/  UMOV UR7, 0x40000040 ;  /* 0x4000004000077882 */ /* 0x000fe20000000000 */
[----:B------:R-:W-:-:S02]  /*96f0*/  WARPGROUP.DEPBAR.LE gsb0, 0x0 ;  /* 0x00008000000079c5 */ /* 0x000fc40000010000 */
[----:B------:R-:W-:-:S06]  /*9700*/  WARPGROUP.ARRIVE ;  /* 0x00000000000079c5 */ /* 0x000fcc0000000000 */
[----:B------:R-:W-:Y:S01]  /*9710*/  HGMMA.64x16x16.F32 R64, gdesc[UR4], R64, gsb0 ;  /* 0x00200000044079f0 */ /* 0x000fe20008000840 */
[----:B------:R-:W-:Y:S01]  /*9720*/  UMOV UR52, UR8 ;  /* 0x0000000800347c82 */ /* 0x000fe20008000000 */
[----:B------:R-:W-:Y:S01]  /*9730*/  UMOV UR53, UR9 ;  /* 0x0000000900357c82 */ /* 0x000fe20008000000 */
[----:B------:R-:W-:Y:S01]  /*9740*/  UMOV UR55, 0x40000040 ;  /* 0x4000004000377882 */ /* 0x000fe20000000000 */
[----:B------:R-:W-:Y:S02]  /*9750*/  WARPGROUP.DEPBAR.LE gsb0, 0x0 ;  /* 0x00008000000079c5 */ /* 0x000fe40000010000 */
        /* <DEDUP_REMOVED lines=73> */
[----:B------:R1:W-:Y:S01]  /*9bf0*/  STL.64 [R1+0xc8], R230 ;  /* 0x0000c8e601007387 */ /* 0x0003e20000100a00 */
[----:B------:R-:W-:Y:S02]  /*9c00*/  WARPGROUP.DEPBAR.LE gsb0, 0x0 ;  /* 0x00008000000079c5 */ /* 0x000fe40000010000 */
[----:B------:R-:W-:-:S06]  /*9c10*/  WARPGROUP.ARRIVE ;  /* 0x00000000000079c5 */ /* 0x000fcc0000000000 */
[----:B------:R-:W-:Y:S01]  /*9c20*/  HGMMA.64x16x16.F32 R216, gdesc[UR12], R216, gsb0 ;  /* 0x002000000cd879f0 */ /* 0x000fe200080008d8 */
[----:B------:R2:W-:Y:S01]  /*9c30*/  STL.64 [R1+0xc0], R228 ;  /* 0x0000c0e401007387 */ /* 0x0005e20000100a00 */
[----:B-1----:R-:W-:Y:S02]  /*9c40*/  IMAD.MOV.U32 R230, RZ, RZ, R233 ;  /* 0x000000ffffe67224 */ /* 0x002fe400078e00e9 */
[----:B------:R-:W-:-:S05]  /*9c50*/  IMAD.MOV.U32 R231, RZ, RZ, R232 ;  /* 0x000000ffffe77224 */ /* 0x000fca00078e00e8 */
[----:B------:R1:W-:Y:S01]  /*9c60*/  STL.64 [R1+0xe8], R230 ;  /* 0x0000e8e601007387 */ /* 0x0003e20000100a00 */
[----:B--2---:R-:W-:Y:S02]  /*9c70*/  IMAD.MOV.U32 R228, RZ, RZ, R235 ;  /* 0x000000ffffe47224 */ /* 0x004fe400078e00eb */
[----:B------:R-:W-:-:S05]  /*9c80*/  IMAD.MOV.U32 R229, RZ, RZ, R234 ;  /* 0x000000ffffe57224 */ /* 0x000fca00078e00ea */
[----:B------:R2:W-:Y:S01]  /*9c90*/  STL.64 [R1+0xe0], R228 ;  /* 0x0000e0e401007387 */ /* 0x0005e20000100a00 */
[----:B-1----:R-:W-:-:S03]  /*9ca0*/  IMAD.MOV.U32 R230, RZ, RZ, R9 ;  /* 0x000000ffffe67224 */ /* 0x002fc600078e0009 */
[----:B------:R1:W-:Y:S01]  /*9cb0*/  STL.64 [R1+0xd8], R226 ;  /* 0x0000d8e201007387 */ /* 0x0003e20000100a00 */
[----:B------:R-:W-:-:S03]  /*9cc0*/  IMAD.MOV.U32 R231, RZ, RZ, R4 ;  /* 0x000000ffffe77224 */ /* 0x000fc600078e0004 */
[----:B------:R3:W-:Y:S01]  /*9cd0*/  STL.64 [R1+0xd0], R224 ;  /* 0x0000d0e001007387 */ /* 0x0007e20000100a00 */
[----:B--2---:R-:W-:Y:S02]  /*9ce0*/  IMAD.MOV.U32 R228, RZ, RZ, R11 ;  /* 0x000000ffffe47224 */ /* 0x004fe400078e000b */
[----:B------:R-:W-:Y:S02]  /*9cf0*/  IMAD.MOV.U32 R229, RZ, RZ, R10 ;  /* 0x000000ffffe57224 */ /* 0x000fe400078e000a */
[----:B-1----:R-:W-:Y:S02]  /*9d00*/  IMAD.MOV.U32 R226, RZ, RZ, R13 ;  /* 0x000000ffffe27224 */ /* 0x002fe400078e000d */
[----:B------:R-:W-:Y:S02]  /*9d10*/  IMAD.MOV.U32 R227, RZ, RZ, R12 ;  /* 0x000000ffffe37224 */ /* 0x000fe400078e000c */
[----:B---3--:R-:W-:Y:S02]  /*9d20*/  IMAD.MOV.U32 R224, RZ, RZ, R15 ;  /* 0x000000ffffe07224 */ /* 0x008fe400078e000f */
[----:B------:R-:W-:Y:S01]  /*9d30*/  IMAD.MOV.U32 R225, RZ, RZ, R14 ;  /* 0x000000ffffe17224 */ /* 0x000fe200078e000e */
[----:B------:R-:W-:Y:S01]  /*9d40*/  UMOV UR6, UR8 ;  /* 0x0000000800067c82 */ /* 0x000fe20008000000 */
[----:B------:R-:W-:Y:S01]  /*9d50*/  UMOV UR7, UR9 ;  /* 0x0000000900077c82 */ /* 0x000fe20008000000 */
[----:B------:R-:W-:Y:S01]  /*9d60*/  UMOV UR4, UR56 ;  /* 0x0000003800047c82 */ /* 0x000fe20008000000 */
[----:B------:R-:W-:Y:S01]  /*9d70*/  UMOV UR5, UR57 ;  /* 0x0000003900057c82 */ /* 0x000fe20008000000 */
[----:B------:R-:W-:-:S02]  /*9d80*/  WARPGROUP.DEPBAR.LE gsb0, 0x0 ;  /* 0x00008000000079c5 */ /* 0x000fc40000010000 */
        /* <DEDUP_REMOVED lines=9> */
[----:B------:R-:W-:Y:S01]  /*9e20*/  IMAD.MOV.U32 R232, RZ, RZ, R23 ;  /* 0x000000ffffe87224 */ /* 0x000fe200078e0017 */
[----:B------:R-:W-:Y:S01]  /*9e30*/  MOV R233, R22 ;  /* 0x0000001600e97202 */ /* 0x000fe20000000f00 */
[----:B------:R-:W-:-:S02]  /*9e40*/  IMAD.MOV.U32 R234, RZ, RZ, R21 ;  /* 0x000000ffffea7224 */ /* 0x000fc400078e0015 */
        /* <DEDUP_REMOVED lines=15> */
[----:B------:R-:W-:Y:S01]  /*9f40*/  BPT.TRAP 0x1 ;  /* 0x000000040000795c */ /* 0x000fe20000300000 */
.L_x_27:
[----:B------:R-:W2:Y:S04]  /*9f50*/  LDL R4, [R1+0x80] ;  /* 0x0000800001047983 */ /* 0x000ea80000100800 */
[----:B------:R-:W3:Y:S04]  /*9f60*/  LDL R10, [R1+0x98] ;  /* 0x00009800010a7983 */ /* 0x000ee80000100800 */
[----:B------:R-:W4:Y:S01]  /*9f70*/  LDL R9, [R1+0x84] ;  /* 0x0000840001097983 */ /* 0x000f220000100800 */
[----:B-----5:R-:W-:Y:S02]  /*9f80*/  R2UR UR6, R0 ;  /* 0x00000000000672ca */ /* 0x020fe400000e0000 */
[----:B------:R-:W-:-:S02]  /*9f90*/  R2UR UR5, R17 ;  /* 0x00000000110572ca */ /* 0x000fc400000e0000 */
[----:B--2---:R-:W-:-:S09]  /*9fa0*/  ISETP.NE.AND P1, PT, R4, RZ, PT ;  /* 0x000000ff0400720c */ /* 0x004fd20003f25270 */
[----:B------:R-:W-:Y:S01]  /*9fb0*/  IMAD.U32 R4, RZ, RZ, UR6 ;  /* 0x00000006ff047e24 */ /* 0x000fe2000f8e00ff */
[----:B---3--:R-:W-:-:S04]  /*9fc0*/  R2UR UR4, R10 ;  /* 0x000000000a0472ca */ /* 0x008fc800000e0000 */
[----:B------:R-:W-:-:S04]  /*9fd0*/  @P1 LEA R4, R4, UR5, 0x3 ;  /* 0x0000000504041c11 */ /* 0x000fc8000f8e18ff */
[----:B------:R-:W-:-:S05]  /*9fe0*/  @P1 IADD3 R4, R4, 0x18, RZ ;  /* 0x0000001804041810 */ /* 0x000fca0007ffe0ff */
[----:B------:R-:W-:Y:S01]  /*9ff0*/  UISETP.GT.U32.AND UP0, UPT, UR4, 0x1, UPT ;  /* 0x000000010400788c */ /* 0x000fe2000bf04070 */
[----:B----4-:R-:W-:-:S04]  /*a000*/  @P1 PRMT R4, R9, 0x654, R4 ;  /* 0x0000065409041816 */ /* 0x010fc80000000004 */
[----:B------:R1:W-:Y:S01]  /*a010*/  @P1 SYNCS.ARRIVE.TRANS64.RED.A1T0 RZ, [R4+URZ], RZ ;  /* 0x000000ff04ff19a7 */ /* 0x0003e2000810043f */
[----:B------:R-:W-:-:S13]  /*a020*/  PLOP3.LUT P1, PT, PT, PT, UP0, 0x80, 0x0 ;  /* 0x000000000000781c */ /* 0x000fda0003f2f008 */
[----:B-1----:R-:W-:Y:S05]  /*a030*/  @P1 BRA `(.L_x_28) ;  /* 0x0000000000041947 */ /* 0x002fea0003800000 */
[----:B------:R-:W-:Y:S01]  /*a040*/  BPT.TRAP 0x1 ;  /* 0x000000040000795c */ /* 0x000fe20000300000 */
.L_x_28:
[----:B------:R-:W-:Y:S01]  /*a050*/  R2UR UR6, R5 ;  /* 0x00000000050672ca */ /* 0x000fe200000e0000 */
[----:B------:R-:W-:Y:S01]  /*a060*/  UIADD3 UR60, UR60, 0x1, URZ ;  /* 0x000000013c3c7890 */ /* 0x000fe2000fffe03f */
[----:B------:R-:W-:Y:S02]  /*a070*/  R2UR UR4, R0 ;  /* 0x00000000000472ca */ /* 0x000fe400000e0000 */
[----:B------:R-:W-:Y:S01]  /*a080*/  R2UR UR7, R3 ;  /* 0x00000000030772ca */ /* 0x000fe200000e0000 */
[----:B------:R-:W-:-:S04]  /*a090*/  UISETP.NE.AND UP0, UPT, UR60, 0x3, UPT ;  /* 0x000000033c00788c */ /* 0x000fc8000bf05270 */
[----:B------:R-:W-:-:S04]  /*a0a0*/  USEL UR60, UR60, URZ, UP0 ;  /* 0x0000003f3c3c7287 */ /* 0x000fc80008000000 */
[----:B------:R-:W-:Y:S02]  /*a0b0*/  UISETP.GT.AND UP2, UPT, UR6, 0x1, UPT ;  /* 0x000000010600788c */ /* 0x000fe4000bf44270 */
[----:B------:R-:W-:Y:S02]  /*a0c0*/  UIADD3 UR4, UR4, 0x1, URZ ;  /* 0x0000000104047890 */ /* 0x000fe4000fffe03f */
[----:B------:R-:W-:Y:S02]  /*a0d0*/  UIADD3 UR5, UR6, -0x1, URZ ;  /* 0xffffffff06057890 */ /* 0x000fe4000fffe03f */
[----:B------:R-:W-:Y:S01]  /*a0e0*/  PLOP3.LUT P1, PT, PT, PT, UP2, 0x80, 0x0 ;  /* 0x000000000000781c */ /* 0x000fe20003f2f028 */
[----:B------:R-:W-:Y:S02]  /*a0f0*/  UISETP.NE.AND UP1, UPT, UR4, 0x3, UPT ;  /* 0x000000030400788c */ /* 0x000fe4000bf25270 */
[----:B------:R-:W-:Y:S01]  /*a100*/  USEL UR6, URZ, 0x1, UP0 ;  /* 0x000000013f067887 */ /* 0x000fe20008000000 */
[----:B------:R-:W-:Y:S01]  /*a110*/  IMAD.U32 R5, RZ, RZ, UR5 ;  /* 0x00000005ff057e24 */ /* 0x000fe2000f8e00ff */
[----:B------:R-:W-:-:S02]  /*a120*/  USEL UR4, UR4, URZ, UP1 ;  /* 0x0000003f04047287 */ /* 0x000fc40008800000 */
[----:B------:R-:W-:-:S04]  /*a130*/  ULOP3.LUT UR7, UR7, UR6, URZ, 0x3c, !UPT ;  /* 0x0000000607077292 */ /* 0x000fc8000f8e3c3f */
[----:B------:R-:W-:Y:S02]  /*a140*/  IMAD.U32 R0, RZ, RZ, UR4 ;  /* 0x00000004ff007e24 */ /* 0x000fe4000f8e00ff */
[----:B------:R-:W-:Y:S01]  /*a150*/  IMAD.U32 R3, RZ, RZ, UR7 ;  /* 0x00000007ff037e24 */ /* 0x000fe2000f8e00ff */
[----:B------:R-:W-:Y:S06]  /*a160*/  @P1 BRA `(.L_x_29) ;  /* 0xffffffb8009c1947 */ /* 0x000fec000383ffff */
.L_x_22:
[----:B------:R1:W5:Y:S01]  /*a170*/  LDL R9, [R1+0xac] ;  /* 0x0000ac0001097983 */ /* 0x0003620000100800 */
[----:B------:R-:W2:Y:S02]  /*a180*/  LDC R0, c[0x0][0x28c] ;  /* 0x0000a300ff007b82 */ /* 0x000ea40000000800 */
[----:B--2---:R-:W-:-:S13]  /*a190*/  ISETP.GE.AND P1, PT, R0, 0x1, PT ;  /* 0x000000010000780c */ /* 0x004fda0003f26270 */
[----:B-1----:R-:W-:Y:S05]  /*a1a0*/  @!P1 BRA `(.L_x_30) ;  /* 0x0000000000549947 */ /* 0x002fea0003800000 */
[----:B------:R-:W-:Y:S05]  /*a1b0*/  @!P0 BRA `(.L_x_31) ;  /* 0x0000000000048947 */ /* 0x000fea0003800000 */
[----:B------:R-:W-:Y:S01]  /*a1c0*/  BPT.TRAP 0x1 ;  /* 0x000000040000795c */ /* 0x000fe20000300000 */
.L_x_31:
[----:B------:R-:W2:Y:S04]  /*a1d0*/  LDL R0, [R1+0x80] ;  /* 0x0000800001007983 */ /* 0x000ea80000100800 */
[----:B------:R-:W3:Y:S04]  /*a1e0*/  LDL R4, [R1+0x98] ;  /* 0x0000980001047983 */ /* 0x000ee80000100800 */
[----:B------:R-:W4:Y:S01]  /*a1f0*/  LDL R3, [R1+0x84] ;  /* 0x0000840001037983 */ /* 0x000f220000100800 */
[----:B-----5:R-:W-:Y:S02]  /*a200*/  R2UR UR6, R9 ;  /* 0x00000000090672ca */ /* 0x020fe400000e0000 */
[----:B------:R-:W-:-:S02]  /*a210*/  R2UR UR5, R17 ;  /* 0x00000000110572ca */ /* 0x000fc400000e0000 */
[----:B--2---:R-:W-:Y:S02]  /*a220*/  ISETP.NE.AND P0, PT, R0, RZ, PT ;  /* 0x000000ff0000720c */ /* 0x004fe40003f05270 */
[----:B---3--:R-:W-:-:S11]  /*a230*/  R2UR UR4, R4 ;  /* 0x00000000040472ca */ /* 0x008fd600000e0000 */
[----:B------:R-:W-:-:S04]  /*a240*/  @P0 VIADD R8, R8, UR6 ;  /* 0x0000000608080c36 */ /* 0x000fc80008000000 */
[----:B------:R-:W-:-:S05]  /*a250*/  @P0 IMAD.WIDE.U32 R4, R8, -0x55555555, RZ ;  /* 0xaaaaaaab08040825 */ /* 0x000fca00078e00ff */
[----:B------:R-:W-:-:S05]  /*a260*/  @P0 SHF.R.U32.HI R0, RZ, 0x1, R5 ;  /* 0x00000001ff000819 */ /* 0x000fca0000011605 */
[----:B------:R-:W-:-:S05]  /*a270*/  @P0 IMAD R0, R0, -0x3, R8 ;  /* 0xfffffffd00000824 */ /* 0x000fca00078e0208 */
[----:B------:R-:W-:Y:S01]  /*a280*/  @P0 LEA R0, R0, UR5, 0x3 ;  /* 0x0000000500000c11 */ /* 0x000fe2000f8e18ff */
[----:B------:R-:W-:-:S04]  /*a290*/  UISETP.GT.U32.AND UP0, UPT, UR4, 0x1, UPT ;  /* 0x000000010400788c */ /* 0x000fc8000bf04070 */
[----:B------:R-:W-:-:S05]  /*a2a0*/  @P0 VIADD R0, R0, 0x18 ;  /* 0x0000001800000836 */ /* 0x000fca0000000000 */
[----:B----4-:R-:W-:-:S04]  /*a2b0*/  @P0 PRMT R0, R3, 0x654, R0 ;  /* 0x0000065403000816 */ /* 0x010fc80000000000 */
[----:B------:R1:W-:Y:S01]  /*a2c0*/  @P0 SYNCS.ARRIVE.TRANS64.RED.A1T0 RZ, [R0+URZ], RZ ;  /* 0x000000ff00ff09a7 */ /* 0x0003e2000810043f */
[----:B------:R-:W-:-:S13]  /*a2d0*/  PLOP3.LUT P0, PT, PT, PT, UP0, 0x80, 0x0 ;  /* 0x000000000000781c */ /* 0x000fda0003f0f008 */
[----:B-1----:R-:W-:Y:S05]  /*a2e0*/  @P0 BRA `(.L_x_30) ;  /* 0x0000000000040947 */ /* 0x002fea0003800000 */
[----:B------:R-:W-:Y:S01]  /*a2f0*/  BPT.TRAP 0x1 ;  /* 0x000000040000795c */ /* 0x000fe20000300000 */
.L_x_30:
[----:B------:R-:W2:Y:S01]  /*a300*/  LDL R0, [R1+0xbc] ;  /* 0x0000bc0001007983 */ /* 0x000ea20000100800 */
[----:B------:R-:W1:Y:S01]  /*a310*/  S2R R5, SR_TID.X ;  /* 0x0000000000057919 */ /* 0x000e620000002100 */
[----:B-----5:R-:W-:Y:S01]  /*a320*/  R2UR UR4, R18 ;  /* 0x00000000120472ca */ /* 0x020fe200000e0000 */
[----:B------:R-:W-:Y:S01]  /*a330*/  ULDC.64 UR8, c[0x0][0x5d0] ;  /* 0x0001740000087ab9 */ /* 0x000fe20000000a00 */
[----:B------:R-:W3:Y:S04]  /*a340*/  LDL.LU R6, [R1+0xb8] ;  /* 0x0000b80001067983 */ /* 0x000ee80000300800 */
[----:B------:R-:W4:Y:S01]  /*a350*/  LDL R20, [R1+0x9c] ;  /* 0x00009c0001147983 */ /* 0x000f220000100800 */
[----:B------:R-:W-:Y:S01]  /*a360*/  R2UR UR7, R19 ;  /* 0x00000000130772ca */ /* 0x000fe200000e0000 */
[----:B------:R-:W-:Y:S01]  /*a370*/  IMAD.U32 R8, RZ, RZ, UR8 ;  /* 0x00000008ff087e24 */ /* 0x000fe2000f8e00ff */
[----:B------:R-:W-:-:S04]  /*a380*/  R2UR UR14, R9 ;  /* 0x00000000090e72ca */ /* 0x000fc800000e0000 */
[----:B------:R-:W-:-:S06]  /*a390*/  UIMAD UR6, UR4, 0xf0, URZ ;  /* 0x000000f0040678a4 */ /* 0x000fcc000f8e023f */
[----:B------:R-:W-:Y:S01]  /*a3a0*/  IMAD.U32 R10, RZ, RZ, UR6 ;  /* 0x00000006ff0a7e24 */ /* 0x000fe2000f8e00ff */
[----:B------:R-:W-:Y:S02]  /*a3b0*/  UIMAD.WIDE UR10, UR7, 0x100, URZ ;  /* 0x00000100070a78a5 */ /* 0x000fe4000f8e023f */
[----:B------:R-:W-:Y:S01]  /*a3c0*/  USHF.L.U32 UR7, UR7, 0x8, URZ ;  /* 0x0000000807077899 */ /* 0x000fe2000800063f */
[----:B-1----:R-:W-:Y:S01]  /*a3d0*/  SHF.R.U32.HI R3, RZ, 0x7, R5 ;  /* 0x00000007ff037819 */ /* 0x002fe20000011605 */
[C---:B------:R-:W-:Y:S01]  /*a3e0*/  IMAD.SHL.U32 R11, R5.reuse, 0x2, RZ ;  /* 0x00000002050b7824 */ /* 0x040fe200078e00ff */
[----:B------:R-:W-:Y:S02]  /*a3f0*/  LOP3.LUT R4, R5, 0x60, RZ, 0xc0, !PT ;  /* 0x0000006005047812 */ /* 0x000fe400078ec0ff */
[----:B------:R-:W-:Y:S02]  /*a400*/  LOP3.LUT R3, R3, 0x1, RZ, 0xc0, !PT ;  /* 0x0000000103037812 */ /* 0x000fe400078ec0ff */
[----:B------:R-:W-:-:S02]  /*a410*/  SHF.R.U32.HI R4, RZ, 0x1, R4 ;  /* 0x00000001ff047819 */ /* 0x000fc40000011604 */
[----:B------:R-:W-:Y:S01]  /*a420*/  LOP3.LUT R10, R10, 0x6, R11, 0xf8, !PT ;  /* 0x000000060a0a7812 */ /* 0x000fe200078ef80b */
[----:B------:R-:W-:-:S03]  /*a430*/  IMAD.SHL.U32 R17, R3, 0x40, RZ ;  /* 0x0000004003117824 */ /* 0x000fc600078e00ff */
[----:B------:R-:W-:Y:S02]  /*a440*/  SHF.R.S32.HI R11, RZ, 0x1f, R10 ;  /* 0x0000001fff0b7819 */ /* 0x000fe4000001140a */
[----:B--2---:R-:W-:Y:S02]  /*a450*/  R2UR UR5, R0 ;  /* 0x00000000000572ca */ /* 0x004fe400000e0000 */
[----:B------:R-:W-:-:S04]  /*a460*/  SHF.R.U32.HI R0, RZ, 0x2, R5 ;  /* 0x00000002ff007819 */ /* 0x000fc80000011605 */
[----:B------:R-:W-:Y:S02]  /*a470*/  LOP3.LUT R0, R0, 0x7, RZ, 0xc0, !PT ;  /* 0x0000000700007812 */ /* 0x000fe400078ec0ff */
[----:B---3--:R-:W-:Y:S02]  /*a480*/  R2UR UR13, R6 ;  /* 0x00000000060d72ca */ /* 0x008fe400000e0000 */
[--C-:B------:R-:W-:Y:S02]  /*a490*/  LOP3.LUT R17, R17, 0x40, R0.reuse, 0xe2, !PT ;  /* 0x0000004011117812 */ /* 0x100fe400078ee200 */
[----:B----4-:R-:W-:Y:S01]  /*a4a0*/  R2UR UR15, R20 ;  /* 0x00000000140f72ca */ /* 0x010fe200000e0000 */
[----:B------:R-:W-:Y:S01]  /*a4b0*/  UISETP.GE.U32.AND UP2, UPT, UR5, 0x3, UPT ;  /* 0x000000030500788c */ /* 0x000fe2000bf46070 */
[----:B------:R-:W-:Y:S02]  /*a4c0*/  IADD3 R0, RZ, -R4, -R0 ;  /* 0x80000004ff007210 */ /* 0x000fe40007ffe800 */
[----:B------:R-:W-:-:S02]  /*a4d0*/  LOP3.LUT R17, R17, UR10, R4, 0xfe, !PT ;  /* 0x0000000a11117c12 */ /* 0x000fc4000f8efe04 */
[----:B------:R-:W-:Y:S01]  /*a4e0*/  MOV R4, 0xfffffffe ;  /* 0xfffffffe00047802 */ /* 0x000fe20000000f00 */
[----:B------:R-:W-:-:S06]  /*a4f0*/  IMAD R0, R3, -0x40, R0 ;  /* 0xffffffc003007824 */ /* 0x000fcc00078e0200 */
[----:B------:R-:W-:Y:S02]  /*a500*/  USHF.R.S32.HI UR12, URZ, 0x1f, UR15 ;  /* 0x0000001f3f0c7899 */ /* 0x000fe4000801140f */
[----:B------:R-:W-:Y:S02]  /*a510*/  IMAD.WIDE.U32 R8, R8, UR15, R10 ;  /* 0x0000000f08087c25 */ /* 0x000fe4000f8e000a */
[----:B------:R-:W-:Y:S02]  /*a520*/  UIMAD UR4, UR12, UR8, URZ ;  /* 0x000000080c0472a4 */ /* 0x000fe4000f8e023f */
[----:B------:R-:W-:Y:S02]  /*a530*/  UIADD3 UR8, UR5, UR14, URZ ;  /* 0x0000000e05087290 */ /* 0x000fe4000fffe03f */
[----:B------:R-:W-:Y:S02]  /*a540*/  UIMAD UR4, UR15, UR9, UR4 ;  /* 0x000000090f0472a4 */ /* 0x000fe4000f8e0204 */
[----:B------:R-:W-:Y:S01]  /*a550*/  UISETP.GT.U32.AND UP1, UPT, UR8, 0x2, UPT ;  /* 0x000000020800788c */ /* 0x000fe2000bf24070 */
[----:B------:R-:W-:-:S02]  /*a560*/  ULDC UR9, c[0x0][0x284] ;  /* 0x0000a10000097ab9 */ /* 0x000fc40000000800 */
[----:B------:R-:W-:Y:S01]  /*a570*/  IMAD.U32 R3, RZ, RZ, UR9 ;  /* 0x00000009ff037e24 */ /* 0x000fe2000f8e00ff */
[----:B------:R-:W-:Y:S01]  /*a580*/  UISETP.LT.U32.AND UP1, UPT, UR5, 0x3, UP1 ;  /* 0x000000030500788c */ /* 0x000fe20008f21070 */
[----:B------:R-:W-:Y:S01]  /*a590*/  VIADD R9, R9, UR4 ;  /* 0x0000000409097c36 */ /* 0x000fe20008000000 */
[----:B------:R-:W-:Y:S02]  /*a5a0*/  ULDC UR4, c[0x0][0x288] ;  /* 0x0000a20000047ab9 */ /* 0x000fe40000000800 */
[----:B------:R-:W-:Y:S01]  /*a5b0*/  IADD3 R0, R3, -UR7, R0 ;  /* 0x8000000703007c10 */ /* 0x000fe2000fffe000 */
[----:B------:R-:W-:Y:S01]  /*a5c0*/  UISETP.GE.AND UP0, UPT, UR6, UR4, UPT ;  /* 0x000000040600728c */ /* 0x000fe2000bf06270 */
[----:B------:R-:W-:-:S03]  /*a5d0*/  LOP3.LUT R3, R5, 0x3, RZ, 0xc0, !PT ;  /* 0x0000000305037812 */ /* 0x000fc600078ec0ff */
[----:B------:R-:W-:Y:S02]  /*a5e0*/  UISETP.GE.OR UP0, UPT, UR7, UR9, UP0 ;  /* 0x000000090700728c */ /* 0x000fe40008706670 */
[----:B------:R-:W-:Y:S01]  /*a5f0*/  IMAD R3, R3, R4, UR4 ;  /* 0x0000000403037e24 */ /* 0x000fe2000f8e0204 */
[----:B------:R-:W-:Y:S02]  /*a600*/  UIMAD.WIDE.U32 UR4, UR8, -0x55555555, URZ ;  /* 0xaaaaaaab080478a5 */ /* 0x000fe4000f8e003f */
[----:B------:R-:W-:Y:S01]  /*a610*/  USEL UR7, URZ, 0x1, !UP1 ;  /* 0x000000013f077887 */ /* 0x000fe2000c800000 */
[----:B------:R-:W-:Y:S01]  /*a620*/  PLOP3.LUT P0, PT, PT, PT, UP0, 0x80, 0x0 ;  /* 0x000000000000781c */ /* 0x000fe20003f0f008 */
[----:B------:R-:W-:Y:S01]  /*a630*/  USHF.R.U32.HI UR4, URZ, 0x1, UR5 ;  /* 0x000000013f047899 */ /* 0x000fe20008011605 */
[----:B------:R-:W-:Y:S01]  /*a640*/  VIADD R3, R3, -UR6 ;  /* 0x8000000603037c36 */ /* 0x000fe20008000000 */
[----:B------:R-:W-:Y:S02]  /*a650*/  ULOP3.LUT UR13, UR13, UR7, URZ, 0x3c, !UPT ;  /* 0x000000070d0d7292 */ /* 0x000fe4000f8e3c3f */
[----:B------:R-:W-:-:S02]  /*a660*/  UIMAD UR5, UR4, -0x3, UR8 ;  /* 0xfffffffd040578a4 */ /* 0x000fc4000f8e0208 */
[----:B------:R-:W-:Y:S01]  /*a670*/  @UP2 ULOP3.LUT UR13, UR13, 0x1, UR4, 0x78, !UPT ;  /* 0x000000010d0d2892 */ /* 0x000fe2000f8e7804 */
[----:B------:R-:W-:-:S03]  /*a680*/  UMOV UR6, 0xffffffff ;  /* 0xffffffff00067882 */ /* 0x000fc60000000000 */
[----:B------:R-:W-:-:S05]  /*a690*/  IMAD.U32 R4, RZ, RZ, UR5 ;  /* 0x00000005ff047e24 */ /* 0x000fca000f8e00ff */
[----:B------:R1:W-:Y:S02]  /*a6a0*/  STL [R1+0xac], R4 ;  /* 0x0000ac0401007387 */ /* 0x0003e40000100800 */
[----:B-1----:R-:W-:-:S05]  /*a6b0*/  IMAD.U32 R4, RZ, RZ, UR13 ;  /* 0x0000000dff047e24 */ /* 0x002fca000f8e00ff */
[----:B------:R1:W-:Y:S01]  /*a6c0*/  STL [R1+0xb8], R4 ;  /* 0x0000b80401007387 */ /* 0x0003e20000100800 */
[----:B------:R-:W-:Y:S05]  /*a6d0*/  @P0 BRA `(.L_x_32) ;  /* 0x0000010400e40947 */ /* 0x000fea0003800000 */
[----:B------:R-:W-:Y:S01]  /*a6e0*/  FSETP.NEU.AND P2, PT, R16, RZ, PT ;  /* 0x000000ff1000720b */ /* 0x000fe20003f4d000 */
[----:B------:R-:W-:Y:S01]  /*a6f0*/  ULDC.64 UR8, c[0x0][0x5c8] ;  /* 0x0001720000087ab9 */ /* 0x000fe20000000a00 */
[----:B------:R-:W-:Y:S01]  /*a700*/  ISETP.GT.AND P0, PT, R3, RZ, PT ;  /* 0x000000ff0300720c */ /* 0x000fe20003f04270 */
[----:B------:R-:W-:Y:S01]  /*a710*/  UIMAD UR4, UR11, UR8, URZ ;  /* 0x000000080b0472a4 */ /* 0x000fe2000f8e023f */
[----:B------:R-:W-:Y:S01]  /*a720*/  IMAD.U32 R18, RZ, RZ, UR9 ;  /* 0x00000009ff127e24 */ /* 0x000fe2000f8e00ff */
[----:B------:R-:W-:Y:S01]  /*a730*/  BSSY B0, `(.L_x_32) ;  /* 0x0001073000007945 */ /* 0x000fe20003800000 */
[----:B------:R-:W-:Y:S01]  /*a740*/  IMAD.WIDE.U32 R8, R17, UR8, R8 ;  /* 0x0000000811087c25 */ /* 0x000fe2000f8e0008 */
[----:B------:R-:W-:-:S03]  /*a750*/  ISETP.GT.AND P1, PT, R0, RZ, P0 ;  /* 0x000000ff0000720c */ /* 0x000fc60000724270 */
[----:B------:R-:W-:-:S04]  /*a760*/  IMAD R18, R17, R18, UR4 ;  /* 0x0000000411127e24 */ /* 0x000fc8000f8e0212 */
[----:B------:R-:W-:Y:S01]  /*a770*/  IMAD.IADD R18, R9, 0x1, R18 ;  /* 0x0000000109127824 */ /* 0x000fe200078e0212 */
[----:B------:R-:W-:Y:S06]  /*a780*/  @!P2 BRA `(.L_x_33) ;  /* 0x000000c000dca947 */ /* 0x000fec0003800000 */
[----:B------:R-:W2:Y:S01]  /*a790*/  LDC.64 R6, c[0x0][0x5b8] ;  /* 0x00016e00ff067b82 */ /* 0x000ea20000000a00 */
[----:B------:R-:W3:Y:S01]  /*a7a0*/  LDL.LU R21, [R1+0x60] ;  /* 0x0000600001157983 */ /* 0x000ee20000300800 */
[----:B------:R-:W-:Y:S01]  /*a7b0*/  R2UR UR7, R20 ;  /* 0x00000000140772ca */ /* 0x000fe200000e0000 */
[----:B------:R-:W-:-:S05]  /*a7c0*/  ULDC.64 UR14, c[0x0][0x208] ;  /* 0x00008200000e7ab9 */ /* 0x000fca0000000a00 */
[----:B------:R-:W4:Y:S01]  /*a7d0*/  LDC.64 R14, c[0x0][0x5b0] ;  /* 0x00016c00ff0e7b82 */ /* 0x000f220000000a00 */
[----:B--2---:R-:W-:Y:S01]  /*a7e0*/  IMAD.MOV.U32 R5, RZ, RZ, R7 ;  /* 0x000000ffff057224 */ /* 0x004fe200078e0007 */
[----:B------:R2:W-:Y:S01]  /*a7f0*/  STL [R1+0x88], R6 ;  /* 0x0000880601007387 */ /* 0x0005e20000100800 */
[----:B------:R-:W-:-:S04]  /*a800*/  IMAD.MOV.U32 R19, RZ, RZ, R6 ;  /* 0x000000ffff137224 */ /* 0x000fc800078e0006 */
[C---:B-1----:R-:W-:Y:S01]  /*a810*/  IMAD R4, R19.reuse, UR12, RZ ;  /* 0x0000000c13047c24 */ /* 0x042fe2000f8e02ff */
[----:B----4-:R-:W-:Y:S01]  /*a820*/  R2UR UR4, R14 ;  /* 0x000000000e0472ca */ /* 0x010fe200000e0000 */
[----:B------:R-:W-:Y:S01]  /*a830*/  IMAD.WIDE.U32 R12, R19, UR7, R10 ;  /* 0x00000007130c7c25 */ /* 0x000fe2000f8e000a */
[----:B--2---:R-:W1:Y:S03]  /*a840*/  LDC.64 R6, c[0x0][0x5a8] ;  /* 0x00016a00ff067b82 */ /* 0x004e660000000a00 */
[----:B0-----:R-:W-:Y:S02]  /*a850*/  IMAD R233, R5, UR7, R4 ;  /* 0x0000000705e97c24 */ /* 0x001fe4000f8e0204 */
[----:B------:R-:W-:Y:S02]  /*a860*/  IMAD.MOV.U32 R236, RZ, RZ, R12 ;  /* 0x000000ffffec7224 */ /* 0x000fe400078e000c */
[----:B------:R-:W-:Y:S01]  /*a870*/  IMAD.IADD R237, R13, 0x1, R233 ;  /* 0x000000010ded7824 */ /* 0x000fe200078e02e9 */
[----:B------:R-:W-:Y:S03]  /*a880*/  STL [R1+0x8c], R233 ;  /* 0x00008ce901007387 */ /* 0x000fe60000100800 */
[----:B------:R-:W-:Y:S01]  /*a890*/  UIMAD UR4, UR11, UR4, URZ ;  /* 0x000000040b0472a4 */ /* 0x000fe2000f8e023f */
[C---:B------:R-:W-:Y:S01]  /*a8a0*/  IMAD.WIDE.U32 R4, R17.reuse, R14, R236 ;  /* 0x0000000e11047225 */ /* 0x040fe200078e00ec */
[----:B------:R1:W-:Y:S04]  /*a8b0*/  STL.64 [R1+0x90], R12 ;  /* 0x0000900c01007387 */ /* 0x0003e80000100a00 */
[----:B------:R-:W-:Y:S01]  /*a8c0*/  IMAD R23, R17, R15, UR4 ;  /* 0x0000000411177e24 */ /* 0x000fe2000f8e020f */
[----:B------:R-:W-:-:S03]  /*a8d0*/  ULDC.64 UR4, c[0x0][0x5c0] ;  /* 0x0001700000047ab9 */ /* 0x000fc60000000a00 */
[----:B------:R-:W-:Y:S01]  /*a8e0*/  IMAD.IADD R5, R5, 0x1, R23 ;  /* 0x0000000105057824 */ /* 0x000fe200078e0217 */
[----:B------:R0:W-:Y:S01]  /*a8f0*/  STL [R1+0xa8], R23 ;  /* 0x0000a81701007387 */ /* 0x0001e20000100800 */
[----:B-1----:R-:W-:-:S04]  /*a900*/  LEA R12, P2, R4, R6, 0x1 ;  /* 0x00000006040c7211 */ /* 0x002fc800078408ff */
[----:B------:R-:W-:-:S05]  /*a910*/  LEA.HI.X R13, R4, R7, R5, 0x1, P2 ;  /* 0x00000007040d7211 */ /* 0x000fca00010f0c05 */
[----:B------:R-:W2:Y:S01]  /*a920*/  @P1 LDG.E.LTC128B.U16 R234, desc[UR14][R12.64] ;  /* 0x0000000e0cea1981 */ /* 0x000ea2000c1e1520 */
[C---:B------:R-:W-:Y:S01]  /*a930*/  LEA R4, P2, R8.reuse, UR4, 0x1 ;  /* 0x0000000408047c11 */ /* 0x040fe2000f8408ff */
[----:B------:R-:W-:Y:S01]  /*a940*/  BSSY B1, `(.L_x_34) ;  /* 0x0000012000017945 */ /* 0x000fe20003800000 */
[----:B------:R-:W-:Y:S02]  /*a950*/  ISETP.GT.AND P3, PT, R3, 0x1, PT ;  /* 0x000000010300780c */ /* 0x000fe40003f64270 */
[----:B------:R-:W-:Y:S01]  /*a960*/  LEA.HI.X R5, R8, UR5, R18, 0x1, P2 ;  /* 0x0000000508057c11 */ /* 0x000fe200090f0c12 */
[----:B------:R-:W-:-:S04]  /*a970*/  IMAD.WIDE.U32 R8, R17, R14, R10 ;  /* 0x0000000e11087225 */ /* 0x000fc800078e000a */
[----:B------:R-:W-:Y:S02]  /*a980*/  IMAD.IADD R9, R23, 0x1, R9 ;  /* 0x0000000117097824 */ /* 0x000fe400078e0209 */
[----:B------:R-:W-:-:S05]  /*a990*/  IMAD.WIDE.U32 R8, R19, UR7, R8 ;  /* 0x0000000713087c25 */ /* 0x000fca000f8e0008 */
[----:B------:R-:W-:Y:S02]  /*a9a0*/  IADD3 R9, R233, R9, RZ ;  /* 0x00000009e9097210 */ /* 0x000fe40007ffe0ff */
[----:B------:R-:W-:-:S04]  /*a9b0*/  LEA R18, P2, R8, R6, 0x1 ;  /* 0x0000000608127211 */ /* 0x000fc800078408ff */
[----:B------:R-:W-:Y:S02]  /*a9c0*/  LEA.HI.X R19, R8, R7, R9, 0x1, P2 ;  /* 0x0000000708137211 */ /* 0x000fe400010f0c09 */
[----:B------:R-:W-:Y:S01]  /*a9d0*/  ISETP.GT.AND P2, PT, R0, RZ, P3 ;  /* 0x000000ff0000720c */ /* 0x000fe20001f44270 */
[----:B--2---:R-:W-:-:S05]  /*a9e0*/  HADD2.F32 R12, -RZ, R234.H0_H0 ;  /* 0x200000eaff0c7230 */ /* 0x004fca0000004100 */
[----:B------:R-:W-:-:S04]  /*a9f0*/  FMUL R12, R12, R16 ;  /* 0x000000100c0c7220 */ /* 0x000fc80000400000 */
[----:B---3--:R-:W-:-:S05]  /*aa00*/  FFMA R12, R21, R2, R12 ;  /* 0x00000002150c7223 */ /* 0x008fca000000000c */
[----:B------:R-:W-:-:S05]  /*aa10*/  F2FP.F16.F32.PACK_AB R8, RZ, R12 ;  /* 0x0000000cff08723e */ /* 0x000fca00000000ff */
[----:B------:R0:W-:Y:S01]  /*aa20*/  @P1 STG.E.U16 desc[UR14][R4.64], R8 ;  /* 0x0000000804001986 */ /* 0x0001e2000c10150e */
[----:B------:R-:W-:Y:S05]  /*aa30*/  @!P2 BRA `(.L_x_35) ;  /* 0x000000000008a947 */ /* 0x000fea0003800000 */
[----:B------:R-:W-:Y:S02]  /*aa40*/  ULDC.64 UR4, c[0x0][0x208] ;  /* 0x0000820000047ab9 */ /* 0x000fe40000000a00 */
[----:B------:R1:W5:Y:S03]  /*aa50*/  LDG.E.LTC128B.U16 R234, desc[UR4][R18.64+0x2] ;  /* 0x0000020412ea7981 */ /* 0x000366000c1e1520 */
.L_x_35:
[----:B------:R-:W-:Y:S05]  /*aa60*/  BSYNC B1 ;  /* 0x0000000000017941 */ /* 0x000fea0003800000 */
.L_x_34:
[----:B------:R-:W2:Y:S04]  /*aa70*/  LDL.LU R9, [R1+0x64] ;  /* 0x0000640001097983 */ /* 0x000ea80000300800 */
[----:B------:R-:W3:Y:S01]  /*aa80*/  LDL.64 R12, [R1+0x90] ;  /* 0x00009000010c7983 */ /* 0x000ee20000100a00 */
[----:B0----5:R-:W-:Y:S01]  /*aa90*/  HADD2.F32 R8, -RZ, R234.H0_H0 ;  /* 0x200000eaff087230 */ /* 0x021fe20000004100 */
[----:B------:R-:W-:Y:S01]  /*aaa0*/  R2UR UR7, R20 ;  /* 0x00000000140772ca */ /* 0x000fe200000e0000 */
[C---:B------:R-:W-:Y:S01]  /*aab0*/  IMAD.SHL.U32 R20, R14.reuse, 0x8, RZ ;  /* 0x000000080e147824 */ /* 0x040fe200078e00ff */
[----:B------:R-:W-:Y:S02]  /*aac0*/  SHF.L.U64.HI R21, R14, 0x3, R15 ;  /* 0x000000030e157819 */ /* 0x000fe4000001020f */
[----:B------:R-:W-:Y:S01]  /*aad0*/  ISETP.GT.AND P1, PT, R0, 0x8, P0 ;  /* 0x000000080000780c */ /* 0x000fe20000724270 */
[----:B------:R-:W-:Y:S01]  /*aae0*/  FMUL R8, R8, R16 ;  /* 0x0000001008087220 */ /* 0x000fe20000400000 */
[----:B------:R-:W-:Y:S01]  /*aaf0*/  ULDC.64 UR4, c[0x0][0x208] ;  /* 0x0000820000047ab9 */ /* 0x000fe20000000a00 */
[----:B------:R-:W4:Y:S02]  /*ab00*/  LDL.LU R232, [R1+0x68] ;  /* 0x0000680001e87983 */ /* 0x000f240000300800 */
[----:B--2---:R-:W-:Y:S01]  /*ab10*/  FFMA R22, R9, R2, R8 ;  /* 0x0000000209167223 */ /* 0x004fe20000000008 */
[----:B------:R-:W-:-:S04]  /*ab20*/  IMAD.WIDE.U32 R8, R17, R14, R20 ;  /* 0x0000000e11087225 */ /* 0x000fc800078e0014 */
[----:B------:R-:W-:Y:S01]  /*ab30*/  IMAD.IADD R235, R23, 0x1, R9 ;  /* 0x0000000117eb7824 */ /* 0x000fe200078e0209 */
[----:B---3--:R-:W-:Y:S02]  /*ab40*/  IADD3 R13, P4, R12, R8, RZ ;  /* 0x000000080c0d7210 */ /* 0x008fe40007f9e0ff */
[----:B------:R-:W-:-:S03]  /*ab50*/  F2FP.F16.F32.PACK_AB R22, RZ, R22 ;  /* 0x00000016ff16723e */ /* 0x000fc600000000ff */
[----:B------:R-:W-:Y:S01]  /*ab60*/  IMAD.X R23, R235, 0x1, R237, P4 ;  /* 0x00000001eb177824 */ /* 0x000fe200020e06ed */
[C---:B------:R-:W-:Y:S01]  /*ab70*/  LEA R12, P4, R13.reuse, R6, 0x1 ;  /* 0x000000060d0c7211 */ /* 0x040fe200078808ff */
[----:B------:R0:W-:Y:S03]  /*ab80*/  @P2 STG.E.U16 desc[UR4][R4.64+0x2], R22 ;  /* 0x0000021604002986 */ /* 0x0001e6000c101504 */
[----:B------:R-:W-:-:S05]  /*ab90*/  LEA.HI.X R13, R13, R7, R23, 0x1, P4 ;  /* 0x000000070d0d7211 */ /* 0x000fca00020f0c17 */
[----:B------:R2:W3:Y:S04]  /*aba0*/  @P1 LDG.E.LTC128B.U16 R234, desc[UR4][R12.64] ;  /* 0x000000040cea1981 */ /* 0x0004e8000c1e1520 */
[----:B------:R-:W4:Y:S01]  /*abb0*/  LDL R13, [R1+0x88] ;  /* 0x00008800010d7983 */ /* 0x000f220000100800 */
[----:B0-----:R-:W-:Y:S01]  /*abc0*/  IADD3 R22, P2, R10, R8, RZ ;  /* 0x000000080a167210 */ /* 0x001fe20007f5e0ff */
[----:B------:R-:W-:Y:S01]  /*abd0*/  BSSY B1, `(.L_x_36) ;  /* 0x0000018000017945 */ /* 0x000fe20003800000 */
[----:B------:R-:W-:-:S03]  /*abe0*/  ISETP.GT.AND P5, PT, R0, 0x8, P3 ;  /* 0x000000080000780c */ /* 0x000fc60001fa4270 */
[----:B------:R-:W-:Y:S02]  /*abf0*/  IMAD.X R23, R11, 0x1, R235, P2 ;  /* 0x000000010b177824 */ /* 0x000fe400010e06eb */
[----:B----4-:R-:W-:-:S04]  /*ac00*/  IMAD.WIDE.U32 R22, R13, UR7, R22 ;  /* 0x000000070d167c25 */ /* 0x010fc8000f8e0016 */
[----:B--2---:R-:W-:Y:S01]  /*ac10*/  IMAD.IADD R13, R233, 0x1, R23 ;  /* 0x00000001e90d7824 */ /* 0x004fe200078e0217 */
[----:B------:R-:W-:Y:S01]  /*ac20*/  LEA R12, P2, R22, R6, 0x1 ;  /* 0x00000006160c7211 */ /* 0x000fe200078408ff */
[----:B------:R-:W-:-:S03]  /*ac30*/  IMAD.U32 R23, RZ, RZ, UR8 ;  /* 0x00000008ff177e24 */ /* 0x000fc6000f8e00ff */
[----:B------:R-:W-:Y:S01]  /*ac40*/  LEA.HI.X R13, R22, R7, R13, 0x1, P2 ;  /* 0x00000007160d7211 */ /* 0x000fe200010f0c0d */
[----:B---3--:R-:W-:Y:S02]  /*ac50*/  HADD2.F32 R22, -RZ, R234.H0_H0 ;  /* 0x200000eaff167230 */ /* 0x008fe40000004100 */
[----:B------:R-:W-:Y:S02]  /*ac60*/  IMAD.SHL.U32 R233, R23, 0x10, RZ ;  /* 0x0000001017e97824 */ /* 0x000fe400078e00ff */
[----:B------:R-:W-:Y:S02]  /*ac70*/  IMAD.U32 R23, RZ, RZ, UR9 ;  /* 0x00000009ff177e24 */ /* 0x000fe4000f8e00ff */
[----:B------:R-:W-:Y:S01]  /*ac80*/  FMUL R22, R22, R16 ;  /* 0x0000001016167220 */ /* 0x000fe20000400000 */
[----:B------:R0:W-:Y:S03]  /*ac90*/  STL [R1+0xb0], R233 ;  /* 0x0000b0e901007387 */ /* 0x0001e60000100800 */
[----:B------:R-:W-:Y:S01]  /*aca0*/  FFMA R22, R232, R2, R22 ;  /* 0x00000002e8167223 */ /* 0x000fe20000000016 */
[----:B------:R-:W-:-:S04]  /*acb0*/  IMAD.U32 R232, RZ, RZ, UR8 ;  /* 0x00000008ffe87e24 */ /* 0x000fc8000f8e00ff */
[----:B------:R-:W-:Y:S02]  /*acc0*/  F2FP.F16.F32.PACK_AB R22, RZ, R22 ;  /* 0x00000016ff16723e */ /* 0x000fe400000000ff */
[----:B------:R-:W-:Y:S02]  /*acd0*/  SHF.L.U64.HI R23, R232, 0x4, R23 ;  /* 0x00000004e8177819 */ /* 0x000fe40000010217 */
[----:B------:R-:W-:-:S03]  /*ace0*/  IADD3 R232, P2, R233, R4, RZ ;  /* 0x00000004e9e87210 */ /* 0x000fc60007f5e0ff */
[----:B------:R2:W-:Y:S02]  /*acf0*/  STL [R1+0xb4], R23 ;  /* 0x0000b41701007387 */ /* 0x0005e40000100800 */
[----:B0-----:R-:W-:-:S05]  /*ad00*/  IMAD.X R233, R23, 0x1, R5, P2 ;  /* 0x0000000117e97824 */ /* 0x001fca00010e0605 */
[----:B------:R2:W-:Y:S01]  /*ad10*/  @P1 STG.E.U16 desc[UR4][R232.64], R22 ;  /* 0x00000016e8001986 */ /* 0x0005e2000c101504 */
[----:B------:R-:W-:Y:S05]  /*ad20*/  @!P5 BRA `(.L_x_37) ;  /* 0x000000000008d947 */ /* 0x000fea0003800000 */
[----:B------:R-:W-:Y:S02]  /*ad30*/  ULDC.64 UR4, c[0x0][0x208] ;  /* 0x0000820000047ab9 */ /* 0x000fe40000000a00 */
[----:B------:R0:W5:Y:S03]  /*ad40*/  LDG.E.LTC128B.U16 R234, desc[UR4][R12.64+0x2] ;  /* 0x000002040cea7981 */ /* 0x000166000c1e1520 */
.L_x_37:
[----:B------:R-:W-:Y:S05]  /*ad50*/  BSYNC B1 ;  /* 0x0000000000017941 */ /* 0x000fea0003800000 */
.L_x_36:
[----:B--2---:R-:W2:Y:S01]  /*ad60*/  LDL.LU R23, [R1+0x6c] ;  /* 0x00006c0001177983 */ /* 0x004ea20000300800 */
[----:B-----5:R-:W-:Y:S01]  /*ad70*/  HADD2.F32 R22, -RZ, R234.H0_H0 ;  /* 0x200000eaff167230 */ /* 0x020fe20000004100 */
[----:B------:R-:W-:Y:S01]  /*ad80*/  ISETP.GT.AND P2, PT, R3, 0x8, PT ;  /* 0x000000080300780c */ /* 0x000fe20003f44270 */
[----:B------:R-:W-:Y:S01]  /*ad90*/  ULDC.64 UR4, c[0x0][0x208] ;  /* 0x0000820000047ab9 */ /* 0x000fe20000000a00 */
[----:B------:R-:W-:Y:S02]  /*ada0*/  BSSY B1, `(.L_x_38) ;  /* 0x000000a000017945 */ /* 0x000fe40003800000 */
[----:B------:R-:W-:Y:S01]  /*adb0*/  FMUL R22, R22, R16 ;  /* 0x0000001016167220 */ /* 0x000fe20000400000 */
[----:B------:R-:W-:-:S03]  /*adc0*/  ISETP.GT.AND P4, PT, R0, RZ, P2 ;  /* 0x000000ff0000720c */ /* 0x000fc60001784270 */
[----:B--2---:R-:W-:-:S05]  /*add0*/  FFMA R22, R23, R2, R22 ;  /* 0x0000000217167223 */ /* 0x004fca0000000016 */
[----:B------:R-:W-:-:S05]  /*ade0*/  F2FP.F16.F32.PACK_AB R22, RZ, R22 ;  /* 0x00000016ff16723e */ /* 0x000fca00000000ff */
[----:B------:R2:W-:Y:S02]  /*adf0*/  @P5 STG.E.U16 desc[UR4][R232.64+0x2], R22 ;  /* 0x00000216e8005986 */ /* 0x0005e4000c101504 */
[----:B--2---:R-:W-:Y:S01]  /*ae00*/  PRMT R22, R234, 0x7610, R22 ;  /* 0x00007610ea167816 */ /* 0x004fe20000000016 */
[----:B------:R-:W-:Y:S06]  /*ae10*/  @!P4 BRA `(.L_x_39) ;  /* 0x000000000008c947 */ /* 0x000fec0003800000 */
[----:B------:R-:W-:Y:S02]  /*ae20*/  ULDC.64 UR4, c[0x0][0x208] ;  /* 0x0000820000047ab9 */ /* 0x000fe40000000a00 */
[----:B------:R2:W5:Y:S03]  /*ae30*/  LDG.E.LTC128B.U16 R22, desc[UR4][R18.64+0x10] ;  /* 0x0000100412167981 */ /* 0x000566000c1e1520 */
.L_x_39:
[----:B------:R-:W-:Y:S05]  /*ae40*/  BSYNC B1 ;  /* 0x0000000000017941 */ /* 0x000fea0003800000 */
.L_x_38:
[----:B------:R-:W3:Y:S01]  /*ae50*/  LDL.LU R234, [R1+0x70] ;  /* 0x0000700001ea7983 */ /* 0x000ee20000300800 */
[----:B-----5:R-:W-:Y:S01]  /*ae60*/  HADD2.F32 R23, -RZ, R22.H0_H0 ;  /* 0x20000016ff177230 */ /* 0x020fe20000004100 */
[----:B------:R-:W-:Y:S01]  /*ae70*/  ISETP.GT.AND P1, PT, R3, 0x9, PT ;  /* 0x000000090300780c */ /* 0x000fe20003f24270 */
[----:B------:R-:W-:Y:S01]  /*ae80*/  ULDC.64 UR4, c[0x0][0x208] ;  /* 0x0000820000047ab9 */ /* 0x000fe20000000a00 */
[----:B------:R-:W-:Y:S02]  /*ae90*/  BSSY B1, `(.L_x_40) ;  /* 0x0000009000017945 */ /* 0x000fe40003800000 */
[----:B------:R-:W-:Y:S01]  /*aea0*/  FMUL R23, R23, R16 ;  /* 0x0000001017177220 */ /* 0x000fe20000400000 */
[----:B------:R-:W-:-:S03]  /*aeb0*/  ISETP.GT.AND P5, PT, R0, RZ, P1 ;  /* 0x000000ff0000720c */ /* 0x000fc60000fa4270 */
[----:B---3--:R-:W-:-:S05]  /*aec0*/  FFMA R23, R234, R2, R23 ;  /* 0x00000002ea177223 */ /* 0x008fca0000000017 */
[----:B------:R-:W-:-:S05]  /*aed0*/  F2FP.F16.F32.PACK_AB R23, RZ, R23 ;  /* 0x00000017ff17723e */ /* 0x000fca00000000ff */
[----:B------:R3:W-:Y:S01]  /*aee0*/  @P4 STG.E.U16 desc[UR4][R4.64+0x10], R23 ;  /* 0x0000101704004986 */ /* 0x0007e2000c101504 */
[----:B------:R-:W-:Y:S05]  /*aef0*/  @!P5 BRA `(.L_x_41) ;  /* 0x000000000008d947 */ /* 0x000fea0003800000 */
[----:B------:R-:W-:Y:S02]  /*af00*/  ULDC.64 UR4, c[0x0][0x208] ;  /* 0x0000820000047ab9 */ /* 0x000fe40000000a00 */
[----:B------:R4:W5:Y:S03]  /*af10*/  LDG.E.LTC128B.U16 R22, desc[UR4][R18.64+0x12] ;  /* 0x0000120412167981 */ /* 0x000966000c1e1520 */
.L_x_41:
[----:B------:R-:W-:Y:S05]  /*af20*/  BSYNC B1 ;  /* 0x0000000000017941 */ /* 0x000fea0003800000 */
.L_x_40:
[----:B------:R-:W2:Y:S01]  /*af30*/  LDL.LU R234, [R1+0x74] ;  /* 0x0000740001ea7983 */ /* 0x000ea20000300800 */
[----:B---3-5:R-:W-:Y:S01]  /*af40*/  HADD2.F32 R23, -RZ, R22.H0_H0 ;  /* 0x20000016ff177230 */ /* 0x028fe20000004100 */
[----:B------:R-:W-:Y:S01]  /*af50*/  ISETP.GT.AND P4, PT, R0, 0x8, P2 ;  /* 0x000000080000780c */ /* 0x000fe20001784270 */
[----:B------:R-:W-:Y:S01]  /*af60*/  ULDC.64 UR4, c[0x0][0x208] ;  /* 0x0000820000047ab9 */ /* 0x000fe20000000a00 */
[----:B------:R-:W-:Y:S02]  /*af70*/  BSSY B1, `(.L_x_42) ;  /* 0x0000008000017945 */ /* 0x000fe40003800000 */
[----:B------:R-:W-:-:S04]  /*af80*/  FMUL R23, R23, R16 ;  /* 0x0000001017177220 */ /* 0x000fc80000400000 */
[----:B--2---:R-:W-:-:S05]  /*af90*/  FFMA R23, R234, R2, R23 ;  /* 0x00000002ea177223 */ /* 0x004fca0000000017 */
[----:B------:R-:W-:-:S05]  /*afa0*/  F2FP.F16.F32.PACK_AB R23, RZ, R23 ;  /* 0x00000017ff17723e */ /* 0x000fca00000000ff */
[----:B------:R2:W-:Y:S01]  /*afb0*/  @P5 STG.E.U16 desc[UR4][R4.64+0x12], R23 ;  /* 0x0000121704005986 */ /* 0x0005e2000c101504 */
[----:B------:R-:W-:Y:S05]  /*afc0*/  @!P4 BRA `(.L_x_43) ;  /* 0x000000000008c947 */ /* 0x000fea0003800000 */
[----:B------:R-:W-:Y:S02]  /*afd0*/  ULDC.64 UR4, c[0x0][0x208] ;  /* 0x0000820000047ab9 */ /* 0x000fe40000000a00 */
[----:B------:R3:W5:Y:S03]  /*afe0*/  LDG.E.LTC128B.U16 R22, desc[UR4][R12.64+0x10] ;  /* 0x000010040c167981 */ /* 0x000766000c1e1520 */
.L_x_43:
[----:B------:R-:W-:Y:S05]  /*aff0*/  BSYNC B1 ;  /* 0x0000000000017941 */ /* 0x000fea0003800000 */
.L_x_42:
[----:B------:R-:W4:Y:S01]  /*b000*/  LDL.LU R234, [R1+0x78] ;  /* 0x0000780001ea7983 */ /* 0x000f220000300800 */
[----:B--2--5:R-:W-:Y:S01]  /*b010*/  HADD2.F32 R23, -RZ, R22.H0_H0 ;  /* 0x20000016ff177230 */ /* 0x024fe20000004100 */
[----:B------:R-:W-:Y:S01]  /*b020*/  ISETP.GT.AND P5, PT, R0, 0x8, P1 ;  /* 0x000000080000780c */ /* 0x000fe20000fa4270 */
[----:B------:R-:W-:Y:S01]  /*b030*/  ULDC.64 UR4, c[0x0][0x208] ;  /* 0x0000820000047ab9 */ /* 0x000fe20000000a00 */
[----:B------:R-:W-:Y:S02]  /*b040*/  BSSY B1, `(.L_x_44) ;  /* 0x0000008000017945 */ /* 0x000fe40003800000 */
[----:B------:R-:W-:-:S04]  /*b050*/  FMUL R23, R23, R16 ;  /* 0x0000001017177220 */ /* 0x000fc80000400000 */
[----:B----4-:R-:W-:-:S05]  /*b060*/  FFMA R23, R234, R2, R23 ;  /* 0x00000002ea177223 */ /* 0x010fca0000000017 */
[----:B------:R-:W-:-:S05]  /*b070*/  F2FP.F16.F32.PACK_AB R23, RZ, R23 ;  /* 0x00000017ff17723e */ /* 0x000fca00000000ff */
[----:B------:R2:W-:Y:S01]  /*b080*/  @P4 STG.E.U16 desc[UR4][R232.64+0x10], R23 ;  /* 0x00001017e8004986 */ /* 0x0005e2000c101504 */
[----:B------:R-:W-:Y:S05]  /*b090*/  @!P5 BRA `(.L_x_45) ;  /* 0x000000000008d947 */ /* 0x000fea0003800000 */
[----:B------:R-:W-:Y:S02]  /*b0a0*/  ULDC.64 UR4, c[0x0][0x208] ;  /* 0x0000820000047ab9 */ /* 0x000fe40000000a00 */
[----:B------:R4:W5:Y:S03]  /*b0b0*/  LDG.E.LTC128B.U16 R22, desc[UR4][R12.64+0x12] ;  /* 0x000012040c167981 */ /* 0x000966000c1e1520 */
.L_x_45:
[----:B------:R-:W-:Y:S05]  /*b0c0*/  BSYNC B1 ;  /* 0x0000000000017941 */ /* 0x000fea0003800000 */
.L_x_44:
[----:B--2---:R-:W2:Y:S04]  /*b0d0*/  LDL R23, [R1+0x9c] ;  /* 0x00009c0001177983 */ /* 0x004ea80000100800 */
[----:B------:R1:W-:Y:S04]  /*b0e0*/  STL.64 [R1+0xd8], R18 ;  /* 0x0000d81201007387 */ /* 0x0003e80000100a00 */
[----:B-1----:R-:W3:Y:S01]  /*b0f0*/  LDL.LU R19, [R1+0x7c] ;  /* 0x00007c0001137983 */ /* 0x002ee20000300800 */
[----:B------:R-:W-:-:S03]  /*b100*/  IMAD.MOV.U32 R9, RZ, RZ, R235 ;  /* 0x000000ffff097224 */ /* 0x000fc600078e00eb */
[----:B------:R-:W-:Y:S04]  /*b110*/  STL [R1+0xd0], R3 ;  /* 0x0000d00301007387 */ /* 0x000fe80000100800 */
[----:B------:R-:W-:Y:S04]  /*b120*/  STL.64 [R1+0xc8], R12 ;  /* 0x0000c80c01007387 */ /* 0x000fe80000100a00 */
[----:B------:R1:W-:Y:S04]  /*b130*/  STL.64 [R1+0xc0], R4 ;  /* 0x0000c00401007387 */ /* 0x0003e80000100a00 */
[----:B------:R-:W4:Y:S01]  /*b140*/  LDL.LU R235, [R1+0x40] ;  /* 0x0000400001eb7983 */ /* 0x000f220000300800 */
[----:B--2---:R-:W-:Y:S01]  /*b150*/  R2UR UR7, R23 ;  /* 0x00000000170772ca */ /* 0x004fe200000e0000 */
[----:B-----5:R-:W-:-:S05]  /*b160*/  HADD2.F32 R23, -RZ, R22.H0_H0 ;  /* 0x20000016ff177230 */ /* 0x020fca0000004100 */
[----:B------:R-:W-:-:S04]  /*b170*/  FMUL R23, R23, R16 ;  /* 0x0000001017177220 */ /* 0x000fc80000400000 */
[----:B---3--:R-:W-:Y:S01]  /*b180*/  FFMA R23, R19, R2, R23 ;  /* 0x0000000213177223 */ /* 0x008fe20000000017 */
[----:B------:R-:W-:Y:S02]  /*b190*/  IMAD.WIDE.U32 R18, R14, 0x78, R8 ;  /* 0x000000780e127825 */ /* 0x000fe400078e0008 */
[----:B------:R-:W2:Y:S02]  /*b1a0*/  LDL.64 R8, [R1+0x90] ;  /* 0x0000900001087983 */ /* 0x000ea40000100a00 */
[----:B------:R-:W-:Y:S01]  /*b1b0*/  F2FP.F16.F32.PACK_AB R23, RZ, R23 ;  /* 0x00000017ff17723e */ /* 0x000fe200000000ff */
[----:B------:R-:W-:-:S03]  /*b1c0*/  ULDC.64 UR4, c[0x0][0x208] ;  /* 0x0000820000047ab9 */ /* 0x000fc60000000a00 */
[----:B------:R-:W-:Y:S01]  /*b1d0*/  PRMT R234, R23, 0x7610, R234 ;  /* 0x0000761017ea7816 */ /* 0x000fe200000000ea */
[----:B------:R-:W-:-:S04]  /*b1e0*/  IMAD R23, R15, 0x78, RZ ;  /* 0x000000780f177824 */ /* 0x000fc800078e02ff */
[----:B------:R3:W-:Y:S01]  /*b1f0*/  @P5 STG.E.U16 desc[UR4][R232.64+0x12], R234 ;  /* 0x000012eae8005986 */ /* 0x0007e2000c101504 */
[----:B-1----:R-:W-:-:S03]  /*b200*/  IADD3 R4, R19, R23, RZ ;  /* 0x0000001713047210 */ /* 0x002fc60007ffe0ff */
[----:B---3--:R-:W3:Y:S04]  /*b210*/  LDL R234, [R1+0x8c] ;  /* 0x00008c0001ea7983 */ /* 0x008ee80000100800 */
[----:B------:R1:W-:Y:S01]  /*b220*/  STL.64 [R1+0x68], R18 ;  /* 0x0000681201007387 */ /* 0x0003e20000100a00 */
[----:B--2---:R-:W-:-:S03]  /*b230*/  IADD3 R9, P5, R8, R18, RZ ;  /* 0x0000001208097210 */ /* 0x004fc60007fbe0ff */
[----:B-1----:R-:W5:Y:S02]  /*b240*/  LDL.LU.64 R18, [R1+0xd8] ;  /* 0x0000d80001127983 */ /* 0x002f640000300a00 */
[----:B------:R-:W-:Y:S02]  /*b250*/  IMAD.X R15, R4, 0x1, R237, P5 ;  /* 0x00000001040f7824 */ /* 0x000fe400028e06ed */
[----:B------:R1:W-:Y:S02]  /*b260*/  STL [R1+0x70], R4 ;  /* 0x0000700401007387 */ /* 0x0003e40000100800 */
[----:B-1----:R-:W-:-:S04]  /*b270*/  IMAD.WIDE.U32 R4, R14, 0x78, R20 ;  /* 0x000000780e047825 */ /* 0x002fc800078e0014 */
[----:B0---4-:R-:W-:Y:S02]  /*b280*/  IMAD.IADD R13, R23, 0x1, R5 ;  /* 0x00000001170d7824 */ /* 0x011fe400078e0205 */
[----:B------:R-:W2:Y:S01]  /*b290*/  LDL R23, [R1+0xa8] ;  /* 0x0000a80001177983 */ /* 0x000ea20000100800 */
[----:B------:R-:W-:Y:S02]  /*b2a0*/  ISETP.GT.AND P4, PT, R0, 0x80, P0 ;  /* 0x000000800000780c */ /* 0x000fe40000784270 */
[----:B------:R-:W-:-:S04]  /*b2b0*/  LEA R8, P5, R9, R6, 0x1 ;  /* 0x0000000609087211 */ /* 0x000fc800078a08ff */
[--C-:B------:R-:W-:Y:S02]  /*b2c0*/  LEA.HI.X R9, R9, R7, R15.reuse, 0x1, P5 ;  /* 0x0000000709097211 */ /* 0x100fe400028f0c0f */
[----:B------:R-:W-:Y:S01]  /*b2d0*/  PRMT R15, R22, 0x7610, R15 ;  /* 0x00007610160f7816 */ /* 0x000fe2000000000f */
[----:B------:R-:W-:-:S05]  /*b2e0*/  IMAD.MOV.U32 R12, RZ, RZ, R4 ;  /* 0x000000ffff0c7224 */ /* 0x000fca00078e0004 */
[----:B------:R0:W4:Y:S02]  /*b2f0*/  @P4 LDG.E.LTC128B.U16 R15, desc[UR4][R8.64] ;  /* 0x00000004080f4981 */ /* 0x000124000c1e1520 */
[----:B0-----:R-:W-:-:S03]  /*b300*/  IMAD.WIDE.U32 R8, R17, R14, R12 ;  /* 0x0000000e11087225 */ /* 0x001fc600078e000c */
[----:B------:R-:W-:-:S04]  /*b310*/  IADD3 R22, P5, R10, R8, RZ ;  /* 0x000000080a167210 */ /* 0x000fc80007fbe0ff */
[----:B--2---:R-:W-:Y:S02]  /*b320*/  IADD3.X R23, R11, R23, R9, P5, !PT ;  /* 0x000000170b177210 */ /* 0x004fe40002ffe409 */
[----:B------:R-:W2:Y:S02]  /*b330*/  LDL R9, [R1+0x88] ;  /* 0x0000880001097983 */ /* 0x000ea40000100800 */
[----:B--2---:R-:W-:-:S04]  /*b340*/  IMAD.WIDE.U32 R22, R9, UR7, R22 ;  /* 0x0000000709167c25 */ /* 0x004fc8000f8e0016 */
[----:B---3--:R-:W-:Y:S01]  /*b350*/  IMAD.IADD R9, R234, 0x1, R23 ;  /* 0x00000001ea097824 */ /* 0x008fe200078e0217 */
[----:B------:R-:W-:-:S04]  /*b360*/  LEA R8, P5, R22, R6, 0x1 ;  /* 0x0000000616087211 */ /* 0x000fc800078a08ff */
[----:B------:R-:W-:Y:S01]  /*b370*/  LEA.HI.X R9, R22, R7, R9, 0x1, P5 ;  /* 0x0000000716097211 */ /* 0x000fe200028f0c09 */
[----:B----4-:R-:W-:-:S05]  /*b380*/  HADD2.F32 R22, -RZ, R15.H0_H0 ;  /* 0x2000000fff167230 */ /* 0x010fca0000004100 */
[----:B------:R-:W-:Y:S01]  /*b390*/  FMUL R22, R22, R16 ;  /* 0x0000001016167220 */ /* 0x000fe20000400000 */
[----:B------:R-:W-:-:S03]  /*b3a0*/  IMAD.U32 R23, RZ, RZ, UR9 ;  /* 0x00000009ff177e24 */ /* 0x000fc6000f8e00ff */
[----:B------:R-:W-:Y:S01]  /*b3b0*/  FFMA R22, R235, R2, R22 ;  /* 0x00000002eb167223 */ /* 0x000fe20000000016 */
[----:B------:R-:W-:Y:S01]  /*b3c0*/  IMAD.U32 R234, RZ, RZ, UR8 ;  /* 0x00000008ffea7e24 */ /* 0x000fe2000f8e00ff */
[----:B------:R-:W-:Y:S01]  /*b3d0*/  IADD3 R4, P5, R20, R4, RZ ;  /* 0x0000000414047210 */ /* 0x000fe20007fbe0ff */
[----:B------:R-:W-:Y:S02]  /*b3e0*/  IMAD R23, R23, 0xf0, RZ ;  /* 0x000000f017177824 */ /* 0x000fe400078e02ff */
[----:B------:R-:W-:Y:S01]  /*b3f0*/  F2FP.F16.F32.PACK_AB R22, RZ, R22 ;  /* 0x00000016ff16723e */ /* 0x000fe200000000ff */
[----:B------:R-:W-:Y:S02]  /*b400*/  IMAD.WIDE.U32 R234, R234, 0xf0, R232 ;  /* 0x000000f0eaea7825 */ /* 0x000fe400078e00e8 */
[----:B------:R0:W-:Y:S01]  /*b410*/  STL [R1+0x74], R23 ;  /* 0x0000741701007387 */ /* 0x0001e20000100800 */
[----:B------:R-:W-:Y:S01]  /*b420*/  PRMT R3, R22, 0x7610, R3 ;  /* 0x0000761016037816 */ /* 0x000fe20000000003 */
[----:B------:R-:W-:-:S02]  /*b430*/  IMAD.X R5, R13, 0x1, R21, P5 ;  /* 0x000000010d057824 */ /* 0x000fc400028e0615 */
[----:B------:R-:W-:Y:S02]  /*b440*/  @P4 IMAD.MOV.U32 R22, RZ, RZ, R234 ;  /* 0x000000ffff164224 */ /* 0x000fe400078e00ea */
[----:B------:R-:W-:-:S04]  /*b450*/  IMAD.WIDE.U32 R4, R17, R14, R4 ;  /* 0x0000000e11047225 */ /* 0x000fc800078e0004 */
[----:B0-----:R-:W-:-:S05]  /*b460*/  IMAD.IADD R23, R235, 0x1, R23 ;  /* 0x00000001eb177824 */ /* 0x001fca00078e0217 */
[----:B------:R0:W-:Y:S04]  /*b470*/  @P4 STG.E.U16 desc[UR4][R22.64], R3 ;  /* 0x0000000316004986 */ /* 0x0001e8000c101504 */
[----:B0-----:R0:W5:Y:S04]  /*b480*/  LDL.LU R3, [R1+0xd0] ;  /* 0x0000d00001037983 */ /* 0x0011680000300800 */
[----:B------:R0:W5:Y:S04]  /*b490*/  LDL.LU.64 R12, [R1+0xc8] ;  /* 0x0000c800010c7983 */ /* 0x0001680000300a00 */
[----:B------:R1:W-:Y:S04]  /*b4a0*/  STL.64 [R1+0x60], R4 ;  /* 0x0000600401007387 */ /* 0x0003e80000100a00 */
[----:B-1----:R0:W5:Y:S01]  /*b4b0*/  LDL.LU.64 R4, [R1+0xc0] ;  /* 0x0000c00001047983 */ /* 0x0021620000300a00 */
[----:B------:R-:W-:Y:S01]  /*b4c0*/  ISETP.GT.AND P4, PT, R0, 0x80, P3 ;  /* 0x000000800000780c */ /* 0x000fe20001f84270 */
[----:B------:R-:W-:-:S12]  /*b4d0*/  BSSY B1, `(.L_x_46) ;  /* 0x0000004000017945 */ /* 0x000fd80003800000 */
[----:B0-----:R-:W-:Y:S05]  /*b4e0*/  @!P4 BRA `(.L_x_47) ;  /* 0x000000000008c947 */ /* 0x001fea0003800000 */
[----:B------:R-:W-:Y:S02]  /*b4f0*/  ULDC.64 UR4, c[0x0][0x208] ;  /* 0x0000820000047ab9 */ /* 0x000fe40000000a00 */
[----:B------:R0:W5:Y:S03]  /*b500*/  LDG.E.LTC128B.U16 R15, desc[UR4][R8.64+0x2] ;  /* 0x00000204080f7981 */ /* 0x000166000c1e1520 */
.L_x_47:
[----:B------:R-:W-:Y:S05]  /*b510*/  BSYNC B1 ;  /* 0x0000000000017941 */ /* 0x000fea0003800000 */
.L_x_46:
[----:B-----5:R1:W-:Y:S04]  /*b520*/  STL.64 [R1+0xd8], R18 ;  /* 0x0000d81201007387 */ /* 0x0203e80000100a00 */
[----:B-1----:R-:W2:Y:S04]  /*b530*/  LDL.LU.64 R18, [R1+0x60] ;  /* 0x0000600001127983 */ /* 0x002ea80000300a00 */
[----:B------:R1:W-:Y:S04]  /*b540*/  STL.64 [R1+0xd0], R12 ;  /* 0x0000d00c01007387 */ /* 0x0003e80000100a00 */
[----:B-1----:R-:W3:Y:S01]  /*b550*/  LDL.LU R13, [R1+0x44] ;  /* 0x00004400010d7983 */ /* 0x002ee20000300800 */
[----:B------:R-:W-:-:S03]  /*b560*/  HADD2.F32 R14, -RZ, R15.H0_H0 ;  /* 0x2000000fff0e7230 */ /* 0x000fc60000004100 */
[----:B------:R0:W-:Y:S02]  /*b570*/  STL.64 [R1+0xc8], R8 ;  /* 0x0000c80801007387 */ /* 0x0001e40000100a00 */
[----:B------:R-:W-:Y:S02]  /*b580*/  FMUL R14, R14, R16 ;  /* 0x000000100e0e7220 */ /* 0x000fe40000400000 */
[----:B0-----:R-:W4:Y:S04]  /*b590*/  LDL.LU.64 R8, [R1+0x68] ;  /* 0x0000680001087983 */ /* 0x001f280000300a00 */
[----:B------:R0:W-:Y:S04]  /*b5a0*/  STL.64 [R1+0xc0], R4 ;  /* 0x0000c00401007387 */ /* 0x0001e80000100a00 */
[----:B0-----:R-:W4:Y:S01]  /*b5b0*/  LDL.LU.64 R4, [R1+0x90] ;  /* 0x0000900001047983 */ /* 0x001f220000300a00 */
[----:B------:R-:W-:Y:S01]  /*b5c0*/  ULDC.64 UR4, c[0x0][0x208] ;  /* 0x0000820000047ab9 */ /* 0x000fe20000000a00 */
[----:B--2---:R-:W-:Y:S01]  /*b5d0*/  IADD3 R12, P5, R10, R18, RZ ;  /* 0x000000120a0c7210 */ /* 0x004fe20007fbe0ff */
[----:B---3--:R-:W-:-:S02]  /*b5e0*/  FFMA R14, R13, R2, R14 ;  /* 0x000000020d0e7223 */ /* 0x008fc4000000000e */
[----:B------:R-:W2:Y:S03]  /*b5f0*/  LDL.LU R13, [R1+0xa8] ;  /* 0x0000a800010d7983 */ /* 0x000ea60000300800 */
[----:B------:R-:W-:-:S04]  /*b600*/  F2FP.F16.F32.PACK_AB R10, RZ, R14 ;  /* 0x0000000eff0a723e */ /* 0x000fc800000000ff */
[----:B------:R-:W-:Y:S01]  /*b610*/  PRMT R14, R10, 0x7610, R14 ;  /* 0x000076100a0e7816 */ /* 0x000fe2000000000e */
[----:B------:R-:W-:Y:S01]  /*b620*/  @P4 IMAD.MOV.U32 R10, RZ, RZ, R234 ;  /* 0x000000ffff0a4224 */ /* 0x000fe200078e00ea */
[----:B--2---:R-:W-:Y:S01]  /*b630*/  IADD3.X R13, R11, R13, R19, P5, !PT ;  /* 0x0000000d0b0d7210 */ /* 0x004fe20002ffe413 */
[----:B------:R-:W-:Y:S01]  /*b640*/  @P4 IMAD.MOV.U32 R11, RZ, RZ, R23 ;  /* 0x000000ffff0b4224 */ /* 0x000fe200078e0017 */
[----:B------:R0:W5:Y:S04]  /*b650*/  LDL.LU.64 R18, [R1+0xd8] ;  /* 0x0000d80001127983 */ /* 0x0001680000300a00 */
[----:B------:R1:W-:Y:S04]  /*b660*/  STL.64 [R1+0x40], R12 ;  /* 0x0000400c01007387 */ /* 0x0003e80000100a00 */
[----:B------:R2:W-:Y:S04]  /*b670*/  @P4 STG.E.U16 desc[UR4][R10.64+0x2], R14 ;  /* 0x0000020e0a004986 */ /* 0x0005e8000c101504 */
[----:B-1----:R0:W5:Y:S04]  /*b680*/  LDL.LU.64 R12, [R1+0xd0] ;  /* 0x0000d000010c7983 */ /* 0x0021680000300a00 */
[----:B--2---:R-:W2:Y:S01]  /*b690*/  LDL.LU R10, [R1+0x70] ;  /* 0x00007000010a7983 */ /* 0x004ea20000300800 */
[----:B----4-:R-:W-:-:S03]  /*b6a0*/  IADD3 R11, P4, P5, R4, R8, R20 ;  /* 0x00000008040b7210 */ /* 0x010fc60007d9e014 */
[----:B------:R0:W5:Y:S04]  /*b6b0*/  LDL.LU.64 R8, [R1+0xc8] ;  /* 0x0000c80001087983 */ /* 0x0001680000300a00 */
[----:B------:R0:W5:Y:S01]  /*b6c0*/  LDL.LU.64 R4, [R1+0xc0] ;  /* 0x0000c00001047983 */ /* 0x0001620000300a00 */
[----:B------:R-:W-:Y:S01]  /*b6d0*/  ISETP.GT.AND P0, PT, R0, 0x88, P0 ;  /* 0x000000880000780c */ /* 0x000fe20000704270 */
[----:B------:R-:W-:Y:S01]  /*b6e0*/  BSSY B1, `(.L_x_48) ;  /* 0x0000008000017945 */ /* 0x000fe20003800000 */
[----:B------:R-:W-:Y:S02]  /*b6f0*/  PRMT R17, R15, 0x7610, R17 ;  /* 0x000076100f117816 */ /* 0x000fe40000000011 */
[----:B--2---:R-:W-:Y:S02]  /*b700*/  IADD3.X R20, R237, R10, R21, P4, P5 ;  /* 0x0000000aed147210 */ /* 0x004fe400027ea415 */
[----:B------:R-:W-:-:S04]  /*b710*/  LEA R10, P4, R11, R6, 0x1 ;  /* 0x000000060b0a7211 */ /* 0x000fc800078808ff */
[----:B------:R-:W-:-:S03]  /*b720*/  LEA.HI.X R11, R11, R7, R20, 0x1, P4 ;  /* 0x000000070b0b7211 */ /* 0x000fc600020f0c14 */
[----:B0-----:R-:W-:Y:S06]  /*b730*/  @!P0 BRA `(.L_x_49) ;  /* 0x0000000000088947 */ /* 0x001fec0003800000 */
[----:B------:R-:W-:Y:S02]  /*b740*/  ULDC.64 UR4, c[0x0][0x208] ;  /* 0x0000820000047ab9 */ /* 0x000fe40000000a00 */
[----:B------:R0:W5:Y:S03]  /*b750*/  LDG.E.LTC128B.U16 R17, desc[UR4][R10.64] ;  /* 0x000000040a117981 */ /* 0x000166000c1e1520 */
.L_x_49:
[----:B------:R-:W-:Y:S05]  /*b760*/  BSYNC B1 ;  /* 0x0000000000017941 */ /* 0x000fea0003800000 */
.L_x_48:
[----:B0-----:R-:W2:Y:S04]  /*b770*/  LDL R11, [R1+0x9c] ;  /* 0x00009c00010b7983 */ /* 0x001ea80000100800 */
[----:B-----5:R0:W-:Y:S04]  /*b780*/  STL.64 [R1+0xc8], R4 ;  /* 0x0000c80401007387 */ /* 0x0201e80000100a00 */
[----:B0-----:R-:W3:Y:S04]  /*b790*/  LDL.LU.64 R4, [R1+0x40] ;  /* 0x0000400001047983 */ /* 0x001ee80000300a00 */
[----:B------:R-:W3:Y:S04]  /*b7a0*/  LDL.LU R14, [R1+0x88] ;  /* 0x00008800010e7983 */ /* 0x000ee80000300800 */
[----:B------:R0:W-:Y:S04]  /*b7b0*/  STL [R1+0xc0], R3 ;  /* 0x0000c00301007387 */ /* 0x0001e80000100800 */
[----:B0-----:R-:W4:Y:S04]  /*b7c0*/  LDL.LU R3, [R1+0x8c] ;  /* 0x00008c0001037983 */ /* 0x001f280000300800 */
[----:B------:R-:W4:Y:S04]  /*b7d0*/  LDL.LU R21, [R1+0x48] ;  /* 0x0000480001157983 */ /* 0x000f280000300800 */
[----:B------:R-:W4:Y:S04]  /*b7e0*/  LDL R10, [R1+0xb0] ;  /* 0x0000b000010a7983 */ /* 0x000f280000100800 */
[----:B------:R-:W4:Y:S01]  /*b7f0*/  LDL R20, [R1+0xb4] ;  /* 0x0000b40001147983 */ /* 0x000f220000100800 */
[----:B--2---:R-:W-:Y:S01]  /*b800*/  R2UR UR4, R11 ;  /* 0x000000000b0472ca */ /* 0x004fe200000e0000 */
[----:B------:R-:W-:-:S12]  /*b810*/  HADD2.F32 R11, -RZ, R17.H0_H0 ;  /* 0x20000011ff0b7230 */ /* 0x000fd80000004100 */
[----:B---3--:R-:W-:Y:S02]  /*b820*/  IMAD.WIDE.U32 R14, R14, UR4, R4 ;  /* 0x000000040e0e7c25 */ /* 0x008fe4000f8e0004 */
[----:B------:R0:W5:Y:S02]  /*b830*/  LDL.LU.64 R4, [R1+0xc8] ;  /* 0x0000c80001047983 */ /* 0x0001640000300a00 */
[----:B------:R-:W-:Y:S01]  /*b840*/  FMUL R11, R11, R16 ;  /* 0x000000100b0b7220 */ /* 0x000fe20000400000 */
[----:B----4-:R-:W-:Y:S02]  /*b850*/  IADD3 R15, R3, R15, RZ ;  /* 0x0000000f030f7210 */ /* 0x010fe40007ffe0ff */
[----:B------:R0:W5:Y:S01]  /*b860*/  LDL.LU R3, [R1+0xc0] ;  /* 0x0000c00001037983 */ /* 0x0001620000300800 */
[----:B------:R-:W-:Y:S01]  /*b870*/  ISETP.GT.AND P3, PT, R0, 0x88, P3 ;  /* 0x000000880000780c */ /* 0x000fe20001f64270 */
[----:B------:R-:W-:Y:S01]  /*b880*/  FFMA R11, R21, R2, R11 ;  /* 0x00000002150b7223 */ /* 0x000fe2000000000b */
[----:B------:R-:W-:Y:S01]  /*b890*/  LEA R6, P5, R14, R6, 0x1 ;  /* 0x000000060e067211 */ /* 0x000fe200078a08ff */
[----:B------:R-:W-:Y:S01]  /*b8a0*/  ULDC.64 UR4, c[0x0][0x208] ;  /* 0x0000820000047ab9 */ /* 0x000fe20000000a00 */
[----:B------:R-:W-:Y:S01]  /*b8b0*/  BSSY B1, `(.L_x_50) ;  /* 0x000000a000017945 */ /* 0x000fe20003800000 */
[----:B------:R-:W-:-:S02]  /*b8c0*/  IADD3 R10, P4, R10, R234, RZ ;  /* 0x000000ea0a0a7210 */ /* 0x000fc40007f9e0ff */
[----:B------:R-:W-:Y:S02]  /*b8d0*/  LEA.HI.X R7, R14, R7, R15, 0x1, P5 ;  /* 0x000000070e077211 */ /* 0x000fe400028f0c0f */
[----:B------:R-:W-:Y:S01]  /*b8e0*/  F2FP.F16.F32.PACK_AB R14, RZ, R11 ;  /* 0x0000000bff0e723e */ /* 0x000fe200000000ff */
[----:B------:R-:W-:-:S05]  /*b8f0*/  IMAD.X R11, R23, 0x1, R20, P4 ;  /* 0x00000001170b7824 */ /* 0x000fca00020e0614 */
[----:B------:R1:W-:Y:S02]  /*b900*/  @P0 STG.E.U16 desc[UR4][R10.64], R14 ;  /* 0x0000000e0a000986 */ /* 0x0003e4000c101504 */
[----:B-1----:R-:W-:Y:S01]  /*b910*/  PRMT R14, R17, 0x7610, R14 ;  /* 0x00007610110e7816 */ /* 0x002fe2000000000e */
[----:B0-----:R-:W-:Y:S06]  /*b920*/  @!P3 BRA `(.L_x_51) ;  /* 0x000000000008b947 */ /* 0x001fec0003800000 */
[----:B------:R-:W-:Y:S02]  /*b930*/  ULDC.64 UR4, c[0x0][0x208] ;  /* 0x0000820000047ab9 */ /* 0x000fe40000000a00 */
[----:B------:R0:W5:Y:S03]  /*b940*/  LDG.E.LTC128B.U16 R14, desc[UR4][R6.64+0x2] ;  /* 0x00000204060e7981 */ /* 0x000166000c1e1520 */
.L_x_51:
[----:B------:R-:W-:Y:S05]  /*b950*/  BSYNC B1 ;  /* 0x0000000000017941 */ /* 0x000fea0003800000 */
.L_x_50:
[----:B------:R-:W2:Y:S01]  /*b960*/  LDL.LU R17, [R1+0x4c] ;  /* 0x00004c0001117983 */ /* 0x000ea20000300800 */
[----:B-----5:R-:W-:Y:S01]  /*b970*/  HADD2.F32 R15, -RZ, R14.H0_H0 ;  /* 0x2000000eff0f7230 */ /* 0x020fe20000004100 */
        /* <DEDUP_REMOVED lines=10> */
.L_x_53:
[----:B------:R-:W-:Y:S05]  /*ba20*/  BSYNC B1 ;  /* 0x0000000000017941 */ /* 0x000fea0003800000 */
.L_x_52:
[----:B------:R-:W3:Y:S01]  /*ba30*/  LDL.LU R17, [R1+0x50] ;  /* 0x0000500001117983 */ /* 0x000ee20000300800 */
[----:B-1---5:R-:W-:Y:S01]  /*ba40*/  HADD2.F32 R15, -RZ, R14.H0_H0 ;  /* 0x2000000eff0f7230 */ /* 0x022fe20000004100 */
[----:B------:R-:W-:Y:S01]  /*ba50*/  ISETP.GT.AND P3, PT, R0, 0x80, P1 ;  /* 0x000000800000780c */ /* 0x000fe20000f64270 */
[----:B------:R-:W-:Y:S01]  /*ba60*/  @P0 IMAD.MOV.U32 R20, RZ, RZ, R234 ;  /* 0x000000ffff140224 */ /* 0x000fe200078e00ea */
[----:B------:R-:W-:Y:S01]  /*ba70*/  ULDC.64 UR4, c[0x0][0x208] ;  /* 0x0000820000047ab9 */ /* 0x000fe20000000a00 */
[----:B------:R-:W-:Y:S02]  /*ba80*/  @P0 IMAD.MOV.U32 R21, RZ, RZ, R23 ;  /* 0x000000ffff150224 */ /* 0x000fe400078e0017 */
[----:B------:R-:W-:Y:S01]  /*ba90*/  FMUL R15, R15, R16 ;  /* 0x000000100f0f7220 */ /* 0x000fe20000400000 */
[----:B------:R-:W-:Y:S03]  /*baa0*/  BSSY B1, `(.L_x_54) ;  /* 0x0000007000017945 */ /* 0x000fe60003800000 */
[----:B---3--:R-:W-:-:S05]  /*bab0*/  FFMA R15, R17, R2, R15 ;  /* 0x00000002110f7223 */ /* 0x008fca000000000f */
[----:B------:R-:W-:-:S05]  /*bac0*/  F2FP.F16.F32.PACK_AB R15, RZ, R15 ;  /* 0x0000000fff0f723e */ /* 0x000fca00000000ff */
[----:B------:R1:W-:Y:S01]  /*bad0*/  @P0 STG.E.U16 desc[UR4][R20.64+0x10], R15 ;  /* 0x0000100f14000986 */ /* 0x0003e2000c101504 */
[----:B------:R-:W-:Y:S05]  /*bae0*/  @!P3 BRA `(.L_x_55) ;  /* 0x000000000008b947 */ /* 0x000fea0003800000 */
[----:B------:R-:W-:Y:S02]  /*baf0*/  ULDC.64 UR4, c[0x0][0x208] ;  /* 0x0000820000047ab9 */ /* 0x000fe40000000a00 */
[----:B------:R3:W5:Y:S03]  /*bb00*/  LDG.E.LTC128B.U16 R14, desc[UR4][R8.64+0x12] ;  /* 0x00001204080e7981 */ /* 0x000766000c1e1520 */
.L_x_55:
[----:B------:R-:W-:Y:S05]  /*bb10*/  BSYNC B1 ;  /* 0x0000000000017941 */ /* 0x000fea0003800000 */
.L_x_54:
[----:B------:R-:W4:Y:S01]  /*bb20*/  LDL.LU R17, [R1+0x54] ;  /* 0x0000540001117983 */ /* 0x000f220000300800 */
[----:B-1---5:R-:W-:Y:S01]  /*bb30*/  HADD2.F32 R15, -RZ, R14.H0_H0 ;  /* 0x2000000eff0f7230 */ /* 0x022fe20000004100 */
[----:B------:R-:W-:Y:S01]  /*bb40*/  ISETP.GT.AND P2, PT, R0, 0x88, P2 ;  /* 0x000000880000780c */ /* 0x000fe20001744270 */
[----:B------:R-:W-:Y:S01]  /*bb50*/  @P3 IMAD.MOV.U32 R22, RZ, RZ, R234 ;  /* 0x000000ffff163224 */ /* 0x000fe200078e00ea */
[----:B------:R-:W-:Y:S01]  /*bb60*/  ULDC.64 UR4, c[0x0][0x208] ;  /* 0x0000820000047ab9 */ /* 0x000fe20000000a00 */
[----:B------:R-:W-:Y:S01]  /*bb70*/  BSSY B1, `(.L_x_56) ;  /* 0x0000008000017945 */ /* 0x000fe20003800000 */
[----:B------:R-:W-:-:S04]  /*bb80*/  FMUL R15, R15, R16 ;  /* 0x000000100f0f7220 */ /* 0x000fc80000400000 */
[----:B----4-:R-:W-:-:S05]  /*bb90*/  FFMA R15, R17, R2, R15 ;  /* 0x00000002110f7223 */ /* 0x010fca000000000f */
[----:B------:R-:W-:-:S05]  /*bba0*/  F2FP.F16.F32.PACK_AB R15, RZ, R15 ;  /* 0x0000000fff0f723e */ /* 0x000fca00000000ff */
[----:B------:R1:W-:Y:S01]  /*bbb0*/  @P3 STG.E.U16 desc[UR4][R22.64+0x12], R15 ;  /* 0x0000120f16003986 */ /* 0x0003e2000c101504 */
[----:B------:R-:W-:Y:S05]  /*bbc0*/  @!P2 BRA `(.L_x_57) ;  /* 0x000000000008a947 */ /* 0x000fea0003800000 */
[----:B------:R-:W-:Y:S02]  /*bbd0*/  ULDC.64 UR4, c[0x0][0x208] ;  /* 0x0000820000047ab9 */ /* 0x000fe40000000a00 */
[----:B------:R4:W5:Y:S03]  /*bbe0*/  LDG.E.LTC128B.U16 R14, desc[UR4][R6.64+0x10] ;  /* 0x00001004060e7981 */ /* 0x000966000c1e1520 */
.L_x_57:
[----:B------:R-:W-:Y:S05]  /*bbf0*/  BSYNC B1 ;  /* 0x0000000000017941 */ /* 0x000fea0003800000 */
.L_x_56:
[----:B------:R-:W2:Y:S01]  /*bc00*/  LDL.LU R17, [R1+0x58] ;  /* 0x0000580001117983 */ /* 0x000ea20000300800 */
[----:B-1---5:R-:W-:Y:S01]  /*bc10*/  HADD2.F32 R15, -RZ, R14.H0_H0 ;  /* 0x2000000eff0f7230 */ /* 0x022fe20000004100 */
        /* <DEDUP_REMOVED lines=10> */
.L_x_59:
[----:B------:R-:W-:Y:S05]  /*bcc0*/  BSYNC B1 ;  /* 0x0000000000017941 */ /* 0x000fea0003800000 */
.L_x_58:
[----:B------:R-:W3:Y:S01]  /*bcd0*/  LDL.LU R17, [R1+0x5c] ;  /* 0x00005c0001117983 */ /* 0x000ee20000300800 */
[----:B-1---5:R-:W-:Y:S01]  /*bce0*/  HADD2.F32 R15, -RZ, R14.H0_H0 ;  /* 0x2000000eff0f7230 */ /* 0x022fe20000004100 */
[----:B------:R-:W-:Y:S01]  /*bcf0*/  ISETP.GT.AND P3, PT, R3, 0x10, PT ;  /* 0x000000100300780c */ /* 0x000fe20003f64270 */
[--C-:B------:R-:W-:Y:S01]  /*bd00*/  @P1 IMAD.MOV.U32 R20, RZ, RZ, R10.reuse ;  /* 0x000000ffff141224 */ /* 0x100fe200078e000a */
[----:B------:R-:W-:Y:S01]  /*bd10*/  ULDC.64 UR4, c[0x0][0x208] ;  /* 0x0000820000047ab9 */ /* 0x000fe20000000a00 */
[----:B------:R-:W-:Y:S02]  /*bd20*/  @P1 IMAD.MOV.U32 R21, RZ, RZ, R11 ;  /* 0x000000ffff151224 */ /* 0x000fe400078e000b */
[----:B------:R-:W-:Y:S01]  /*bd30*/  FMUL R15, R15, R16 ;  /* 0x000000100f0f7220 */ /* 0x000fe20000400000 */
[----:B------:R-:W-:Y:S01]  /*bd40*/  ISETP.GT.AND P0, PT, R0, RZ, P3 ;  /* 0x000000ff0000720c */ /* 0x000fe20001f04270 */
[----:B------:R-:W-:Y:S01]  /*bd50*/  BSSY B1, `(.L_x_60) ;  /* 0x0000008000017945 */ /* 0x000fe20003800000 */
[----:B------:R-:W-:Y:S01]  /*bd60*/  PRMT R10, R14, 0x7610, R10 ;  /* 0x000076100e0a7816 */ /* 0x000fe2000000000a */
[----:B---3--:R-:W-:-:S05]  /*bd70*/  FFMA R15, R17, R2, R15 ;  /* 0x00000002110f7223 */ /* 0x008fca000000000f */
[----:B------:R-:W-:-:S05]  /*bd80*/  F2FP.F16.F32.PACK_AB R15, RZ, R15 ;  /* 0x0000000fff0f723e */ /* 0x000fca00000000ff */
[----:B------:R1:W-:Y:S01]  /*bd90*/  @P1 STG.E.U16 desc[UR4][R20.64+0x12], R15 ;  /* 0x0000120f14001986 */ /* 0x0003e2000c101504 */
[----:B------:R-:W-:Y:S05]  /*bda0*/  @!P0 BRA `(.L_x_61) ;  /* 0x0000000000088947 */ /* 0x000fea0003800000 */
[----:B------:R-:W-:Y:S02]  /*bdb0*/  ULDC.64 UR4, c[0x0][0x208] ;  /* 0x0000820000047ab9 */ /* 0x000fe40000000a00 */
[----:B------:R3:W5:Y:S03]  /*bdc0*/  LDG.E.LTC128B.U16 R10, desc[UR4][R18.64+0x20] ;  /* 0x00002004120a7981 */ /* 0x000766000c1e1520 */
.L_x_61:
[----:B------:R-:W-:Y:S05]  /*bdd0*/  BSYNC B1 ;  /* 0x0000000000017941 */ /* 0x000fea0003800000 */
.L_x_60:
[----:B------:R-:W2:Y:S01]  /*bde0*/  LDL.LU R14, [R1+0x20] ;  /* 0x00002000010e7983 */ /* 0x000ea20000300800 */
        /* <DEDUP_REMOVED lines=8> */
[----:B------:R2:W-:Y:S01]  /*be70*/  @P0 STG.E.U16 desc[UR4][R4.64+0x20], R11 ;  /* 0x0000200b04000986 */ /* 0x0005e2000c101504 */
[----:B------:R-:W-:Y:S05]  /*be80*/  @!P1 BRA `(.L_x_63) ;  /* 0x0000000000089947 */ /* 0x000fea0003800000 */
[----:B------:R-:W-:Y:S02]  /*be90*/  ULDC.64 UR4, c[0x0][0x208] ;  /* 0x0000820000047ab9 */ /* 0x000fe40000000a00 */
[----:B------:R0:W5:Y:S03]  /*bea0*/  LDG.E.LTC128B.U16 R10, desc[UR4][R18.64+0x22] ;  /* 0x00002204120a7981 */ /* 0x000166000c1e1520 */
.L_x_63:
[----:B------:R-:W-:Y:S05]  /*beb0*/  BSYNC B1 ;  /* 0x0000000000017941 */ /* 0x000fea0003800000 */
.L_x_62:
[----:B-1----:R-:W3:Y:S01]  /*bec0*/  LDL.LU R15, [R1+0x24] ;  /* 0x00002400010f7983 */ /* 0x002ee20000300800 */
[----:B--2--5:R-:W-:Y:S01]  /*bed0*/  HADD2.F32 R11, -RZ, R10.H0_H0 ;  /* 0x2000000aff0b7230 */ /* 0x024fe20000004100 */
[----:B------:R-:W-:Y:S01]  /*bee0*/  ISETP.GT.AND P0, PT, R0, 0x8, P3 ;  /* 0x000000080000780c */ /* 0x000fe20001f04270 */
[----:B------:R-:W-:Y:S01]  /*bef0*/  ULDC.64 UR4, c[0x0][0x208] ;  /* 0x0000820000047ab9 */ /* 0x000fe20000000a00 */
[----:B------:R-:W-:Y:S01]  /*bf00*/  BSSY B1, `(.L_x_64) ;  /* 0x0000009000017945 */ /* 0x000fe20003800000 */
[----:B------:R-:W-:Y:S01]  /*bf10*/  PRMT R14, R10, 0x7610, R14 ;  /* 0x000076100a0e7816 */ /* 0x000fe2000000000e */
[----:B------:R-:W-:-:S04]  /*bf20*/  FMUL R11, R11, R16 ;  /* 0x000000100b0b7220 */ /* 0x000fc80000400000 */
[----:B---3--:R-:W-:-:S05]  /*bf30*/  FFMA R11, R15, R2, R11 ;  /* 0x000000020f0b7223 */ /* 0x008fca000000000b */
[----:B------:R-:W-:-:S05]  /*bf40*/  F2FP.F16.F32.PACK_AB R11, RZ, R11 ;  /* 0x0000000bff0b723e */ /* 0x000fca00000000ff */
[----:B------:R1:W-:Y:S01]  /*bf50*/  @P1 STG.E.U16 desc[UR4][R4.64+0x22], R11 ;  /* 0x0000220b04001986 */ /* 0x0003e2000c101504 */
[----:B------:R-:W-:Y:S05]  /*bf60*/  @!P0 BRA `(.L_x_65) ;  /* 0x0000000000088947 */ /* 0x000fea0003800000 */
[----:B------:R-:W-:Y:S02]  /*bf70*/  ULDC.64 UR4, c[0x0][0x208] ;  /* 0x0000820000047ab9 */ /* 0x000fe40000000a00 */
[----:B------:R2:W5:Y:S03]  /*bf80*/  LDG.E.LTC128B.U16 R14, desc[UR4][R12.64+0x20] ;  /* 0x000020040c0e7981 */ /* 0x000566000c1e1520 */
.L_x_65:
[----:B------:R-:W-:Y:S05]  /*bf90*/  BSYNC B1 ;  /* 0x0000000000017941 */ /* 0x000fea0003800000 */
.L_x_64:
[----:B-1----:R-:W3:Y:S01]  /*bfa0*/  LDL.LU R11, [R1+0x28] ;  /* 0x00002800010b7983 */ /* 0x002ee20000300800 */
[----:B-----5:R-:W-:Y:S01]  /*bfb0*/  HADD2.F32 R10, -RZ, R14.H0_H0 ;  /* 0x2000000eff0a7230 */ /* 0x020fe20000004100 */
[----:B------:R-:W-:Y:S01]  /*bfc0*/  ISETP.GT.AND P4, PT, R0, 0x8, P2 ;  /* 0x000000080000780c */ /* 0x000fe20001784270 */
[----:B------:R-:W-:Y:S01]  /*bfd0*/  ULDC.64 UR4, c[0x0][0x208] ;  /* 0x0000820000047ab9 */ /* 0x000fe20000000a00 */
[----:B------:R-:W-:Y:S02]  /*bfe0*/  BSSY B1, `(.L_x_66) ;  /* 0x000000b000017945 */ /* 0x000fe40003800000 */
[----:B------:R-:W-:-:S04]  /*bff0*/  FMUL R10, R10, R16 ;  /* 0x000000100a0a7220 */ /* 0x000fc80000400000 */
[----:B---3--:R-:W-:Y:S01]  /*c000*/  FFMA R10, R11, R2, R10 ;  /* 0x000000020b0a7223 */ /* 0x008fe2000000000a */
[----:B------:R-:W-:-:S04]  /*c010*/  IMAD.MOV.U32 R11, RZ, RZ, R233 ;  /* 0x000000ffff0b7224 */ /* 0x000fc800078e00e9 */
[----:B------:R-:W-:-:S04]  /*c020*/  F2FP.F16.F32.PACK_AB R10, RZ, R10 ;  /* 0x0000000aff0a723e */ /* 0x000fc800000000ff */
[----:B------:R-:W-:Y:S01]  /*c030*/  PRMT R15, R10, 0x7610, R15 ;  /* 0x000076100a0f7816 */ /* 0x000fe2000000000f */
[----:B------:R-:W-:-:S05]  /*c040*/  IMAD.MOV.U32 R10, RZ, RZ, R232 ;  /* 0x000000ffff0a7224 */ /* 0x000fca00078e00e8 */
[----:B------:R1:W-:Y:S01]  /*c050*/  @P0 STG.E.U16 desc[UR4][R10.64+0x20], R15 ;  /* 0x0000200f0a000986 */ /* 0x0003e2000c101504 */
[----:B------:R-:W-:Y:S05]  /*c060*/  @!P4 BRA `(.L_x_67) ;  /* 0x000000000008c947 */ /* 0x000fea0003800000 */
[----:B------:R-:W-:Y:S02]  /*c070*/  ULDC.64 UR4, c[0x0][0x208] ;  /* 0x0000820000047ab9 */ /* 0x000fe40000000a00 */
[----:B------:R3:W5:Y:S03]  /*c080*/  LDG.E.LTC128B.U16 R14, desc[UR4][R12.64+0x22] ;  /* 0x000022040c0e7981 */ /* 0x000766000c1e1520 */
.L_x_67:
[----:B------:R-:W-:Y:S05]  /*c090*/  BSYNC B1 ;  /* 0x0000000000017941 */ /* 0x000fea0003800000 */
.L_x_66:
[----:B------:R-:W2:Y:S01]  /*c0a0*/  LDL.LU R17, [R1+0x2c] ;  /* 0x00002c0001117983 */ /* 0x000ea20000300800 */
[----:B-1---5:R-:W-:Y:S01]  /*c0b0*/  HADD2.F32 R15, -RZ, R14.H0_H0 ;  /* 0x2000000eff0f7230 */ /* 0x022fe20000004100 */
        /* <DEDUP_REMOVED lines=11> */
.L_x_69:
[----:B------:R-:W-:Y:S05]  /*c170*/  BSYNC B1 ;  /* 0x0000000000017941 */ /* 0x000fea0003800000 */
.L_x_68:
[----:B------:R-:W3:Y:S01]  /*c180*/  LDL.LU R17, [R1+0x30] ;  /* 0x0000300001117983 */ /* 0x000ee20000300800 */
[----:B-1---5:R-:W-:Y:S01]  /*c190*/  HADD2.F32 R15, -RZ, R14.H0_H0 ;  /* 0x2000000eff0f7230 */ /* 0x022fe20000004100 */
        /* <DEDUP_REMOVED lines=11> */
.L_x_71:
[----:B------:R-:W-:Y:S05]  /*c250*/  BSYNC B1 ;  /* 0x0000000000017941 */ /* 0x000fea0003800000 */
.L_x_70:
        /* <DEDUP_REMOVED lines=12> */
.L_x_73:
[----:B------:R-:W-:Y:S05]  /*c320*/  BSYNC B1 ;  /* 0x0000000000017941 */ /* 0x000fea0003800000 */
.L_x_72:
[----:B------:R-:W3:Y:S01]  /*c330*/  LDL.LU R17, [R1+0x38] ;  /* 0x0000380001117983 */ /* 0x000ee20000300800 */
[----:B-1---5:R-:W-:Y:S01]  /*c340*/  HADD2.F32 R15, -RZ, R14.H0_H0 ;  /* 0x2000000eff0f7230 */ /* 0x022fe20000004100 */
[----:B------:R-:W-:Y:S01]  /*c350*/  ISETP.GT.AND P4, PT, R0, 0x8, P0 ;  /* 0x000000080000780c */ /* 0x000fe20000784270 */
[----:B------:R-:W-:Y:S01]  /*c360*/  ULDC.64 UR4, c[0x0][0x208] ;  /* 0x0000820000047ab9 */ /* 0x000fe20000000a00 */
[----:B------:R-:W-:Y:S02]  /*c370*/  BSSY B1, `(.L_x_74) ;  /* 0x0000008000017945 */ /* 0x000fe40003800000 */
[----:B------:R-:W-:-:S04]  /*c380*/  FMUL R15, R15, R16 ;  /* 0x000000100f0f7220 */ /* 0x000fc80000400000 */
[----:B---3--:R-:W-:-:S05]  /*c390*/  FFMA R15, R17, R2, R15 ;  /* 0x00000002110f7223 */ /* 0x008fca000000000f */
[----:B------:R-:W-:-:S05]  /*c3a0*/  F2FP.F16.F32.PACK_AB R15, RZ, R15 ;  /* 0x0000000fff0f723e */ /* 0x000fca00000000ff */
[----:B------:R1:W-:Y:S01]  /*c3b0*/  @P5 STG.E.U16 desc[UR4][R10.64+0x30], R15 ;  /* 0x0000300f0a005986 */ /* 0x0003e2000c101504 */
[----:B------:R-:W-:Y:S05]  /*c3c0*/  @!P4 BRA `(.L_x_75) ;  /* 0x000000000008c947 */ /* 0x000fea0003800000 */
[----:B------:R-:W-:Y:S02]  /*c3d0*/  ULDC.64 UR4, c[0x0][0x208] ;  /* 0x0000820000047ab9 */ /* 0x000fe40000000a00 */
[----:B------:R3:W5:Y:S03]  /*c3e0*/  LDG.E.LTC128B.U16 R14, desc[UR4][R12.64+0x32] ;  /* 0x000032040c0e7981 */ /* 0x000766000c1e1520 */
.L_x_75:
[----:B------:R-:W-:Y:S05]  /*c3f0*/  BSYNC B1 ;  /* 0x0000000000017941 */ /* 0x000fea0003800000 */
.L_x_74:
[----:B------:R-:W2:Y:S01]  /*c400*/  LDL.LU R20, [R1+0x3c] ;  /* 0x00003c0001147983 */ /* 0x000ea20000300800 */
[----:B-1---5:R-:W-:Y:S01]  /*c410*/  HADD2.F32 R15, -RZ, R14.H0_H0 ;  /* 0x2000000eff0f7230 */ /* 0x022fe20000004100 */
[----:B------:R-:W-:Y:S01]  /*c420*/  ISETP.GT.AND P5, PT, R0, 0x80, P3 ;  /* 0x000000800000780c */ /* 0x000fe20001fa4270 */
[----:B------:R-:W-:Y:S01]  /*c430*/  ULDC.64 UR4, c[0x0][0x208] ;  /* 0x0000820000047ab9 */ /* 0x000fe20000000a00 */
[----:B------:R-:W-:Y:S01]  /*c440*/  BSSY B1, `(.L_x_76) ;  /* 0x0000009000017945 */ /* 0x000fe20003800000 */
[----:B------:R-:W-:Y:S01]  /*c450*/  PRMT R17, R14, 0x7610, R17 ;  /* 0x000076100e117816 */ /* 0x000fe20000000011 */
[----:B------:R-:W-:-:S04]  /*c460*/  FMUL R15, R15, R16 ;  /* 0x000000100f0f7220 */ /* 0x000fc80000400000 */
[----:B--2---:R-:W-:-:S05]  /*c470*/  FFMA R15, R20, R2, R15 ;  /* 0x00000002140f7223 */ /* 0x004fca000000000f */
[----:B------:R-:W-:-:S05]  /*c480*/  F2FP.F16.F32.PACK_AB R15, RZ, R15 ;  /* 0x0000000fff0f723e */ /* 0x000fca00000000ff */
[----:B------:R1:W-:Y:S01]  /*c490*/  @P4 STG.E.U16 desc[UR4][R10.64+0x32], R15 ;  /* 0x0000320f0a004986 */ /* 0x0003e2000c101504 */
[----:B------:R-:W-:Y:S05]  /*c4a0*/  @!P5 BRA `(.L_x_77) ;  /* 0x000000000008d947 */ /* 0x000fea0003800000 */
[----:B------:R-:W-:Y:S02]  /*c4b0*/  ULDC.64 UR4, c[0x0][0x208] ;  /* 0x0000820000047ab9 */ /* 0x000fe40000000a00 */
[----:B------:R2:W5:Y:S03]  /*c4c0*/  LDG.E.LTC128B.U16 R17, desc[UR4][R8.64+0x20] ;  /* 0x0000200408117981 */ /* 0x000566000c1e1520 */
.L_x_77:
[----:B------:R-:W-:Y:S05]  /*c4d0*/  BSYNC B1 ;  /* 0x0000000000017941 */ /* 0x000fea0003800000 */
.L_x_76:
[----:B------:R-:W3:Y:S04]  /*c4e0*/  LDL.LU R21, [R1] ;  /* 0x0000000001157983 */ /* 0x000ee80000300800 */
[----:B-1----:R-:W4:Y:S01]  /*c4f0*/  LDL.LU R15, [R1+0x74] ;  /* 0x00007400010f7983 */ /* 0x002f220000300800 */
[----:B-----5:R-:W-:Y:S01]  /*c500*/  HADD2.F32 R14, -RZ, R17.H0_H0 ;  /* 0x20000011ff0e7230 */ /* 0x020fe20000004100 */
[----:B------:R-:W-:Y:S01]  /*c510*/  ISETP.GT.AND P4, PT, R0, 0x80, P2 ;  /* 0x000000800000780c */ /* 0x000fe20001784270 */
[----:B------:R-:W-:Y:S01]  /*c520*/  IMAD.U32 R20, RZ, RZ, UR8 ;  /* 0x00000008ff147e24 */ /* 0x000fe2000f8e00ff */
[----:B------:R-:W-:Y:S01]  /*c530*/  ULDC.64 UR4, c[0x0][0x208] ;  /* 0x0000820000047ab9 */ /* 0x000fe20000000a00 */
[----:B------:R-:W-:Y:S01]  /*c540*/  BSSY B1, `(.L_x_78) ;  /* 0x000000c000017945 */ /* 0x000fe20003800000 */
[----:B------:R-:W-:-:S04]  /*c550*/  FMUL R14, R14, R16 ;  /* 0x000000100e0e7220 */ /* 0x000fc80000400000 */
[----:B---3--:R-:W-:Y:S01]  /*c560*/  FFMA R14, R21, R2, R14 ;  /* 0x00000002150e7223 */ /* 0x008fe2000000000e */
[----:B------:R-:W-:-:S04]  /*c570*/  IMAD.WIDE.U32 R20, R20, 0xf0, R10 ;  /* 0x000000f014147825 */ /* 0x000fc800078e000a */
[----:B------:R-:W-:Y:S01]  /*c580*/  F2FP.F16.F32.PACK_AB R14, RZ, R14 ;  /* 0x0000000eff0e723e */ /* 0x000fe200000000ff */
[----:B----4-:R-:W-:-:S03]  /*c590*/  IMAD.IADD R15, R15, 0x1, R21 ;  /* 0x000000010f0f7824 */ /* 0x010fc600078e0215 */
[----:B------:R-:W-:Y:S01]  /*c5a0*/  PRMT R22, R14, 0x7610, R22 ;  /* 0x000076100e167816 */ /* 0x000fe20000000016 */
[----:B------:R-:W-:-:S05]  /*c5b0*/  IMAD.MOV.U32 R14, RZ, RZ, R20 ;  /* 0x000000ffff0e7224 */ /* 0x000fca00078e0014 */
[----:B------:R1:W-:Y:S01]  /*c5c0*/  @P5 STG.E.U16 desc[UR4][R14.64+0x20], R22 ;  /* 0x000020160e005986 */ /* 0x0003e2000c101504 */
[----:B------:R-:W-:Y:S05]  /*c5d0*/  @!P4 BRA `(.L_x_79) ;  /* 0x000000000008c947 */ /* 0x000fea0003800000 */
[----:B------:R-:W-:Y:S02]  /*c5e0*/  ULDC.64 UR4, c[0x0][0x208] ;  /* 0x0000820000047ab9 */ /* 0x000fe40000000a00 */
[----:B------:R3:W5:Y:S03]  /*c5f0*/  LDG.E.LTC128B.U16 R17, desc[UR4][R8.64+0x22] ;  /* 0x0000220408117981 */ /* 0x000766000c1e1520 */
.L_x_79:
[----:B------:R-:W-:Y:S05]  /*c600*/  BSYNC B1 ;  /* 0x0000000000017941 */ /* 0x000fea0003800000 */
.L_x_78:
[----:B------:R-:W4:Y:S01]  /*c610*/  LDL.LU R23, [R1+0x4] ;  /* 0x0000040001177983 */ /* 0x000f220000300800 */
[----:B-1---5:R-:W-:Y:S01]  /*c620*/  HADD2.F32 R22, -RZ, R17.H0_H0 ;  /* 0x20000011ff167230 */ /* 0x022fe20000004100 */
        /* <DEDUP_REMOVED lines=10> */
.L_x_81:
[----:B------:R-:W-:Y:S05]  /*c6d0*/  BSYNC B1 ;  /* 0x0000000000017941 */ /* 0x000fea0003800000 */
.L_x_80:
[----:B-1----:R-:W2:Y:S04]  /*c6e0*/  LDL.LU R22, [R1+0x8] ;  /* 0x0000080001167983 */ /* 0x002ea80000300800 */
[----:B------:R-:W3:Y:S04]  /*c6f0*/  LDL.LU R232, [R1+0xb0] ;  /* 0x0000b00001e87983 */ /* 0x000ee80000300800 */
[----:B------:R-:W4:Y:S01]  /*c700*/  LDL.LU R23, [R1+0xb4] ;  /* 0x0000b40001177983 */ /* 0x000f220000300800 */
[----:B-----5:R-:W-:Y:S01]  /*c710*/  HADD2.F32 R21, -RZ, R17.H0_H0 ;  /* 0x20000011ff157230 */ /* 0x020fe20000004100 */
[----:B------:R-:W-:Y:S01]  /*c720*/  ISETP.GT.AND P2, PT, R0, 0x88, P2 ;  /* 0x000000880000780c */ /* 0x000fe20001744270 */
[----:B------:R-:W-:Y:S01]  /*c730*/  ULDC.64 UR4, c[0x0][0x208] ;  /* 0x0000820000047ab9 */ /* 0x000fe20000000a00 */
[----:B------:R-:W-:Y:S02]  /*c740*/  BSSY B1, `(.L_x_82) ;  /* 0x000000a000017945 */ /* 0x000fe40003800000 */
[----:B------:R-:W-:-:S04]  /*c750*/  FMUL R21, R21, R16 ;  /* 0x0000001015157220 */ /* 0x000fc80000400000 */
[----:B--2---:R-:W-:Y:S01]  /*c760*/  FFMA R22, R22, R2, R21 ;  /* 0x0000000216167223 */ /* 0x004fe20000000015 */
[----:B---3--:R-:W-:-:S04]  /*c770*/  IADD3 R20, P4, R232, R20, RZ ;  /* 0x00000014e8147210 */ /* 0x008fc80007f9e0ff */
[----:B------:R-:W-:Y:S02]  /*c780*/  F2FP.F16.F32.PACK_AB R22, RZ, R22 ;  /* 0x00000016ff16723e */ /* 0x000fe400000000ff */
[----:B----4-:R-:W-:-:S05]  /*c790*/  IADD3.X R21, R23, R15, RZ, P4, !PT ;  /* 0x0000000f17157210 */ /* 0x010fca00027fe4ff */
[----:B------:R1:W-:Y:S01]  /*c7a0*/  @P3 STG.E.U16 desc[UR4][R20.64+0x20], R22 ;  /* 0x0000201614003986 */ /* 0x0003e2000c101504 */
[----:B------:R-:W-:Y:S05]  /*c7b0*/  @!P2 BRA `(.L_x_83) ;  /* 0x000000000008a947 */ /* 0x000fea0003800000 */
[----:B------:R-:W-:Y:S02]  /*c7c0*/  ULDC.64 UR4, c[0x0][0x208] ;  /* 0x0000820000047ab9 */ /* 0x000fe40000000a00 */
[----:B------:R2:W5:Y:S03]  /*c7d0*/  LDG.E.LTC128B.U16 R17, desc[UR4][R6.64+0x22] ;  /* 0x0000220406117981 */ /* 0x000566000c1e1520 */
.L_x_83:
[----:B------:R-:W-:Y:S05]  /*c7e0*/  BSYNC B1 ;  /* 0x0000000000017941 */ /* 0x000fea0003800000 */
.L_x_82:
        /* <DEDUP_REMOVED lines=12> */
.L_x_85:
[----:B------:R-:W-:Y:S05]  /*c8b0*/  BSYNC B1 ;  /* 0x0000000000017941 */ /* 0x000fea0003800000 */
.L_x_84:
        /* <DEDUP_REMOVED lines=12> */
.L_x_87:
[----:B------:R-:W-:Y:S05]  /*c980*/  BSYNC B1 ;  /* 0x0000000000017941 */ /* 0x000fea0003800000 */
.L_x_86:
        /* <DEDUP_REMOVED lines=12> */
.L_x_89:
[----:B------:R-:W-:Y:S05]  /*ca50*/  BSYNC B1 ;  /* 0x0000000000017941 */ /* 0x000fea0003800000 */
.L_x_88:
        /* <DEDUP_REMOVED lines=12> */
.L_x_91:
[----:B------:R-:W-:Y:S05]  /*cb20*/  BSYNC B1 ;  /* 0x0000000000017941 */ /* 0x000fea0003800000 */
.L_x_90:
        /* <DEDUP_REMOVED lines=13> */
.L_x_93:
[----:B------:R-:W-:Y:S05]  /*cc00*/  BSYNC B1 ;  /* 0x0000000000017941 */ /* 0x000fea0003800000 */
.L_x_92:
[----:B-1---5:R-:W-:Y:S01]  /*cc10*/  HADD2.F32 R22, -RZ, R17.H0_H0 ;  /* 0x20000011ff167230 */ /* 0x022fe20000004100 */
[----:B------:R-:W-:Y:S01]  /*cc20*/  ISETP.GT.AND P2, PT, R3, 0x21, PT ;  /* 0x000000210300780c */ /* 0x000fe20003f44270 */
[----:B------:R-:W-:Y:S01]  /*cc30*/  ULDC.64 UR4, c[0x0][0x208] ;  /* 0x0000820000047ab9 */ /* 0x000fe20000000a00 */
[----:B------:R-:W-:Y:S02]  /*cc40*/  BSSY B1, `(.L_x_94) ;  /* 0x0000009000017945 */ /* 0x000fe40003800000 */
[----:B------:R-:W-:Y:S01]  /*cc50*/  FMUL R22, R22, R16 ;  /* 0x0000001016167220 */ /* 0x000fe20000400000 */
[----:B------:R-:W-:-:S03]  /*cc60*/  ISETP.GT.AND P0, PT, R0, RZ, P2 ;  /* 0x000000ff0000720c */ /* 0x000fc60001704270 */
[----:B------:R-:W-:-:S05]  /*cc70*/  FFMA R22, R224, R2, R22 ;  /* 0x00000002e0167223 */ /* 0x000fca0000000016 */
[----:B------:R-:W-:-:S05]  /*cc80*/  F2FP.F16.F32.PACK_AB R22, RZ, R22 ;  /* 0x00000016ff16723e */ /* 0x000fca00000000ff */
[----:B------:R1:W-:Y:S01]  /*cc90*/  @P1 STG.E.U16 desc[UR4][R4.64+0x40], R22 ;  /* 0x0000401604001986 */ /* 0x0003e2000c101504 */
[----:B------:R-:W-:Y:S05]  /*cca0*/  @!P0 BRA `(.L_x_95) ;  /* 0x0000000000088947 */ /* 0x000fea0003800000 */
[----:B------:R-:W-:Y:S02]  /*ccb0*/  ULDC.64 UR4, c[0x0][0x208] ;  /* 0x0000820000047ab9 */ /* 0x000fe40000000a00 */
[----:B------:R0:W5:Y:S03]  /*ccc0*/  LDG.E.LTC128B.U16 R17, desc[UR4][R18.64+0x42] ;  /* 0x0000420412117981 */ /* 0x000166000c1e1520 */
.L_x_95:
[----:B------:R-:W-:Y:S05]  /*ccd0*/  BSYNC B1 ;  /* 0x0000000000017941 */ /* 0x000fea0003800000 */
.L_x_94:
[----:B-1---5:R-:W-:Y:S01]  /*cce0*/  HADD2.F32 R22, -RZ, R17.H0_H0 ;  /* 0x20000011ff167230 */ /* 0x022fe20000004100 */
[----:B------:R-:W-:Y:S01]  /*ccf0*/  ISETP.GT.AND P1, PT, R0, 0x8, P3 ;  /* 0x000000080000780c */ /* 0x000fe20001f24270 */
[----:B------:R-:W-:Y:S01]  /*cd00*/  ULDC.64 UR4, c[0x0][0x208] ;  /* 0x0000820000047ab9 */ /* 0x000fe20000000a00 */
[----:B------:R-:W-:Y:S02]  /*cd10*/  BSSY B1, `(.L_x_96) ;  /* 0x0000008000017945 */ /* 0x000fe40003800000 */
[----:B------:R-:W-:-:S04]  /*cd20*/  FMUL R22, R22, R16 ;  /* 0x0000001016167220 */ /* 0x000fc80000400000 */
[----:B------:R-:W-:-:S05]  /*cd30*/  FFMA R22, R225, R2, R22 ;  /* 0x00000002e1167223 */ /* 0x000fca0000000016 */
[----:B------:R-:W-:-:S05]  /*cd40*/  F2FP.F16.F32.PACK_AB R22, RZ, R22 ;  /* 0x00000016ff16723e */ /* 0x000fca00000000ff */
[----:B------:R1:W-:Y:S01]  /*cd50*/  @P0 STG.E.U16 desc[UR4][R4.64+0x42], R22 ;  /* 0x0000421604000986 */ /* 0x0003e2000c101504 */
[----:B------:R-:W-:Y:S05]  /*cd60*/  @!P1 BRA `(.L_x_97) ;  /* 0x0000000000089947 */ /* 0x000fea0003800000 */
[----:B------:R-:W-:Y:S02]  /*cd70*/  ULDC.64 UR4, c[0x0][0x208] ;  /* 0x0000820000047ab9 */ /* 0x000fe40000000a00 */
[----:B------:R0:W5:Y:S03]  /*cd80*/  LDG.E.LTC128B.U16 R17, desc[UR4][R12.64+0x40] ;  /* 0x000040040c117981 */ /* 0x000166000c1e1520 */
.L_x_97:
[----:B------:R-:W-:Y:S05]  /*cd90*/  BSYNC B1 ;  /* 0x0000000000017941 */ /* 0x000fea0003800000 */
.L_x_96:
        /* <DEDUP_REMOVED lines=11> */
.L_x_99:
[----:B------:R-:W-:Y:S05]  /*ce50*/  BSYNC B1 ;  /* 0x0000000000017941 */ /* 0x000fea0003800000 */
.L_x_98:
        /* <DEDUP_REMOVED lines=12> */
.L_x_101:
[----:B------:R-:W-:Y:S05]  /*cf20*/  BSYNC B1 ;  /* 0x0000000000017941 */ /* 0x000fea0003800000 */
.L_x_100:
[----:B-----5:R-:W-:Y:S01]  /*cf30*/  HADD2.F32 R23, -RZ, R17.H0_H0 ;  /* 0x20000011ff177230 */ /* 0x020fe20000004100 */
        /* <DEDUP_REMOVED lines=11> */
.L_x_103:
[----:B------:R-:W-:Y:S05]  /*cff0*/  BSYNC B1 ;  /* 0x0000000000017941 */ /* 0x000fea0003800000 */
.L_x_102:
[----:B0----5:R-:W-:Y:S01]  /*d000*/  HADD2.F32 R23, -RZ, R17.H0_H0 ;  /* 0x20000011ff177230 */ /* 0x021fe20000004100 */
[----:B------:R-:W-:Y:S01]  /*d010*/  ISETP.GT.AND P5, PT, R0, 0x8, P1 ;  /* 0x000000080000780c */ /* 0x000fe20000fa4270 */
[----:B------:R-:W-:Y:S01]  /*d020*/  ULDC.64 UR4, c[0x0][0x208] ;  /* 0x0000820000047ab9 */ /* 0x000fe20000000a00 */
[----:B------:R-:W-:Y:S02]  /*d030*/  BSSY B1, `(.L_x_104) ;  /* 0x0000008000017945 */ /* 0x000fe40003800000 */
[----:B-1----:R-:W-:-:S04]  /*d040*/  FMUL R22, R23, R16 ;  /* 0x0000001017167220 */ /* 0x002fc80000400000 */
[----:B------:R-:W-:-:S05]  /*d050*/  FFMA R22, R229, R2, R22 ;  /* 0x00000002e5167223 */ /* 0x000fca0000000016 */
[----:B------:R-:W-:-:S05]  /*d060*/  F2FP.F16.F32.PACK_AB R22, RZ, R22 ;  /* 0x00000016ff16723e */ /* 0x000fca00000000ff */
[----:B------:R0:W-:Y:S01]  /*d070*/  @P4 STG.E.U16 desc[UR4][R4.64+0x52], R22 ;  /* 0x0000521604004986 */ /* 0x0001e2000c101504 */
[----:B------:R-:W-:Y:S05]  /*d080*/  @!P5 BRA `(.L_x_105) ;  /* 0x000000000008d947 */ /* 0x000fea0003800000 */
[----:B------:R-:W-:Y:S02]  /*d090*/  ULDC.64 UR4, c[0x0][0x208] ;  /* 0x0000820000047ab9 */ /* 0x000fe40000000a00 */
[----:B------:R1:W5:Y:S03]  /*d0a0*/  LDG.E.LTC128B.U16 R17, desc[UR4][R12.64+0x50] ;  /* 0x000050040c117981 */ /* 0x000366000c1e1520 */
.L_x_105:
[----:B------:R-:W-:Y:S05]  /*d0b0*/  BSYNC B1 ;  /* 0x0000000000017941 */ /* 0x000fea0003800000 */
.L_x_104:
[----:B-----5:R-:W-:Y:S01]  /*d0c0*/  HADD2.F32 R23, -RZ, R17.H0_H0 ;  /* 0x20000011ff177230 */ /* 0x020fe20000004100 */
        /* <DEDUP_REMOVED lines=10> */
.L_x_107:
[----:B------:R-:W-:Y:S05]  /*d170*/  BSYNC B1 ;  /* 0x0000000000017941 */ /* 0x000fea0003800000 */
.L_x_106:
[----:B0----5:R-:W-:Y:S01]  /*d180*/  HADD2.F32 R23, -RZ, R17.H0_H0 ;  /* 0x20000011ff177230 */ /* 0x021fe20000004100 */
        /* <DEDUP_REMOVED lines=10> */
.L_x_109:
[----:B------:R-:W-:Y:S05]  /*d230*/  BSYNC B1 ;  /* 0x0000000000017941 */ /* 0x000fea0003800000 */
.L_x_108:
        /* <DEDUP_REMOVED lines=11> */
.L_x_111:
[----:B------:R-:W-:Y:S05]  /*d2f0*/  BSYNC B1 ;  /* 0x0000000000017941 */ /* 0x000fea0003800000 */
.L_x_110:
        /* <DEDUP_REMOVED lines=11> */
.L_x_113:
[----:B------:R-:W-:Y:S05]  /*d3b0*/  BSYNC B1 ;  /* 0x0000000000017941 */ /* 0x000fea0003800000 */
.L_x_112:
        /* <DEDUP_REMOVED lines=11> */
.L_x_115:
[----:B------:R-:W-:Y:S05]  /*d470*/  BSYNC B1 ;  /* 0x0000000000017941 */ /* 0x000fea0003800000 */
.L_x_114:
        /* <DEDUP_REMOVED lines=11> */
.L_x_117:
[----:B------:R-:W-:Y:S05]  /*d530*/  BSYNC B1 ;  /* 0x0000000000017941 */ /* 0x000fea0003800000 */
.L_x_116:
        /* <DEDUP_REMOVED lines=11> */
.L_x_119:
[----:B------:R-:W-:Y:S05]  /*d5f0*/  BSYNC B1 ;  /* 0x0000000000017941 */ /* 0x000fea0003800000 */
.L_x_118:
        /* <DEDUP_REMOVED lines=11> */
.L_x_121:
[----:B------:R-:W-:Y:S05]  /*d6b0*/  BSYNC B1 ;  /* 0x0000000000017941 */ /* 0x000fea0003800000 */
.L_x_120:
        /* <DEDUP_REMOVED lines=11> */
.L_x_123:
[----:B------:R-:W-:Y:S05]  /*d770*/  BSYNC B1 ;  /* 0x0000000000017941 */ /* 0x000fea0003800000 */
.L_x_122:
[----:B0----5:R-:W-:Y:S01]  /*d780*/  HADD2.F32 R23, -RZ, R17.H0_H0 ;  /* 0x20000011ff177230 */ /* 0x021fe20000004100 */
        /* <DEDUP_REMOVED lines=11> */
.L_x_125:
[----:B------:R-:W-:Y:S05]  /*d840*/  BSYNC B1 ;  /* 0x0000000000017941 */ /* 0x000fea0003800000 */
.L_x_124:
        /* <DEDUP_REMOVED lines=12> */
.L_x_127:
[----:B------:R-:W-:Y:S05]  /*d910*/  BSYNC B1 ;  /* 0x0000000000017941 */ /* 0x000fea0003800000 */
.L_x_126:
        /* <DEDUP_REMOVED lines=11> */
.L_x_129:
[----:B------:R-:W-:Y:S05]  /*d9d0*/  BSYNC B1 ;  /* 0x0000000000017941 */ /* 0x000fea0003800000 */
.L_x_128:
        /* <DEDUP_REMOVED lines=11> */
.L_x_131:
[----:B------:R-:W-:Y:S05]  /*da90*/  BSYNC B1 ;  /* 0x0000000000017941 */ /* 0x000fea0003800000 */
.L_x_130:
        /* <DEDUP_REMOVED lines=12> */
.L_x_133:
[----:B------:R-:W-:Y:S05]  /*db60*/  BSYNC B1 ;  /* 0x0000000000017941 */ /* 0x000fea0003800000 */
.L_x_132:
        /* <DEDUP_REMOVED lines=12> */
.L_x_135:
[----:B------:R-:W-:Y:S05]  /*dc30*/  BSYNC B1 ;  /* 0x0000000000017941 */ /* 0x000fea0003800000 */
.L_x_134:
        /* <DEDUP_REMOVED lines=11> */
.L_x_137:
[----:B------:R-:W-:Y:S05]  /*dcf0*/  BSYNC B1 ;  /* 0x0000000000017941 */ /* 0x000fea0003800000 */
.L_x_136:
        /* <DEDUP_REMOVED lines=11> */
.L_x_139:
[----:B------:R-:W-:Y:S05]  /*ddb0*/  BSYNC B1 ;  /* 0x0000000000017941 */ /* 0x000fea0003800000 */
.L_x_138:
        /* <DEDUP_REMOVED lines=11> */
.L_x_141:
[----:B------:R-:W-:Y:S05]  /*de70*/  BSYNC B1 ;  /* 0x0000000000017941 */ /* 0x000fea0003800000 */
.L_x_140:
        /* <DEDUP_REMOVED lines=11> */
.L_x_143:
[----:B------:R-:W-:Y:S05]  /*df30*/  BSYNC B1 ;  /* 0x0000000000017941 */ /* 0x000fea0003800000 */
.L_x_142:
        /* <DEDUP_REMOVED lines=11> */
.L_x_145:
[----:B------:R-:W-:Y:S05]  /*dff0*/  BSYNC B1 ;  /* 0x0000000000017941 */ /* 0x000fea0003800000 */
.L_x_144:
        /* <DEDUP_REMOVED lines=11> */
.L_x_147:
[----:B------:R-:W-:Y:S05]  /*e0b0*/  BSYNC B1 ;  /* 0x0000000000017941 */ /* 0x000fea0003800000 */
.L_x_146:
        /* <DEDUP_REMOVED lines=11> */
.L_x_149:
[----:B------:R-:W-:Y:S05]  /*e170*/  BSYNC B1 ;  /* 0x0000000000017941 */ /* 0x000fea0003800000 */
.L_x_148:
        /* <DEDUP_REMOVED lines=11> */
.L_x_151:
[----:B------:R-:W-:Y:S05]  /*e230*/  BSYNC B1 ;  /* 0x0000000000017941 */ /* 0x000fea0003800000 */
.L_x_150:
        /* <DEDUP_REMOVED lines=11> */
.L_x_153:
[----:B------:R-:W-:Y:S05]  /*e2f0*/  BSYNC B1 ;  /* 0x0000000000017941 */ /* 0x000fea0003800000 */
.L_x_152:
        /* <DEDUP_REMOVED lines=11> */
.L_x_155:
[----:B------:R-:W-:Y:S05]  /*e3b0*/  BSYNC B1 ;  /* 0x0000000000017941 */ /* 0x000fea0003800000 */
.L_x_154:
        /* <DEDUP_REMOVED lines=12> */
.L_x_157:
[----:B------:R-:W-:Y:S05]  /*e480*/  BSYNC B1 ;  /* 0x0000000000017941 */ /* 0x000fea0003800000 */
.L_x_156:
        /* <DEDUP_REMOVED lines=12> */
.L_x_159:
[----:B------:R-:W-:Y:S05]  /*e550*/  BSYNC B1 ;  /* 0x0000000000017941 */ /* 0x000fea0003800000 */
.L_x_158:
        /* <DEDUP_REMOVED lines=11> */
.L_x_161:
[----:B------:R-:W-:Y:S05]  /*e610*/  BSYNC B1 ;  /* 0x0000000000017941 */ /* 0x000fea0003800000 */
.L_x_160:
        /* <DEDUP_REMOVED lines=11> */
.L_x_163:
[----:B------:R-:W-:Y:S05]  /*e6d0*/  BSYNC B1 ;  /* 0x0000000000017941 */ /* 0x000fea0003800000 */
.L_x_162:
        /* <DEDUP_REMOVED lines=12> */
.L_x_165:
[----:B------:R-:W-:Y:S05]  /*e7a0*/  BSYNC B1 ;  /* 0x0000000000017941 */ /* 0x000fea0003800000 */
.L_x_164:
        /* <DEDUP_REMOVED lines=12> */
.L_x_167:
[----:B------:R-:W-:Y:S05]  /*e870*/  BSYNC B1 ;  /* 0x0000000000017941 */ /* 0x000fea0003800000 */
.L_x_166:
        /* <DEDUP_REMOVED lines=11> */
.L_x_169:
[----:B------:R-:W-:Y:S05]  /*e930*/  BSYNC B1 ;  /* 0x0000000000017941 */ /* 0x000fea0003800000 */
.L_x_168:
        /* <DEDUP_REMOVED lines=11> */
.L_x_171:
[----:B------:R-:W-:Y:S05]  /*e9f0*/  BSYNC B1 ;  /* 0x0000000000017941 */ /* 0x000fea0003800000 */
.L_x_170:
        /* <DEDUP_REMOVED lines=11> */
.L_x_173:
[----:B------:R-:W-:Y:S05]  /*eab0*/  BSYNC B1 ;  /* 0x0000000000017941 */ /* 0x000fea0003800000 */
.L_x_172:
        /* <DEDUP_REMOVED lines=11> */
.L_x_175:
[----:B------:R-:W-:Y:S05]  /*eb70*/  BSYNC B1 ;  /* 0x0000000000017941 */ /* 0x000fea0003800000 */
.L_x_174:
        /* <DEDUP_REMOVED lines=11> */
.L_x_177:
[----:B------:R-:W-:Y:S05]  /*ec30*/  BSYNC B1 ;  /* 0x0000000000017941 */ /* 0x000fea0003800000 */
.L_x_176:
        /* <DEDUP_REMOVED lines=11> */
.L_x_179:
[----:B------:R-:W-:Y:S05]  /*ecf0*/  BSYNC B1 ;  /* 0x0000000000017941 */ /* 0x000fea0003800000 */
.L_x_178:
        /* <DEDUP_REMOVED lines=11> */
.L_x_181:
[----:B------:R-:W-:Y:S05]  /*edb0*/  BSYNC B1 ;  /* 0x0000000000017941 */ /* 0x000fea0003800000 */
.L_x_180:
        /* <DEDUP_REMOVED lines=11> */
.L_x_183:
[----:B------:R-:W-:Y:S05]  /*ee70*/  BSYNC B1 ;  /* 0x0000000000017941 */ /* 0x000fea0003800000 */
.L_x_182:
        /* <DEDUP_REMOVED lines=11> */
.L_x_185:
[----:B------:R-:W-:Y:S05]  /*ef30*/  BSYNC B1 ;  /* 0x0000000000017941 */ /* 0x000fea0003800000 */
.L_x_184:
        /* <DEDUP_REMOVED lines=11> */
.L_x_187:
[----:B------:R-:W-:Y:S05]  /*eff0*/  BSYNC B1 ;  /* 0x0000000000017941 */ /* 0x000fea0003800000 */
.L_x_186:
        /* <DEDUP_REMOVED lines=12> */
.L_x_189:
[----:B------:R-:W-:Y:S05]  /*f0c0*/  BSYNC B1 ;  /* 0x0000000000017941 */ /* 0x000fea0003800000 */
.L_x_188:
        /* <DEDUP_REMOVED lines=12> */
.L_x_191:
[----:B------:R-:W-:Y:S05]  /*f190*/  BSYNC B1 ;  /* 0x0000000000017941 */ /* 0x000fea0003800000 */
.L_x_190:
        /* <DEDUP_REMOVED lines=11> */
.L_x_193:
[----:B------:R-:W-:Y:S05]  /*f250*/  BSYNC B1 ;  /* 0x0000000000017941 */ /* 0x000fea0003800000 */
.L_x_192:
        /* <DEDUP_REMOVED lines=11> */
.L_x_195:
[----:B------:R-:W-:Y:S05]  /*f310*/  BSYNC B1 ;  /* 0x0000000000017941 */ /* 0x000fea0003800000 */
.L_x_194:
        /* <DEDUP_REMOVED lines=12> */
.L_x_197:
[----:B------:R-:W-:Y:S05]  /*f3e0*/  BSYNC B1 ;  /* 0x0000000000017941 */ /* 0x000fea0003800000 */
.L_x_196:
        /* <DEDUP_REMOVED lines=12> */
.L_x_199:
[----:B------:R-:W-:Y:S05]  /*f4b0*/  BSYNC B1 ;  /* 0x0000000000017941 */ /* 0x000fea0003800000 */
.L_x_198:
        /* <DEDUP_REMOVED lines=11> */
.L_x_201:
[----:B------:R-:W-:Y:S05]  /*f570*/  BSYNC B1 ;  /* 0x0000000000017941 */ /* 0x000fea0003800000 */
.L_x_200:
        /* <DEDUP_REMOVED lines=11> */
.L_x_203:
[----:B------:R-:W-:Y:S05]  /*f630*/  BSYNC B1 ;  /* 0x0000000000017941 */ /* 0x000fea0003800000 */
.L_x_202:
        /* <DEDUP_REMOVED lines=11> */
.L_x_205:
[----:B------:R-:W-:Y:S05]  /*f6f0*/  BSYNC B1 ;  /* 0x0000000000017941 */ /* 0x000fea0003800000 */
.L_x_204:
        /* <DEDUP_REMOVED lines=11> */
.L_x_207:
[----:B------:R-:W-:Y:S05]  /*f7b0*/  BSYNC B1 ;  /* 0x0000000000017941 */ /* 0x000fea0003800000 */
.L_x_206:
        /* <DEDUP_REMOVED lines=11> */
.L_x_209:
[----:B------:R-:W-:Y:S05]  /*f870*/  BSYNC B1 ;  /* 0x0000000000017941 */ /* 0x000fea0003800000 */
.L_x_208:
        /* <DEDUP_REMOVED lines=11> */
.L_x_211:
[----:B------:R-:W-:Y:S05]  /*f930*/  BSYNC B1 ;  /* 0x0000000000017941 */ /* 0x000fea0003800000 */
.L_x_210:
        /* <DEDUP_REMOVED lines=11> */
.L_x_213:
[----:B------:R-:W-:Y:S05]  /*f9f0*/  BSYNC B1 ;  /* 0x0000000000017941 */ /* 0x000fea0003800000 */
.L_x_212:
        /* <DEDUP_REMOVED lines=11> */
.L_x_215:
[----:B------:R-:W-:Y:S05]  /*fab0*/  BSYNC B1 ;  /* 0x0000000000017941 */ /* 0x000fea0003800000 */
.L_x_214:
        /* <DEDUP_REMOVED lines=11> */
.L_x_217:
[----:B------:R-:W-:Y:S05]  /*fb70*/  BSYNC B1 ;  /* 0x0000000000017941 */ /* 0x000fea0003800000 */
.L_x_216:
        /* <DEDUP_REMOVED lines=11> */
.L_x_219:
[----:B------:R-:W-:Y:S05]  /*fc30*/  BSYNC B1 ;  /* 0x0000000000017941 */ /* 0x000fea0003800000 */
.L_x_218:
        /* <DEDUP_REMOVED lines=12> */
.L_x_221:
[----:B------:R-:W-:Y:S05]  /*fd00*/  BSYNC B1 ;  /* 0x0000000000017941 */ /* 0x000fea0003800000 */
.L_x_220:
        /* <DEDUP_REMOVED lines=12> */
.L_x_223:
[----:B------:R-:W-:Y:S05]  /*fdd0*/  BSYNC B1 ;  /* 0x0000000000017941 */ /* 0x000fea0003800000 */
.L_x_222:
        /* <DEDUP_REMOVED lines=11> */
.L_x_225:
[----:B------:R-:W-:Y:S05]  /*fe90*/  BSYNC B1 ;  /* 0x0000000000017941 */ /* 0x000fea0003800000 */
.L_x_224:
        /* <DEDUP_REMOVED lines=11> */
.L_x_227:
[----:B------:R-:W-:Y:S05]  /*ff50*/  BSYNC B1 ;  /* 0x0000000000017941 */ /* 0x000fea0003800000 */
.L_x_226:
        /* <DEDUP_REMOVED lines=12> */
.L_x_229:
[----:B------:R-:W-:Y:S05]  /*10020*/  BSYNC B1 ;  /* 0x0000000000017941 */ /* 0x000fea0003800000 */
.L_x_228:
        /* <DEDUP_REMOVED lines=12> */
.L_x_231:
[----:B------:R-:W-:Y:S05]  /*100f0*/  BSYNC B1 ;  /* 0x0000000000017941 */ /* 0x000fea0003800000 */
.L_x_230:
        /* <DEDUP_REMOVED lines=11> */
.L_x_233:
[----:B------:R-:W-:Y:S05]  /*101b0*/  BSYNC B1 ;  /* 0x0000000000017941 */ /* 0x000fea0003800000 */
.L_x_232:
        /* <DEDUP_REMOVED lines=11> */
.L_x_235:
[----:B------:R-:W-:Y:S05]  /*10270*/  BSYNC B1 ;  /* 0x0000000000017941 */ /* 0x000fea0003800000 */
.L_x_234:
        /* <DEDUP_REMOVED lines=11> */
.L_x_237:
[----:B------:R-:W-:Y:S05]  /*10330*/  BSYNC B1 ;  /* 0x0000000000017941 */ /* 0x000fea0003800000 */
.L_x_236:
        /* <DEDUP_REMOVED lines=11> */
.L_x_239:
[----:B------:R-:W-:Y:S05]  /*103f0*/  BSYNC B1 ;  /* 0x0000000000017941 */ /* 0x000fea0003800000 */
.L_x_238:
        /* <DEDUP_REMOVED lines=11> */
.L_x_241:
[----:B------:R-:W-:Y:S05]  /*104b0*/  BSYNC B1 ;  /* 0x0000000000017941 */ /* 0x000fea0003800000 */
.L_x_240:
        /* <DEDUP_REMOVED lines=11> */
.L_x_243:
[----:B------:R-:W-:Y:S05]  /*10570*/  BSYNC B1 ;  /* 0x0000000000017941 */ /* 0x000fea0003800000 */
.L_x_242:
        /* <DEDUP_REMOVED lines=11> */
.L_x_245:
[----:B------:R-:W-:Y:S05]  /*10630*/  BSYNC B1 ;  /* 0x0000000000017941 */ /* 0x000fea0003800000 */
.L_x_244:
        /* <DEDUP_REMOVED lines=11> */
.L_x_247:
[----:B------:R-:W-:Y:S05]  /*106f0*/  BSYNC B1 ;  /* 0x0000000000017941 */ /* 0x000fea0003800000 */
.L_x_246:
        /* <DEDUP_REMOVED lines=11> */
.L_x_249:
[----:B------:R-:W-:Y:S05]  /*107b0*/  BSYNC B1 ;  /* 0x0000000000017941 */ /* 0x000fea0003800000 */
.L_x_248:
        /* <DEDUP_REMOVED lines=11> */
.L_x_251:
[----:B------:R-:W-:Y:S05]  /*10870*/  BSYNC B1 ;  /* 0x0000000000017941 */ /* 0x000fea0003800000 */
.L_x_250:
        /* <DEDUP_REMOVED lines=12> */
.L_x_253:
[----:B------:R-:W-:Y:S05]  /*10940*/  BSYNC B1 ;  /* 0x0000000000017941 */ /* 0x000fea0003800000 */
.L_x_252:
        /* <DEDUP_REMOVED lines=12> */
.L_x_255:
[----:B------:R-:W-:Y:S05]  /*10a10*/  BSYNC B1 ;  /* 0x0000000000017941 */ /* 0x000fea0003800000 */
.L_x_254:
        /* <DEDUP_REMOVED lines=11> */
.L_x_257:
[----:B------:R-:W-:Y:S05]  /*10ad0*/  BSYNC B1 ;  /* 0x0000000000017941 */ /* 0x000fea0003800000 */
.L_x_256:
        /* <DEDUP_REMOVED lines=11> */
.L_x_259:
[----:B------:R-:W-:Y:S05]  /*10b90*/  BSYNC B1 ;  /* 0x0000000000017941 */ /* 0x000fea0003800000 */
.L_x_258:
        /* <DEDUP_REMOVED lines=12> */
.L_x_261:
[----:B------:R-:W-:Y:S05]  /*10c60*/  BSYNC B1 ;  /* 0x0000000000017941 */ /* 0x000fea0003800000 */
.L_x_260:
        /* <DEDUP_REMOVED lines=12> */
.L_x_263:
[----:B------:R-:W-:Y:S05]  /*10d30*/  BSYNC B1 ;  /* 0x0000000000017941 */ /* 0x000fea0003800000 */
.L_x_262:
        /* <DEDUP_REMOVED lines=11> */
.L_x_265:
[----:B------:R-:W-:Y:S05]  /*10df0*/  BSYNC B1 ;  /* 0x0000000000017941 */ /* 0x000fea0003800000 */
.L_x_264:
        /* <DEDUP_REMOVED lines=11> */
.L_x_267:
[----:B------:R-:W-:Y:S05]  /*10eb0*/  BSYNC B1 ;  /* 0x0000000000017941 */ /* 0x000fea0003800000 */
.L_x_266:
        /* <DEDUP_REMOVED lines=11> */
.L_x_269:
[----:B------:R-:W-:Y:S05]  /*10f70*/  BSYNC B1 ;  /* 0x0000000000017941 */ /* 0x000fea0003800000 */
.L_x_268:
        /* <DEDUP_REMOVED lines=11> */
.L_x_271:
[----:B------:R-:W-:Y:S05]  /*11030*/  BSYNC B1 ;  /* 0x0000000000017941 */ /* 0x000fea0003800000 */
.L_x_270:
        /* <DEDUP_REMOVED lines=11> */
.L_x_273:
[----:B------:R-:W-:Y:S05]  /*110f0*/  BSYNC B1 ;  /* 0x0000000000017941 */ /* 0x000fea0003800000 */
.L_x_272:
        /* <DEDUP_REMOVED lines=11> */
.L_x_275:
[----:B------:R-:W-:Y:S05]  /*111b0*/  BSYNC B1 ;  /* 0x0000000000017941 */ /* 0x000fea0003800000 */
.L_x_274:
        /* <DEDUP_REMOVED lines=11> */
.L_x_277:
[----:B------:R-:W-:Y:S05]  /*11270*/  BSYNC B1 ;  /* 0x0000000000017941 */ /* 0x000fea0003800000 */
.L_x_276:
        /* <DEDUP_REMOVED lines=11> */
.L_x_279:
[----:B------:R-:W-:Y:S05]  /*11330*/  BSYNC B1 ;  /* 0x0000000000017941 */ /* 0x000fea0003800000 */
.L_x_278:
        /* <DEDUP_REMOVED lines=11> */
.L_x_281:
[----:B------:R-:W-:Y:S05]  /*113f0*/  BSYNC B1 ;  /* 0x0000000000017941 */ /* 0x000fea0003800000 */
.L_x_280:
        /* <DEDUP_REMOVED lines=11> */
.L_x_283:
[----:B------:R-:W-:Y:S05]  /*114b0*/  BSYNC B1 ;  /* 0x0000000000017941 */ /* 0x000fea0003800000 */
.L_x_282:
        /* <DEDUP_REMOVED lines=12> */
.L_x_285:
[----:B------:R-:W-:Y:S05]  /*11580*/  BSYNC B1 ;  /* 0x0000000000017941 */ /* 0x000fea0003800000 */
.L_x_284:
        /* <DEDUP_REMOVED lines=12> */
.L_x_287:
[----:B------:R-:W-:Y:S05]  /*11650*/  BSYNC B1 ;  /* 0x0000000000017941 */ /* 0x000fea0003800000 */
.L_x_286:
        /* <DEDUP_REMOVED lines=11> */
.L_x_289:
[----:B------:R-:W-:Y:S05]  /*11710*/  BSYNC B1 ;  /* 0x0000000000017941 */ /* 0x000fea0003800000 */
.L_x_288:
        /* <DEDUP_REMOVED lines=11> */
.L_x_291:
[----:B------:R-:W-:Y:S05]  /*117d0*/  BSYNC B1 ;  /* 0x0000000000017941 */ /* 0x000fea0003800000 */
.L_x_290:
        /* <DEDUP_REMOVED lines=12> */
.L_x_293:
[----:B------:R-:W-:Y:S05]  /*118a0*/  BSYNC B1 ;  /* 0x0000000000017941 */ /* 0x000fea0003800000 */
.L_x_292:
        /* <DEDUP_REMOVED lines=12> */
.L_x_295:
[----:B------:R-:W-:Y:S05]  /*11970*/  BSYNC B1 ;  /* 0x0000000000017941 */ /* 0x000fea0003800000 */
.L_x_294:
        /* <DEDUP_REMOVED lines=11> */
.L_x_297:
[----:B------:R-:W-:Y:S05]  /*11a30*/  BSYNC B1 ;  /* 0x0000000000017941 */ /* 0x000fea0003800000 */
.L_x_296:
        /* <DEDUP_REMOVED lines=11> */
.L_x_299:
[----:B------:R-:W-:Y:S05]  /*11af0*/  BSYNC B1 ;  /* 0x0000000000017941 */ /* 0x000fea0003800000 */
.L_x_298:
        /* <DEDUP_REMOVED lines=11> */
.L_x_301:
[----:B------:R-:W-:Y:S05]  /*11bb0*/  BSYNC B1 ;  /* 0x0000000000017941 */ /* 0x000fea0003800000 */
.L_x_300:
        /* <DEDUP_REMOVED lines=11> */
.L_x_303:
[----:B------:R-:W-:Y:S05]  /*11c70*/  BSYNC B1 ;  /* 0x0000000000017941 */ /* 0x000fea0003800000 */
.L_x_302:
        /* <DEDUP_REMOVED lines=11> */
.L_x_305:
[----:B------:R-:W-:Y:S05]  /*11d30*/  BSYNC B1 ;  /* 0x0000000000017941 */ /* 0x000fea0003800000 */
.L_x_304:
        /* <DEDUP_REMOVED lines=11> */
.L_x_307:
[----:B------:R-:W-:Y:S05]  /*11df0*/  BSYNC B1 ;  /* 0x0000000000017941 */ /* 0x000fea0003800000 */
.L_x_306:
        /* <DEDUP_REMOVED lines=11> */
.L_x_309:
[----:B------:R-:W-:Y:S05]  /*11eb0*/  BSYNC B1 ;  /* 0x0000000000017941 */ /* 0x000fea0003800000 */
.L_x_308:
        /* <DEDUP_REMOVED lines=11> */
.L_x_311:
[----:B------:R-:W-:Y:S05]  /*11f70*/  BSYNC B1 ;  /* 0x0000000000017941 */ /* 0x000fea0003800000 */
.L_x_310:
        /* <DEDUP_REMOVED lines=11> */
.L_x_313:
[----:B------:R-:W-:Y:S05]  /*12030*/  BSYNC B1 ;  /* 0x0000000000017941 */ /* 0x000fea0003800000 */
.L_x_312:
        /* <DEDUP_REMOVED lines=11> */
.L_x_315:
[----:B------:R-:W-:Y:S05]  /*120f0*/  BSYNC B1 ;  /* 0x0000000000017941 */ /* 0x000fea0003800000 */
.L_x_314:
        /* <DEDUP_REMOVED lines=12> */
.L_x_317:
[----:B------:R-:W-:Y:S05]  /*121c0*/  BSYNC B1 ;  /* 0x0000000000017941 */ /* 0x000fea0003800000 */
.L_x_316:
        /* <DEDUP_REMOVED lines=12> */
.L_x_319:
[----:B------:R-:W-:Y:S05]  /*12290*/  BSYNC B1 ;  /* 0x0000000000017941 */ /* 0x000fea0003800000 */
.L_x_318:
        /* <DEDUP_REMOVED lines=11> */
.L_x_321:
[----:B------:R-:W-:Y:S05]  /*12350*/  BSYNC B1 ;  /* 0x0000000000017941 */ /* 0x000fea0003800000 */
.L_x_320:
        /* <DEDUP_REMOVED lines=11> */
.L_x_323:
[----:B------:R-:W-:Y:S05]  /*12410*/  BSYNC B1 ;  /* 0x0000000000017941 */ /* 0x000fea0003800000 */
.L_x_322:
        /* <DEDUP_REMOVED lines=12> */
.L_x_325:
[----:B------:R-:W-:Y:S05]  /*124e0*/  BSYNC B1 ;  /* 0x0000000000017941 */ /* 0x000fea0003800000 */
.L_x_324:
        /* <DEDUP_REMOVED lines=12> */
.L_x_327:
[----:B------:R-:W-:Y:S05]  /*125b0*/  BSYNC B1 ;  /* 0x0000000000017941 */ /* 0x000fea0003800000 */
.L_x_326:
        /* <DEDUP_REMOVED lines=11> */
.L_x_329:
[----:B------:R-:W-:Y:S05]  /*12670*/  BSYNC B1 ;  /* 0x0000000000017941 */ /* 0x000fea0003800000 */
.L_x_328:
        /* <DEDUP_REMOVED lines=11> */
.L_x_331:
[----:B------:R-:W-:Y:S05]  /*12730*/  BSYNC B1 ;  /* 0x0000000000017941 */ /* 0x000fea0003800000 */
.L_x_330:
        /* <DEDUP_REMOVED lines=11> */
.L_x_333:
[----:B------:R-:W-:Y:S05]  /*127f0*/  BSYNC B1 ;  /* 0x0000000000017941 */ /* 0x000fea0003800000 */
.L_x_332:
        /* <DEDUP_REMOVED lines=11> */
.L_x_335:
[----:B------:R-:W-:Y:S05]  /*128b0*/  BSYNC B1 ;  /* 0x0000000000017941 */ /* 0x000fea0003800000 */
.L_x_334:
        /* <DEDUP_REMOVED lines=11> */
.L_x_337:
[----:B------:R-:W-:Y:S05]  /*12970*/  BSYNC B1 ;  /* 0x0000000000017941 */ /* 0x000fea0003800000 */
.L_x_336:
        /* <DEDUP_REMOVED lines=11> */
.L_x_339:
[----:B------:R-:W-:Y:S05]  /*12a30*/  BSYNC B1 ;  /* 0x0000000000017941 */ /* 0x000fea0003800000 */
.L_x_338:
        /* <DEDUP_REMOVED lines=11> */
.L_x_341:
[----:B------:R-:W-:Y:S05]  /*12af0*/  BSYNC B1 ;  /* 0x0000000000017941 */ /* 0x000fea0003800000 */
.L_x_340:
        /* <DEDUP_REMOVED lines=11> */
.L_x_343:
[----:B------:R-:W-:Y:S05]  /*12bb0*/  BSYNC B1 ;  /* 0x0000000000017941 */ /* 0x000fea0003800000 */
.L_x_342:
        /* <DEDUP_REMOVED lines=11> */
.L_x_345:
[----:B------:R-:W-:Y:S05]  /*12c70*/  BSYNC B1 ;  /* 0x0000000000017941 */ /* 0x000fea0003800000 */
.L_x_344:
        /* <DEDUP_REMOVED lines=11> */
.L_x_347:
[----:B------:R-:W-:Y:S05]  /*12d30*/  BSYNC B1 ;  /* 0x0000000000017941 */ /* 0x000fea0003800000 */
.L_x_346:
        /* <DEDUP_REMOVED lines=12> */
.L_x_349:
[----:B------:R-:W-:Y:S05]  /*12e00*/  BSYNC B1 ;  /* 0x0000000000017941 */ /* 0x000fea0003800000 */
.L_x_348:
        /* <DEDUP_REMOVED lines=12> */
.L_x_351:
[----:B------:R-:W-:Y:S05]  /*12ed0*/  BSYNC B1 ;  /* 0x0000000000017941 */ /* 0x000fea0003800000 */
.L_x_350:
        /* <DEDUP_REMOVED lines=11> */
.L_x_353:
[----:B------:R-:W-:Y:S05]  /*12f90*/  BSYNC B1 ;  /* 0x0000000000017941 */ /* 0x000fea0003800000 */
.L_x_352:
        /* <DEDUP_REMOVED lines=11> */
.L_x_355:
[----:B------:R-:W-:Y:S05]  /*13050*/  BSYNC B1 ;  /* 0x0000000000017941 */ /* 0x000fea0003800000 */
.L_x_354:
        /* <DEDUP_REMOVED lines=12> */
.L_x_357:
[----:B------:R-:W-:Y:S05]  /*13120*/  BSYNC B1 ;  /* 0x0000000000017941 */ /* 0x000fea0003800000 */
.L_x_356:
        /* <DEDUP_REMOVED lines=12> */
.L_x_359:
[----:B------:R-:W-:Y:S05]  /*131f0*/  BSYNC B1 ;  /* 0x0000000000017941 */ /* 0x000fea0003800000 */
.L_x_358:
        /* <DEDUP_REMOVED lines=11> */
.L_x_361:
[----:B------:R-:W-:Y:S05]  /*132b0*/  BSYNC B1 ;  /* 0x0000000000017941 */ /* 0x000fea0003800000 */
.L_x_360:
        /* <DEDUP_REMOVED lines=11> */
.L_x_363:
[----:B------:R-:W-:Y:S05]  /*13370*/  BSYNC B1 ;  /* 0x0000000000017941 */ /* 0x000fea0003800000 */
.L_x_362:
        /* <DEDUP_REMOVED lines=11> */
.L_x_365:
[----:B------:R-:W-:Y:S05]  /*13430*/  BSYNC B1 ;  /* 0x0000000000017941 */ /* 0x000fea0003800000 */
.L_x_364:
        /* <DEDUP_REMOVED lines=11> */
.L_x_367:
[----:B------:R-:W-:Y:S05]  /*134f0*/  BSYNC B1 ;  /* 0x0000000000017941 */ /* 0x000fea0003800000 */
.L_x_366:
        /* <DEDUP_REMOVED lines=11> */
.L_x_369:
[----:B------:R-:W-:Y:S05]  /*135b0*/  BSYNC B1 ;  /* 0x0000000000017941 */ /* 0x000fea0003800000 */
.L_x_368:
        /* <DEDUP_REMOVED lines=11> */
.L_x_371:
[----:B------:R-:W-:Y:S05]  /*13670*/  BSYNC B1 ;  /* 0x0000000000017941 */ /* 0x000fea0003800000 */
.L_x_370:
        /* <DEDUP_REMOVED lines=11> */
.L_x_373:
[----:B------:R-:W-:Y:S05]  /*13730*/  BSYNC B1 ;  /* 0x0000000000017941 */ /* 0x000fea0003800000 */
.L_x_372:
        /* <DEDUP_REMOVED lines=11> */
.L_x_375:
[----:B------:R-:W-:Y:S05]  /*137f0*/  BSYNC B1 ;  /* 0x0000000000017941 */ /* 0x000fea0003800000 */
.L_x_374:
        /* <DEDUP_REMOVED lines=11> */
.L_x_377:
[----:B------:R-:W-:Y:S05]  /*138b0*/  BSYNC B1 ;  /* 0x0000000000017941 */ /* 0x000fea0003800000 */
.L_x_376:
        /* <DEDUP_REMOVED lines=11> */
.L_x_379:
[----:B------:R-:W-:Y:S05]  /*13970*/  BSYNC B1 ;  /* 0x0000000000017941 */ /* 0x000fea0003800000 */
.L_x_378:
        /* <DEDUP_REMOVED lines=12> */
.L_x_381:
[----:B------:R-:W-:Y:S05]  /*13a40*/  BSYNC B1 ;  /* 0x0000000000017941 */ /* 0x000fea0003800000 */
.L_x_380:
        /* <DEDUP_REMOVED lines=12> */
.L_x_383:
[----:B------:R-:W-:Y:S05]  /*13b10*/  BSYNC B1 ;  /* 0x0000000000017941 */ /* 0x000fea0003800000 */
.L_x_382:
        /* <DEDUP_REMOVED lines=11> */
.L_x_385:
[----:B------:R-:W-:Y:S05]  /*13bd0*/  BSYNC B1 ;  /* 0x0000000000017941 */ /* 0x000fea0003800000 */
.L_x_384:
        /* <DEDUP_REMOVED lines=11> */
.L_x_387:
[----:B------:R-:W-:Y:S05]  /*13c90*/  BSYNC B1 ;  /* 0x0000000000017941 */ /* 0x000fea0003800000 */
.L_x_386:
        /* <DEDUP_REMOVED lines=12> */
.L_x_389:
[----:B------:R-:W-:Y:S05]  /*13d60*/  BSYNC B1 ;  /* 0x0000000000017941 */ /* 0x000fea0003800000 */
.L_x_388:
        /* <DEDUP_REMOVED lines=12> */
.L_x_391:
[----:B------:R-:W-:Y:S05]  /*13e30*/  BSYNC B1 ;  /* 0x0000000000017941 */ /* 0x000fea0003800000 */
.L_x_390:
        /* <DEDUP_REMOVED lines=11> */
.L_x_393:
[----:B------:R-:W-:Y:S05]  /*13ef0*/  BSYNC B1 ;  /* 0x0000000000017941 */ /* 0x000fea0003800000 */
.L_x_392:
        /* <DEDUP_REMOVED lines=11> */
.L_x_395:
[----:B------:R-:W-:Y:S05]  /*13fb0*/  BSYNC B1 ;  /* 0x0000000000017941 */ /* 0x000fea0003800000 */
.L_x_394:
        /* <DEDUP_REMOVED lines=11> */
.L_x_397:
[----:B------:R-:W-:Y:S05]  /*14070*/  BSYNC B1 ;  /* 0x0000000000017941 */ /* 0x000fea0003800000 */
.L_x_396:
        /* <DEDUP_REMOVED lines=11> */
.L_x_399:
[----:B------:R-:W-:Y:S05]  /*14130*/  BSYNC B1 ;  /* 0x0000000000017941 */ /* 0x000fea0003800000 */
.L_x_398:
        /* <DEDUP_REMOVED lines=11> */
.L_x_401:
[----:B------:R-:W-:Y:S05]  /*141f0*/  BSYNC B1 ;  /* 0x0000000000017941 */ /* 0x000fea0003800000 */
.L_x_400:
        /* <DEDUP_REMOVED lines=11> */
.L_x_403:
[----:B------:R-:W-:Y:S05]  /*142b0*/  BSYNC B1 ;  /* 0x0000000000017941 */ /* 0x000fea0003800000 */
.L_x_402:
        /* <DEDUP_REMOVED lines=11> */
.L_x_405:
[----:B------:R-:W-:Y:S05]  /*14370*/  BSYNC B1 ;  /* 0x0000000000017941 */ /* 0x000fea0003800000 */
.L_x_404:
        /* <DEDUP_REMOVED lines=11> */
.L_x_407:
[----:B------:R-:W-:Y:S05]  /*14430*/  BSYNC B1 ;  /* 0x0000000000017941 */ /* 0x000fea0003800000 */
.L_x_406:
        /* <DEDUP_REMOVED lines=11> */
.L_x_409:
[----:B------:R-:W-:Y:S05]  /*144f0*/  BSYNC B1 ;  /* 0x0000000000017941 */ /* 0x000fea0003800000 */
.L_x_408:
        /* <DEDUP_REMOVED lines=11> */
.L_x_411:
[----:B------:R-:W-:Y:S05]  /*145b0*/  BSYNC B1 ;  /* 0x0000000000017941 */ /* 0x000fea0003800000 */
.L_x_410:
        /* <DEDUP_REMOVED lines=12> */
.L_x_413:
[----:B------:R-:W-:Y:S05]  /*14680*/  BSYNC B1 ;  /* 0x0000000000017941 */ /* 0x000fea0003800000 */
.L_x_412:
        /* <DEDUP_REMOVED lines=12> */
.L_x_415:
[----:B------:R-:W-:Y:S05]  /*14750*/  BSYNC B1 ;  /* 0x0000000000017941 */ /* 0x000fea0003800000 */
.L_x_414:
        /* <DEDUP_REMOVED lines=11> */
.L_x_417:
[----:B------:R-:W-:Y:S05]  /*14810*/  BSYNC B1 ;  /* 0x0000000000017941 */ /* 0x000fea0003800000 */
.L_x_416:
        /* <DEDUP_REMOVED lines=11> */
.L_x_419:
[----:B------:R-:W-:Y:S05]  /*148d0*/  BSYNC B1 ;  /* 0x0000000000017941 */ /* 0x000fea0003800000 */
.L_x_418:
        /* <DEDUP_REMOVED lines=12> */
.L_x_421:
[----:B------:R-:W-:Y:S05]  /*149a0*/  BSYNC B1 ;  /* 0x0000000000017941 */ /* 0x000fea0003800000 */
.L_x_420:
        /* <DEDUP_REMOVED lines=12> */
.L_x_423:
[----:B------:R-:W-:Y:S05]  /*14a70*/  BSYNC B1 ;  /* 0x0000000000017941 */ /* 0x000fea0003800000 */
.L_x_422:
        /* <DEDUP_REMOVED lines=11> */
.L_x_425:
[----:B------:R-:W-:Y:S05]  /*14b30*/  BSYNC B1 ;  /* 0x0000000000017941 */ /* 0x000fea0003800000 */
.L_x_424:
        /* <DEDUP_REMOVED lines=11> */
.L_x_427:
[----:B------:R-:W-:Y:S05]  /*14bf0*/  BSYNC B1 ;  /* 0x0000000000017941 */ /* 0x000fea0003800000 */
.L_x_426:
        /* <DEDUP_REMOVED lines=11> */
.L_x_429:
[----:B------:R-:W-:Y:S05]  /*14cb0*/  BSYNC B1 ;  /* 0x0000000000017941 */ /* 0x000fea0003800000 */
.L_x_428:
        /* <DEDUP_REMOVED lines=11> */
.L_x_431:
[----:B------:R-:W-:Y:S05]  /*14d70*/  BSYNC B1 ;  /* 0x0000000000017941 */ /* 0x000fea0003800000 */
.L_x_430:
        /* <DEDUP_REMOVED lines=11> */
.L_x_433:
[----:B------:R-:W-:Y:S05]  /*14e30*/  BSYNC B1 ;  /* 0x0000000000017941 */ /* 0x000fea0003800000 */
.L_x_432:
        /* <DEDUP_REMOVED lines=11> */
.L_x_435:
[----:B------:R-:W-:Y:S05]  /*14ef0*/  BSYNC B1 ;  /* 0x0000000000017941 */ /* 0x000fea0003800000 */
.L_x_434:
        /* <DEDUP_REMOVED lines=11> */
.L_x_437:
[----:B------:R-:W-:Y:S05]  /*14fb0*/  BSYNC B1 ;  /* 0x0000000000017941 */ /* 0x000fea0003800000 */
.L_x_436:
        /* <DEDUP_REMOVED lines=11> */
.L_x_439:
[----:B------:R-:W-:Y:S05]  /*15070*/  BSYNC B1 ;  /* 0x0000000000017941 */ /* 0x000fea0003800000 */
.L_x_438:
        /* <DEDUP_REMOVED lines=11> */
.L_x_441:
[----:B------:R-:W-:Y:S05]  /*15130*/  BSYNC B1 ;  /* 0x0000000000017941 */ /* 0x000fea0003800000 */
.L_x_440:
        /* <DEDUP_REMOVED lines=11> */
.L_x_443:
[----:B------:R-:W-:Y:S05]  /*151f0*/  BSYNC B1 ;  /* 0x0000000000017941 */ /* 0x000fea0003800000 */
.L_x_442:
        /* <DEDUP_REMOVED lines=12> */
.L_x_445:
[----:B------:R-:W-:Y:S05]  /*152c0*/  BSYNC B1 ;  /* 0x0000000000017941 */ /* 0x000fea0003800000 */
.L_x_444:
        /* <DEDUP_REMOVED lines=12> */
.L_x_447:
[----:B------:R-:W-:Y:S05]  /*15390*/  BSYNC B1 ;  /* 0x0000000000017941 */ /* 0x000fea0003800000 */
.L_x_446:
        /* <DEDUP_REMOVED lines=11> */
.L_x_449:
[----:B------:R-:W-:Y:S05]  /*15450*/  BSYNC B1 ;  /* 0x0000000000017941 */ /* 0x000fea0003800000 */
.L_x_448:
        /* <DEDUP_REMOVED lines=11> */
.L_x_451:
[----:B------:R-:W-:Y:S05]  /*15510*/  BSYNC B1 ;  /* 0x0000000000017941 */ /* 0x000fea0003800000 */
.L_x_450:
        /* <DEDUP_REMOVED lines=12> */
.L_x_453:
[----:B------:R-:W-:Y:S05]  /*155e0*/  BSYNC B1 ;  /* 0x0000000000017941 */ /* 0x000fea0003800000 */
.L_x_452:
        /* <DEDUP_REMOVED lines=12> */
.L_x_455:
[----:B------:R-:W-:Y:S05]  /*156b0*/  BSYNC B1 ;  /* 0x0000000000017941 */ /* 0x000fea0003800000 */
.L_x_454:
        /* <DEDUP_REMOVED lines=11> */
.L_x_457:
[----:B------:R-:W-:Y:S05]  /*15770*/  BSYNC B1 ;  /* 0x0000000000017941 */ /* 0x000fea0003800000 */
.L_x_456:
        /* <DEDUP_REMOVED lines=11> */
.L_x_459:
[----:B------:R-:W-:Y:S05]  /*15830*/  BSYNC B1 ;  /* 0x0000000000017941 */ /* 0x000fea0003800000 */
.L_x_458:
        /* <DEDUP_REMOVED lines=11> */
.L_x_461:
[----:B------:R-:W-:Y:S05]  /*158f0*/  BSYNC B1 ;  /* 0x0000000000017941 */ /* 0x000fea0003800000 */
.L_x_460:
        /* <DEDUP_REMOVED lines=11> */
.L_x_463:
[----:B------:R-:W-:Y:S05]  /*159b0*/  BSYNC B1 ;  /* 0x0000000000017941 */ /* 0x000fea0003800000 */
.L_x_462:
        /* <DEDUP_REMOVED lines=11> */
.L_x_465:
[----:B------:R-:W-:Y:S05]  /*15a70*/  BSYNC B1 ;  /* 0x0000000000017941 */ /* 0x000fea0003800000 */
.L_x_464:
        /* <DEDUP_REMOVED lines=11> */
.L_x_467:
[----:B------:R-:W-:Y:S05]  /*15b30*/  BSYNC B1 ;  /* 0x0000000000017941 */ /* 0x000fea0003800000 */
.L_x_466:
        /* <DEDUP_REMOVED lines=11> */
.L_x_469:
[----:B------:R-:W-:Y:S05]  /*15bf0*/  BSYNC B1 ;  /* 0x0000000000017941 */ /* 0x000fea0003800000 */
.L_x_468:
        /* <DEDUP_REMOVED lines=11> */
.L_x_471:
[----:B------:R-:W-:Y:S05]  /*15cb0*/  BSYNC B1 ;  /* 0x0000000000017941 */ /* 0x000fea0003800000 */
.L_x_470:
        /* <DEDUP_REMOVED lines=11> */
.L_x_473:
[----:B------:R-:W-:Y:S05]  /*15d70*/  BSYNC B1 ;  /* 0x0000000000017941 */ /* 0x000fea0003800000 */
.L_x_472:
        /* <DEDUP_REMOVED lines=11> */
.L_x_475:
[----:B------:R-:W-:Y:S05]  /*15e30*/  BSYNC B1 ;  /* 0x0000000000017941 */ /* 0x000fea0003800000 */
.L_x_474:
        /* <DEDUP_REMOVED lines=12> */
.L_x_477:
[----:B------:R-:W-:Y:S05]  /*15f00*/  BSYNC B1 ;  /* 0x0000000000017941 */ /* 0x000fea0003800000 */
.L_x_476:
        /* <DEDUP_REMOVED lines=12> */
.L_x_479:
[----:B------:R-:W-:Y:S05]  /*15fd0*/  BSYNC B1 ;  /* 0x0000000000017941 */ /* 0x000fea0003800000 */
.L_x_478:
        /* <DEDUP_REMOVED lines=11> */
.L_x_481:
[----:B------:R-:W-:Y:S05]  /*16090*/  BSYNC B1 ;  /* 0x0000000000017941 */ /* 0x000fea0003800000 */
.L_x_480:
        /* <DEDUP_REMOVED lines=11> */
.L_x_483:
[----:B------:R-:W-:Y:S05]  /*16150*/  BSYNC B1 ;  /* 0x0000000000017941 */ /* 0x000fea0003800000 */
.L_x_482:
        /* <DEDUP_REMOVED lines=12> */
.L_x_485:
[----:B------:R-:W-:Y:S05]  /*16220*/  BSYNC B1 ;  /* 0x0000000000017941 */ /* 0x000fea0003800000 */
.L_x_484:
        /* <DEDUP_REMOVED lines=12> */
.L_x_487:
[----:B------:R-:W-:Y:S05]  /*162f0*/  BSYNC B1 ;  /* 0x0000000000017941 */ /* 0x000fea0003800000 */
.L_x_486:
[----:B-----5:R-:W-:Y:S01]  /*16300*/  HADD2.F32 R3, -RZ, R17.H0_H0 ;  /* 0x20000011ff037230 */ /* 0x020fe20000004100 */
[----:B------:R-:W-:Y:S01]  /*16310*/  ISETP.GT.AND P5, PT, R0, 0x8, P1 ;  /* 0x000000080000780c */ /* 0x000fe20000fa4270 */
[----:B------:R-:W-:Y:S01]  /*16320*/  ULDC.64 UR4, c[0x0][0x208] ;  /* 0x0000820000047ab9 */ /* 0x000fe20000000a00 */
[----:B------:R-:W-:Y:S02]  /*16330*/  BSSY B1, `(.L_x_488) ;  /* 0x0000008000017945 */ /* 0x000fe40003800000 */
[----:B0-2---:R-:W-:-:S04]  /*16340*/  FMUL R18, R3, R16 ;  /* 0x0000001003127220 */ /* 0x005fc80000400000 */
[----:B------:R-:W-:-:S05]  /*16350*/  FFMA R18, R37, R2, R18 ;  /* 0x0000000225127223 */ /* 0x000fca0000000012 */
[----:B------:R-:W-:-:S05]  /*16360*/  F2FP.F16.F32.PACK_AB R18, RZ, R18 ;  /* 0x00000012ff12723e */ /* 0x000fca00000000ff */
[----:B------:R0:W-:Y:S01]  /*16370*/  @P4 STG.E.U16 desc[UR4][R4.64+0x1d2], R18 ;  /* 0x0001d21204004986 */ /* 0x0001e2000c101504 */
[----:B------:R-:W-:Y:S05]  /*16380*/  @!P5 BRA `(.L_x_489) ;  /* 0x000000000008d947 */ /* 0x000fea0003800000 */
[----:B------:R-:W-:Y:S02]  /*16390*/  ULDC.64 UR4, c[0x0][0x208] ;  /* 0x0000820000047ab9 */ /* 0x000fe40000000a00 */
[----:B------:R2:W5:Y:S03]  /*163a0*/  LDG.E.LTC128B.U16 R17, desc[UR4][R12.64+0x1d0] ;  /* 0x0001d0040c117981 */ /* 0x000566000c1e1520 */
.L_x_489:
[----:B------:R-:W-:Y:S05]  /*163b0*/  BSYNC B1 ;  /* 0x0000000000017941 */ /* 0x000fea0003800000 */
.L_x_488:
        /* <DEDUP_REMOVED lines=11> */
.L_x_491:
[----:B------:R-:W-:Y:S05]  /*16470*/  BSYNC B1 ;  /* 0x0000000000017941 */ /* 0x000fea0003800000 */
.L_x_490:
        /* <DEDUP_REMOVED lines=11> */
.L_x_493:
[----:B------:R-:W-:Y:S05]  /*16530*/  BSYNC B1 ;  /* 0x0000000000017941 */ /* 0x000fea0003800000 */
.L_x_492:
        /* <DEDUP_REMOVED lines=11> */
.L_x_495:
[----:B------:R-:W-:Y:S05]  /*165f0*/  BSYNC B1 ;  /* 0x0000000000017941 */ /* 0x000fea0003800000 */
.L_x_494:
        /* <DEDUP_REMOVED lines=11> */
.L_x_497:
[----:B------:R-:W-:Y:S05]  /*166b0*/  BSYNC B1 ;  /* 0x0000000000017941 */ /* 0x000fea0003800000 */
.L_x_496:
        /* <DEDUP_REMOVED lines=11> */
.L_x_499:
[----:B------:R-:W-:Y:S05]  /*16770*/  BSYNC B1 ;  /* 0x0000000000017941 */ /* 0x000fea0003800000 */
.L_x_498:
        /* <DEDUP_REMOVED lines=11> */
.L_x_501:
[----:B------:R-:W-:Y:S05]  /*16830*/  BSYNC B1 ;  /* 0x0000000000017941 */ /* 0x000fea0003800000 */
.L_x_500:
        /* <DEDUP_REMOVED lines=11> */
.L_x_503:
[----:B------:R-:W-:Y:S05]  /*168f0*/  BSYNC B1 ;  /* 0x0000000000017941 */ /* 0x000fea0003800000 */
.L_x_502:
        /* <DEDUP_REMOVED lines=11> */
.L_x_505:
[----:B------:R-:W-:Y:S05]  /*169b0*/  BSYNC B1 ;  /* 0x0000000000017941 */ /* 0x000fea0003800000 */
.L_x_504:
        /* <DEDUP_REMOVED lines=11> */
.L_x_507:
[----:B------:R-:W-:Y:S05]  /*16a70*/  BSYNC B1 ;  /* 0x0000000000017941 */ /* 0x000fea0003800000 */
.L_x_506:
[----:B------:R-:W-:Y:S05]  /*16a80*/  @!P0 BRA `(.L_x_508) ;  /* 0x0000004000f48947 */ /* 0x000fea0003800000 */
[----:B-----5:R-:W-:Y:S01]  /*16a90*/  HADD2.F32 R17, -RZ, R17.H0_H0 ;  /* 0x20000011ff117230 */ /* 0x020fe20000004100 */
[----:B------:R-:W-:-:S04]  /*16aa0*/  ULDC.64 UR4, c[0x0][0x208] ;  /* 0x0000820000047ab9 */ /* 0x000fc80000000a00 */
[----:B------:R-:W-:-:S04]  /*16ab0*/  FMUL R0, R17, R16 ;  /* 0x0000001011007220 */ /* 0x000fc80000400000 */
[----:B------:R-:W-:-:S05]  /*16ac0*/  FFMA R0, R31, R2, R0 ;  /* 0x000000021f007223 */ /* 0x000fca0000000000 */
[----:B------:R-:W-:-:S05]  /*16ad0*/  F2FP.F16.F32.PACK_AB R0, RZ, R0 ;  /* 0x00000000ff00723e */ /* 0x000fca00000000ff */
[----:B------:R0:W-:Y:S01]  /*16ae0*/  STG.E.U16 desc[UR4][R20.64+0x1d2], R0 ;  /* 0x0001d20014007986 */ /* 0x0001e2000c101504 */
[----:B------:R-:W-:Y:S05]  /*16af0*/  BRA `(.L_x_508) ;  /* 0x0000004000d87947 */ /* 0x000fea0003800000 */
.L_x_33:
[----:B------:R-:W2:Y:S01]  /*16b00*/  LDL.LU R7, [R1+0x64] ;  /* 0x0000640001077983 */ /* 0x000ea20000300800 */
[----:B------:R-:W-:-:S03]  /*16b10*/  ULDC.64 UR4, c[0x0][0x5c0] ;  /* 0x0001700000047ab9 */ /* 0x000fc60000000a00 */
[----:B------:R-:W3:Y:S04]  /*16b20*/  LDL.LU R10, [R1+0x68] ;  /* 0x00006800010a7983 */ /* 0x000ee80000300800 */
[----:B------:R-:W4:Y:S04]  /*16b30*/  LDL.LU R6, [R1+0x60] ;  /* 0x0000600001067983 */ /* 0x000f280000300800 */
[----:B------:R-:W5:Y:S04]  /*16b40*/  LDL.LU R20, [R1+0x6c] ;  /* 0x00006c0001147983 */ /* 0x000f680000300800 */
[----:B------:R-:W5:Y:S04]  /*16b50*/  LDL.LU R19, [R1+0x70] ;  /* 0x0000700001137983 */ /* 0x000f680000300800 */
[----:B------:R-:W5:Y:S04]  /*16b60*/  LDL.LU R15, [R1+0x74] ;  /* 0x00007400010f7983 */ /* 0x000f680000300800 */
[----:B------:R-:W5:Y:S04]  /*16b70*/  LDL.LU R14, [R1+0x78] ;  /* 0x00007800010e7983 */ /* 0x000f680000300800 */
[----:B------:R-:W5:Y:S04]  /*16b80*/  LDL.LU R13, [R1+0x7c] ;  /* 0x00007c00010d7983 */ /* 0x000f680000300800 */
[----:B------:R-:W5:Y:S01]  /*16b90*/  LDL.LU R22, [R1+0x40] ;  /* 0x0000400001167983 */ /* 0x000f620000300800 */
[----:B-1----:R-:W-:-:S03]  /*16ba0*/  LEA R4, P2, R8, UR4, 0x1 ;  /* 0x0000000408047c11 */ /* 0x002fc6000f8408ff */
[----:B------:R-:W5:Y:S01]  /*16bb0*/  LDL.LU R21, [R1+0x44] ;  /* 0x0000440001157983 */ /* 0x000f620000300800 */
[----:B------:R-:W-:-:S03]  /*16bc0*/  LEA.HI.X R5, R8, UR5, R18, 0x1, P2 ;  /* 0x0000000508057c11 */ /* 0x000fc600090f0c12 */
[----:B------:R-:W5:Y:S01]  /*16bd0*/  LDL.LU R11, [R1+0x48] ;  /* 0x00004800010b7983 */ /* 0x000f620000300800 */
[----:B------:R-:W-:Y:S01]  /*16be0*/  ISETP.GT.AND P2, PT, R3, 0x1, PT ;  /* 0x000000010300780c */ /* 0x000fe20003f44270 */
[----:B------:R-:W-:Y:S01]  /*16bf0*/  ULDC.64 UR14, c[0x0][0x208] ;  /* 0x00008200000e7ab9 */ /* 0x000fe20000000a00 */
[----:B------:R-:W-:Y:S01]  /*16c00*/  USHF.L.U32 UR5, UR8, 0x4, URZ ;  /* 0x0000000408057899 */ /* 0x000fe2000800063f */
[----:B------:R-:W-:Y:S01]  /*16c10*/  ISETP.GT.AND P3, PT, R0, 0x8, P0 ;  /* 0x000000080000780c */ /* 0x000fe20000764270 */
[----:B------:R-:W-:Y:S01]  /*16c20*/  USHF.L.U64.HI UR4, UR8, 0x4, UR9 ;  /* 0x0000000408047899 */ /* 0x000fe20008010209 */
[-C--:B--2---:R-:W-:Y:S01]  /*16c30*/  FMUL R7, R7, R2.reuse ;  /* 0x0000000207077220 */ /* 0x084fe20000400000 */
[----:B---3--:R-:W-:-:S04]  /*16c40*/  FMUL R10, R10, R2 ;  /* 0x000000020a0a7220 */ /* 0x008fc80000400000 */
[----:B------:R-:W-:Y:S01]  /*16c50*/  F2FP.F16.F32.PACK_AB R7, RZ, R7 ;  /* 0x00000007ff07723e */ /* 0x000fe200000000ff */
[----:B----4-:R-:W-:Y:S01]  /*16c60*/  FMUL R6, R6, R2 ;  /* 0x0000000206067220 */ /* 0x010fe20000400000 */
[----:B------:R-:W-:Y:S01]  /*16c70*/  F2FP.F16.F32.PACK_AB R10, RZ, R10 ;  /* 0x0000000aff0a723e */ /* 0x000fe200000000ff */
[----:B-----5:R-:W-:-:S03]  /*16c80*/  FMUL R8, R20, R2 ;  /* 0x0000000214087220 */ /* 0x020fc60000400000 */
[----:B------:R-:W-:Y:S01]  /*16c90*/  F2FP.F16.F32.PACK_AB R6, RZ, R6 ;  /* 0x00000006ff06723e */ /* 0x000fe200000000ff */
[----:B------:R-:W2:Y:S03]  /*16ca0*/  LDL.LU R20, [R1+0x4c] ;  /* 0x00004c0001147983 */ /* 0x000ea60000300800 */
[----:B------:R-:W-:Y:S02]  /*16cb0*/  PRMT R9, R6, 0x7610, R9 ;  /* 0x0000761006097816 */ /* 0x000fe40000000009 */
[----:B------:R-:W-:-:S03]  /*16cc0*/  F2FP.F16.F32.PACK_AB R6, RZ, R8 ;  /* 0x00000008ff06723e */ /* 0x000fc600000000ff */
[----:B------:R1:W-:Y:S01]  /*16cd0*/  @P1 STG.E.U16 desc[UR14][R4.64], R9 ;  /* 0x0000000904001986 */ /* 0x0003e2000c10150e */
[----:B------:R-:W-:-:S13]  /*16ce0*/  ISETP.GT.AND P1, PT, R0, RZ, P2 ;  /* 0x000000ff0000720c */ /* 0x000fda0001724270 */
[----:B------:R3:W-:Y:S01]  /*16cf0*/  @P1 STG.E.U16 desc[UR14][R4.64+0x2], R7 ;  /* 0x0000020704001986 */ /* 0x0007e2000c10150e */
[----:B------:R-:W-:-:S04]  /*16d00*/  IADD3 R8, P1, R4, UR5, RZ ;  /* 0x0000000504087c10 */ /* 0x000fc8000ff3e0ff */
[----:B-1----:R-:W-:Y:S02]  /*16d10*/  IADD3.X R9, R5, UR4, RZ, P1, !PT ;  /* 0x0000000405097c10 */ /* 0x002fe40008ffe4ff */
[----:B------:R-:W-:-:S03]  /*16d20*/  ISETP.GT.AND P1, PT, R0, 0x8, P2 ;  /* 0x000000080000780c */ /* 0x000fc60001724270 */
[----:B------:R-:W-:Y:S01]  /*16d30*/  @P3 STG.E.U16 desc[UR14][R8.64], R10 ;  /* 0x0000000a08003986 */ /* 0x000fe2000c10150e */
[----:B------:R-:W-:Y:S01]  /*16d40*/  ISETP.GT.AND P3, PT, R3, 0x8, PT ;  /* 0x000000080300780c */ /* 0x000fe20003f64270 */
[----:B---3--:R-:W-:Y:S02]  /*16d50*/  FMUL R7, R19, R2 ;  /* 0x0000000213077220 */ /* 0x008fe40000400000 */
[----:B------:R-:W3:Y:S01]  /*16d60*/  LDL.LU R19, [R1+0x50] ;  /* 0x0000500001137983 */ /* 0x000ee20000300800 */
[----:B------:R-:W-:Y:S02]  /*16d70*/  ISETP.GT.AND P4, PT, R0, RZ, P3 ;  /* 0x000000ff0000720c */ /* 0x000fe40001f84270 */
[----:B------:R-:W-:-:S03]  /*16d80*/  F2FP.F16.F32.PACK_AB R7, RZ, R7 ;  /* 0x00000007ff07723e */ /* 0x000fc600000000ff */
[----:B------:R1:W-:Y:S01]  /*16d90*/  @P1 STG.E.U16 desc[UR14][R8.64+0x2], R6 ;  /* 0x0000020608001986 */ /* 0x0003e2000c10150e */
[----:B------:R-:W-:-:S04]  /*16da0*/  ISETP.GT.AND P1, PT, R3, 0x9, PT ;  /* 0x000000090300780c */ /* 0x000fc80003f24270 */
[----:B------:R-:W-:-:S03]  /*16db0*/  ISETP.GT.AND P5, PT, R0, RZ, P1 ;  /* 0x000000ff0000720c */ /* 0x000fc60000fa4270 */
[----:B------:R4:W-:Y:S01]  /*16dc0*/  @P4 STG.E.U16 desc[UR14][R4.64+0x10], R7 ;  /* 0x0000100704004986 */ /* 0x0009e2000c10150e */
[----:B-1----:R-:W-:-:S03]  /*16dd0*/  FMUL R6, R15, R2 ;  /* 0x000000020f067220 */ /* 0x002fc60000400000 */
[----:B------:R-:W5:Y:S02]  /*16de0*/  LDL.LU R15, [R1+0x54] ;  /* 0x00005400010f7983 */ /* 0x000f640000300800 */
[----:B------:R-:W-:Y:S01]  /*16df0*/  F2FP.F16.F32.PACK_AB R6, RZ, R6 ;  /* 0x00000006ff06723e */ /* 0x000fe200000000ff */
[-C--:B----4-:R-:W-:Y:S02]  /*16e00*/  FMUL R7, R14, R2.reuse ;  /* 0x000000020e077220 */ /* 0x090fe40000400000 */
[----:B------:R-:W4:Y:S04]  /*16e10*/  LDL.LU R14, [R1+0x58] ;  /* 0x00005800010e7983 */ /* 0x000f280000300800 */
[----:B------:R1:W-:Y:S02]  /*16e20*/  @P5 STG.E.U16 desc[UR14][R4.64+0x12], R6 ;  /* 0x0000120604005986 */ /* 0x0003e4000c10150e */
[----:B-1----:R-:W-:-:S02]  /*16e30*/  FMUL R6, R13, R2 ;  /* 0x000000020d067220 */ /* 0x002fc40000400000 */
[----:B------:R-:W4:Y:S01]  /*16e40*/  LDL.LU R13, [R1+0x5c] ;  /* 0x00005c00010d7983 */ /* 0x000f220000300800 */
[C---:B------:R-:W-:Y:S02]  /*16e50*/  ISETP.GT.AND P4, PT, R0.reuse, 0x8, P3 ;  /* 0x000000080000780c */ /* 0x040fe40001f84270 */
[----:B------:R-:W-:Y:S02]  /*16e60*/  ISETP.GT.AND P5, PT, R0, 0x8, P1 ;  /* 0x000000080000780c */ /* 0x000fe40000fa4270 */
[----:B------:R-:W-:Y:S02]  /*16e70*/  F2FP.F16.F32.PACK_AB R7, RZ, R7 ;  /* 0x00000007ff07723e */ /* 0x000fe400000000ff */
[----:B------:R-:W-:Y:S01]  /*16e80*/  F2FP.F16.F32.PACK_AB R6, RZ, R6 ;  /* 0x00000006ff06723e */ /* 0x000fe200000000ff */
[----:B------:R-:W-:Y:S01]  /*16e90*/  UIMAD UR7, UR9, 0xf0, URZ ;  /* 0x000000f0090778a4 */ /* 0x000fe2000f8e023f */
[----:B------:R-:W-:-:S05]  /*16ea0*/  FMUL R10, R22, R2 ;  /* 0x00000002160a7220 */ /* 0x000fca0000400000 */
[----:B------:R-:W-:Y:S01]  /*16eb0*/  @P4 STG.E.U16 desc[UR14][R8.64+0x10], R7 ;  /* 0x0000100708004986 */ /* 0x000fe2000c10150e */
[----:B------:R-:W-:-:S03]  /*16ec0*/  ISETP.GT.AND P4, PT, R0, 0x80, P0 ;  /* 0x000000800000780c */ /* 0x000fc60000784270 */
[----:B------:R1:W-:Y:S01]  /*16ed0*/  @P5 STG.E.U16 desc[UR14][R8.64+0x12], R6 ;  /* 0x0000120608005986 */ /* 0x0003e2000c10150e */
[----:B------:R-:W-:Y:S01]  /*16ee0*/  F2FP.F16.F32.PACK_AB R10, RZ, R10 ;  /* 0x0000000aff0a723e */ /* 0x000fe200000000ff */
[----:B-1----:R-:W-:-:S04]  /*16ef0*/  IMAD.U32 R6, RZ, RZ, UR8 ;  /* 0x00000008ff067e24 */ /* 0x002fc8000f8e00ff */
[----:B------:R-:W-:-:S04]  /*16f00*/  IMAD.WIDE.U32 R6, R6, 0xf0, R8 ;  /* 0x000000f006067825 */ /* 0x000fc800078e0008 */
[----:B------:R-:W-:-:S05]  /*16f10*/  VIADD R7, R7, UR7 ;  /* 0x0000000707077c36 */ /* 0x000fca0008000000 */
[----:B------:R1:W-:Y:S01]  /*16f20*/  @P4 STG.E.U16 desc[UR14][R6.64], R10 ;  /* 0x0000000a06004986 */ /* 0x0003e2000c10150e */
[C---:B------:R-:W-:Y:S01]  /*16f30*/  ISETP.GT.AND P4, PT, R0.reuse, 0x80, P2 ;  /* 0x000000800000780c */ /* 0x040fe20001784270 */
[-C--:B------:R-:W-:Y:S01]  /*16f40*/  FMUL R11, R11, R2.reuse ;  /* 0x000000020b0b7220 */ /* 0x080fe20000400000 */
[----:B------:R-:W-:Y:S01]  /*16f50*/  ISETP.GT.AND P0, PT, R0, 0x88, P0 ;  /* 0x000000880000780c */ /* 0x000fe20000704270 */
[----:B-1----:R-:W-:-:S05]  /*16f60*/  FMUL R10, R21, R2 ;  /* 0x00000002150a7220 */ /* 0x002fca0000400000 */
[----:B------:R-:W-:Y:S02]  /*16f70*/  F2FP.F16.F32.PACK_AB R10, RZ, R10 ;  /* 0x0000000aff0a723e */ /* 0x000fe400000000ff */
[----:B------:R-:W-:-:S03]  /*16f80*/  F2FP.F16.F32.PACK_AB R11, RZ, R11 ;  /* 0x0000000bff0b723e */ /* 0x000fc600000000ff */
[----:B------:R1:W-:Y:S01]  /*16f90*/  @P4 STG.E.U16 desc[UR14][R6.64+0x2], R10 ;  /* 0x0000020a06004986 */ /* 0x0003e2000c10150e */
[----:B------:R-:W-:Y:S02]  /*16fa0*/  PRMT R12, R11, 0x7610, R12 ;  /* 0x000076100b0c7816 */ /* 0x000fe4000000000c */
[----:B------:R-:W-:Y:S02]  /*16fb0*/  ISETP.GT.AND P2, PT, R0, 0x88, P2 ;  /* 0x000000880000780c */ /* 0x000fe40001744270 */
[----:B-1----:R-:W-:-:S04]  /*16fc0*/  IADD3 R10, P4, R6, UR5, RZ ;  /* 0x00000005060a7c10 */ /* 0x002fc8000ff9e0ff */
[----:B------:R-:W-:-:S05]  /*16fd0*/  IADD3.X R11, R7, UR4, RZ, P4, !PT ;  /* 0x00000004070b7c10 */ /* 0x000fca000a7fe4ff */
[----:B------:R2:W-:Y:S01]  /*16fe0*/  @P0 STG.E.U16 desc[UR14][R10.64], R12 ;  /* 0x0000000c0a000986 */ /* 0x0005e2000c10150e */
[C---:B------:R-:W-:Y:S02]  /*16ff0*/  ISETP.GT.AND P0, PT, R0.reuse, 0x80, P3 ;  /* 0x000000800000780c */ /* 0x040fe40001f04270 */
[----:B------:R-:W-:Y:S01]  /*17000*/  ISETP.GT.AND P3, PT, R0, 0x88, P3 ;  /* 0x000000880000780c */ /* 0x000fe20001f64270 */
[----:B--2---:R-:W-:-:S05]  /*17010*/  FMUL R12, R20, R2 ;  /* 0x00000002140c7220 */ /* 0x004fca0000400000 */
[----:B------:R-:W-:-:S05]  /*17020*/  F2FP.F16.F32.PACK_AB R12, RZ, R12 ;  /* 0x0000000cff0c723e */ /* 0x000fca00000000ff */
[----:B------:R3:W-:Y:S02]  /*17030*/  @P2 STG.E.U16 desc[UR14][R10.64+0x2], R12 ;  /* 0x0000020c0a002986 */ /* 0x0007e4000c10150e */
[----:B---3--:R-:W-:-:S05]  /*17040*/  FMUL R12, R19, R2 ;  /* 0x00000002130c7220 */ /* 0x008fca0000400000 */
[----:B------:R-:W-:-:S05]  /*17050*/  F2FP.F16.F32.PACK_AB R12, RZ, R12 ;  /* 0x0000000cff0c723e */ /* 0x000fca00000000ff */
[----:B------:R5:W-:Y:S01]  /*17060*/  @P0 STG.E.U16 desc[UR14][R6.64+0x10], R12 ;  /* 0x0000100c06000986 */ /* 0x000be2000c10150e */
[----:B------:R-:W-:Y:S01]  /*17070*/  ISETP.GT.AND P0, PT, R0, 0x80, P1 ;  /* 0x000000800000780c */ /* 0x000fe20000f04270 */
[----:B-----5:R-:W-:-:S05]  /*17080*/  FMUL R12, R15, R2 ;  /* 0x000000020f0c7220 */ /* 0x020fca0000400000 */
[----:B------:R-:W-:-:S07]  /*17090*/  F2FP.F16.F32.PACK_AB R12, RZ, R12 ;  /* 0x0000000cff0c723e */ /* 0x000fce00000000ff */
[----:B------:R4:W-:Y:S02]  /*170a0*/  @P0 STG.E.U16 desc[UR14][R6.64+0x12], R12 ;  /* 0x0000120c06000986 */ /* 0x0009e4000c10150e */
[----:B----4-:R-:W-:-:S05]  /*170b0*/  FMUL R6, R14, R2 ;  /* 0x000000020e067220 */ /* 0x010fca0000400000 */
[----:B------:R-:W-:Y:S01]  /*170c0*/  F2FP.F16.F32.PACK_AB R6, RZ, R6 ;  /* 0x00000006ff06723e */ /* 0x000fe200000000ff */
[----:B------:R-:W-:-:S03]  /*170d0*/  @P3 IMAD.MOV.U32 R7, RZ, RZ, R11 ;  /* 0x000000ffff073224 */ /* 0x000fc600078e000b */
[----:B------:R-:W-:Y:S01]  /*170e0*/  PRMT R12, R6, 0x7610, R12 ;  /* 0x00007610060c7816 */ /* 0x000fe2000000000c */
[----:B------:R-:W-:Y:S01]  /*170f0*/  @P3 IMAD.MOV.U32 R6, RZ, RZ, R10 ;  /* 0x000000ffff063224 */ /* 0x000fe200078e000a */
[----:B------:R-:W-:-:S04]  /*17100*/  ISETP.GT.AND P1, PT, R0, 0x88, P1 ;  /* 0x000000880000780c */ /* 0x000fc80000f24270 */
[----:B------:R1:W-:Y:S04]  /*17110*/  @P3 STG.E.U16 desc[UR14][R6.64+0x10], R12 ;  /* 0x0000100c06003986 */ /* 0x0003e8000c10150e */
[----:B-1----:R-:W2:Y:S01]  /*17120*/  LDL.LU R7, [R1+0x20] ;  /* 0x0000200001077983 */ /* 0x002ea20000300800 */
[----:B------:R-:W-:-:S03]  /*17130*/  FMUL R6, R13, R2 ;  /* 0x000000020d067220 */ /* 0x000fc60000400000 */
[----:B------:R-:W3:Y:S04]  /*17140*/  LDL.LU R12, [R1+0x28] ;  /* 0x00002800010c7983 */ /* 0x000ee80000300800 */
[----:B------:R-:W4:Y:S04]  /*17150*/  LDL.LU R18, [R1+0x2c] ;  /* 0x00002c0001127983 */ /* 0x000f280000300800 */
[----:B0-----:R-:W5:Y:S04]  /*17160*/  LDL.LU R235, [R1+0x30] ;  /* 0x0000300001eb7983 */ /* 0x001f680000300800 */
[----:B------:R-:W5:Y:S04]  /*17170*/  LDL.LU R234, [R1+0x34] ;  /* 0x0000340001ea7983 */ /* 0x000f680000300800 */
[----:B------:R-:W5:Y:S01]  /*17180*/  LDL.LU R233, [R1+0x38] ;  /* 0x0000380001e97983 */ /* 0x000f620000300800 */
[----:B------:R-:W-:-:S03]  /*17190*/  F2FP.F16.F32.PACK_AB R6, RZ, R6 ;  /* 0x00000006ff06723e */ /* 0x000fc600000000ff */
[----:B------:R-:W5:Y:S04]  /*171a0*/  LDL.LU R232, [R1+0x3c] ;  /* 0x00003c0001e87983 */ /* 0x000f680000300800 */
[----:B------:R-:W5:Y:S04]  /*171b0*/  LDL.LU R13, [R1] ;  /* 0x00000000010d7983 */ /* 0x000f680000300800 */
[----:B------:R-:W5:Y:S04]  /*171c0*/  LDL.LU R23, [R1+0x4] ;  /* 0x0000040001177983 */ /* 0x000f680000300800 */
[----:B------:R-:W5:Y:S04]  /*171d0*/  LDL.LU R22, [R1+0x8] ;  /* 0x0000080001167983 */ /* 0x000f680000300800 */
[----:B------:R-:W5:Y:S04]  /*171e0*/  LDL.LU R21, [R1+0xc] ;  /* 0x00000c0001157983 */ /* 0x000f680000300800 */
[----:B------:R-:W5:Y:S04]  /*171f0*/  LDL.LU R14, [R1+0x10] ;  /* 0x00001000010e7983 */ /* 0x000f680000300800 */
[----:B------:R-:W5:Y:S04]  /*17200*/  LDL.LU R15, [R1+0x14] ;  /* 0x00001400010f7983 */ /* 0x000f680000300800 */
[----:B------:R-:W5:Y:S04]  /*17210*/  LDL.LU R20, [R1+0x18] ;  /* 0x0000180001147983 */ /* 0x000f680000300800 */
[----:B------:R-:W5:Y:S04]  /*17220*/  LDL.LU R19, [R1+0x1c] ;  /* 0x00001c0001137983 */ /* 0x000f680000300800 */
[----:B------:R0:W-:Y:S04]  /*17230*/  @P1 STG.E.U16 desc[UR14][R10.64+0x12], R6 ;  /* 0x000012060a001986 */ /* 0x0001e8000c10150e */
[----:B0-----:R-:W3:Y:S01]  /*17240*/  LDL.LU R10, [R1+0x24] ;  /* 0x00002400010a7983 */ /* 0x001ee20000300800 */
[----:B------:R-:W-:-:S02]  /*17250*/  ISETP.GT.AND P2, PT, R3, 0x11, PT ;  /* 0x000000110300780c */ /* 0x000fc40003f44270 */
[----:B------:R-:W-:Y:S02]  /*17260*/  ISETP.GT.AND P3, PT, R3, 0x10, PT ;  /* 0x000000100300780c */ /* 0x000fe40003f64270 */
[C---:B------:R-:W-:Y:S02]  /*17270*/  ISETP.GT.AND P1, PT, R0.reuse, RZ, P2 ;  /* 0x000000ff0000720c */ /* 0x040fe40001724270 */
[C---:B------:R-:W-:Y:S02]  /*17280*/  ISETP.GT.AND P0, PT, R0.reuse, RZ, P3 ;  /* 0x000000ff0000720c */ /* 0x040fe40001f04270 */
[----:B------:R-:W-:Y:S01]  /*17290*/  ISETP.GT.AND P4, PT, R0, 0x8, P2 ;  /* 0x000000080000780c */ /* 0x000fe20001784270 */
[-C--:B------:R-:W-:Y:S01]  /*172a0*/  FMUL R224, R224, R2.reuse ;  /* 0x00000002e0e07220 */ /* 0x080fe20000400000 */
[-C--:B------:R-:W-:Y:S01]  /*172b0*/  FMUL R225, R225, R2.reuse ;  /* 0x00000002e1e17220 */ /* 0x080fe20000400000 */
[-C--:B------:R-:W-:Y:S01]  /*172c0*/  FMUL R227, R227, R2.reuse ;  /* 0x00000002e3e37220 */ /* 0x080fe20000400000 */
[----:B------:R-:W-:-:S02]  /*172d0*/  FMUL R226, R226, R2 ;  /* 0x00000002e2e27220 */ /* 0x000fc40000400000 */
[----:B------:R-:W-:Y:S02]  /*172e0*/  F2FP.F16.F32.PACK_AB R224, RZ, R224 ;  /* 0x000000e0ffe0723e */ /* 0x000fe400000000ff */
[----:B------:R-:W-:Y:S02]  /*172f0*/  F2FP.F16.F32.PACK_AB R225, RZ, R225 ;  /* 0x000000e1ffe1723e */ /* 0x000fe400000000ff */
[----:B------:R-:W-:Y:S02]  /*17300*/  F2FP.F16.F32.PACK_AB R227, RZ, R227 ;  /* 0x000000e3ffe3723e */ /* 0x000fe400000000ff */
[----:B------:R-:W-:Y:S01]  /*17310*/  F2FP.F16.F32.PACK_AB R226, RZ, R226 ;  /* 0x000000e2ffe2723e */ /* 0x000fe200000000ff */
[-C--:B------:R-:W-:Y:S01]  /*17320*/  FMUL R228, R228, R2.reuse ;  /* 0x00000002e4e47220 */ /* 0x080fe20000400000 */
[----:B------:R-:W-:-:S04]  /*17330*/  FMUL R229, R229, R2 ;  /* 0x00000002e5e57220 */ /* 0x000fc80000400000 */
[----:B------:R-:W-:Y:S02]  /*17340*/  F2FP.F16.F32.PACK_AB R228, RZ, R228 ;  /* 0x000000e4ffe4723e */ /* 0x000fe400000000ff */
[----:B------:R-:W-:Y:S01]  /*17350*/  F2FP.F16.F32.PACK_AB R229, RZ, R229 ;  /* 0x000000e5ffe5723e */ /* 0x000fe200000000ff */
[-C--:B------:R-:W-:Y:S01]  /*17360*/  FMUL R230, R230, R2.reuse ;  /* 0x00000002e6e67220 */ /* 0x080fe20000400000 */
[----:B------:R-:W-:-:S04]  /*17370*/  FMUL R231, R231, R2 ;  /* 0x00000002e7e77220 */ /* 0x000fc80000400000 */
[----:B------:R-:W-:Y:S02]  /*17380*/  F2FP.F16.F32.PACK_AB R230, RZ, R230 ;  /* 0x000000e6ffe6723e */ /* 0x000fe400000000ff */
[----:B------:R-:W-:Y:S01]  /*17390*/  F2FP.F16.F32.PACK_AB R231, RZ, R231 ;  /* 0x000000e7ffe7723e */ /* 0x000fe200000000ff */
[-C--:B------:R-:W-:Y:S01]  /*173a0*/  FMUL R216, R216, R2.reuse ;  /* 0x00000002d8d87220 */ /* 0x080fe20000400000 */
[-C--:B------:R-:W-:Y:S01]  /*173b0*/  FMUL R217, R217, R2.reuse ;  /* 0x00000002d9d97220 */ /* 0x080fe20000400000 */
[----:B------:R-:W-:-:S03]  /*173c0*/  FMUL R218, R218, R2 ;  /* 0x00000002dada7220 */ /* 0x000fc60000400000 */
[----:B------:R-:W-:Y:S02]  /*173d0*/  F2FP.F16.F32.PACK_AB R216, RZ, R216 ;  /* 0x000000d8ffd8723e */ /* 0x000fe400000000ff */
[----:B------:R-:W-:Y:S02]  /*173e0*/  F2FP.F16.F32.PACK_AB R217, RZ, R217 ;  /* 0x000000d9ffd9723e */ /* 0x000fe400000000ff */
[----:B------:R-:W-:Y:S01]  /*173f0*/  F2FP.F16.F32.PACK_AB R218, RZ, R218 ;  /* 0x000000daffda723e */ /* 0x000fe200000000ff */
[-C--:B------:R-:W-:Y:S01]  /*17400*/  FMUL R219, R219, R2.reuse ;  /* 0x00000002dbdb7220 */ /* 0x080fe20000400000 */
[-C--:B------:R-:W-:Y:S01]  /*17410*/  FMUL R221, R221, R2.reuse ;  /* 0x00000002dddd7220 */ /* 0x080fe20000400000 */
[-C--:B------:R-:W-:Y:S01]  /*17420*/  FMUL R220, R220, R2.reuse ;  /* 0x00000002dcdc7220 */ /* 0x080fe20000400000 */
[-C--:B------:R-:W-:Y:S01]  /*17430*/  FMUL R222, R222, R2.reuse ;  /* 0x00000002dede7220 */ /* 0x080fe20000400000 */
[----:B------:R-:W-:Y:S01]  /*17440*/  FMUL R223, R223, R2 ;  /* 0x00000002dfdf7220 */ /* 0x000fe20000400000 */
[----:B------:R-:W-:-:S02]  /*17450*/  F2FP.F16.F32.PACK_AB R219, RZ, R219 ;  /* 0x000000dbffdb723e */ /* 0x000fc400000000ff */
[----:B------:R-:W-:Y:S02]  /*17460*/  F2FP.F16.F32.PACK_AB R221, RZ, R221 ;  /* 0x000000ddffdd723e */ /* 0x000fe400000000ff */
[----:B------:R-:W-:Y:S02]  /*17470*/  F2FP.F16.F32.PACK_AB R220, RZ, R220 ;  /* 0x000000dcffdc723e */ /* 0x000fe400000000ff */
[----:B------:R-:W-:Y:S02]  /*17480*/  F2FP.F16.F32.PACK_AB R222, RZ, R222 ;  /* 0x000000deffde723e */ /* 0x000fe400000000ff */
[----:B------:R-:W-:Y:S01]  /*17490*/  F2FP.F16.F32.PACK_AB R223, RZ, R223 ;  /* 0x000000dfffdf723e */ /* 0x000fe200000000ff */
[----:B--2---:R-:W-:-:S05]  /*174a0*/  FMUL R7, R7, R2 ;  /* 0x0000000207077220 */ /* 0x004fca0000400000 */
[----:B------:R-:W-:-:S05]  /*174b0*/  F2FP.F16.F32.PACK_AB R7, RZ, R7 ;  /* 0x00000007ff07723e */ /* 0x000fca00000000ff */
[----:B------:R4:W-:Y:S01]  /*174c0*/  @P0 STG.E.U16 desc[UR14][R4.64+0x20], R7 ;  /* 0x0000200704000986 */ /* 0x0009e2000c10150e */
[----:B------:R-:W-:-:S04]  /*174d0*/  ISETP.GT.AND P0, PT, R3, 0x18, PT ;  /* 0x000000180300780c */ /* 0x000fc80003f04270 */
[----:B------:R-:W-:Y:S01]  /*174e0*/  ISETP.GT.AND P5, PT, R0, RZ, P0 ;  /* 0x000000ff0000720c */ /* 0x000fe200007a4270 */
[----:B----4-:R-:W-:-:S05]  /*174f0*/  FMUL R7, R18, R2 ;  /* 0x0000000212077220 */ /* 0x010fca0000400000 */
[----:B------:R-:W-:Y:S01]  /*17500*/  F2FP.F16.F32.PACK_AB R7, RZ, R7 ;  /* 0x00000007ff07723e */ /* 0x000fe200000000ff */
[----:B---3--:R-:W-:-:S05]  /*17510*/  FMUL R6, R10, R2 ;  /* 0x000000020a067220 */ /* 0x008fca0000400000 */
[----:B------:R-:W-:-:S05]  /*17520*/  F2FP.F16.F32.PACK_AB R6, RZ, R6 ;  /* 0x00000006ff06723e */ /* 0x000fca00000000ff */
[----:B------:R0:W-:Y:S01]  /*17530*/  @P1 STG.E.U16 desc[UR14][R4.64+0x22], R6 ;  /* 0x0000220604001986 */ /* 0x0001e2000c10150e */
[----:B------:R-:W-:Y:S01]  /*17540*/  ISETP.GT.AND P1, PT, R0, 0x8, P3 ;  /* 0x000000080000780c */ /* 0x000fe20001f24270 */
[----:B0-----:R-:W-:-:S05]  /*17550*/  FMUL R6, R12, R2 ;  /* 0x000000020c067220 */ /* 0x001fca0000400000 */
[----:B------:R-:W-:Y:S01]  /*17560*/  F2FP.F16.F32.PACK_AB R6, RZ, R6 ;  /* 0x00000006ff06723e */ /* 0x000fe200000000ff */
[----:B-----5:R-:W-:-:S03]  /*17570*/  FMUL R10, R235, R2 ;  /* 0x00000002eb0a7220 */ /* 0x020fc60000400000 */
[----:B------:R-:W-:Y:S01]  /*17580*/  PRMT R11, R6, 0x7610, R11 ;  /* 0x00007610060b7816 */ /* 0x000fe2000000000b */
[----:B------:R0:W-:Y:S01]  /*17590*/  @P4 STG.E.U16 desc[UR14][R8.64+0x22], R7 ;  /* 0x0000220708004986 */ /* 0x0001e2000c10150e */
[----:B------:R-:W-:-:S03]  /*175a0*/  F2FP.F16.F32.PACK_AB R6, RZ, R10 ;  /* 0x0000000aff06723e */ /* 0x000fc600000000ff */
[----:B------:R-:W-:Y:S01]  /*175b0*/  @P1 STG.E.U16 desc[UR14][R8.64+0x20], R11 ;  /* 0x0000200b08001986 */ /* 0x000fe2000c10150e */
[----:B------:R-:W-:-:S04]  /*175c0*/  ISETP.GT.AND P1, PT, R3, 0x19, PT ;  /* 0x000000190300780c */ /* 0x000fc80003f24270 */
[----:B------:R-:W-:Y:S01]  /*175d0*/  ISETP.GT.AND P4, PT, R0, RZ, P1 ;  /* 0x000000ff0000720c */ /* 0x000fe20000f84270 */
[----:B------:R1:W-:Y:S01]  /*175e0*/  @P5 STG.E.U16 desc[UR14][R4.64+0x30], R6 ;  /* 0x0000300604005986 */ /* 0x0003e2000c10150e */
[----:B0-----:R-:W-:Y:S01]  /*175f0*/  FMUL R7, R234, R2 ;  /* 0x00000002ea077220 */ /* 0x001fe20000400000 */
[----:B------:R-:W-:-:S04]  /*17600*/  ISETP.GT.AND P5, PT, R0, 0x8, P0 ;  /* 0x000000080000780c */ /* 0x000fc800007a4270 */
[----:B------:R-:W-:Y:S01]  /*17610*/  F2FP.F16.F32.PACK_AB R7, RZ, R7 ;  /* 0x00000007ff07723e */ /* 0x000fe200000000ff */
[----:B-1----:R-:W-:-:S05]  /*17620*/  FMUL R6, R233, R2 ;  /* 0x00000002e9067220 */ /* 0x002fca0000400000 */
[----:B------:R-:W-:Y:S01]  /*17630*/  @P4 STG.E.U16 desc[UR14][R4.64+0x32], R7 ;  /* 0x0000320704004986 */ /* 0x000fe2000c10150e */
[----:B------:R-:W-:Y:S02]  /*17640*/  F2FP.F16.F32.PACK_AB R6, RZ, R6 ;  /* 0x00000006ff06723e */ /* 0x000fe400000000ff */
[----:B------:R-:W-:Y:S02]  /*17650*/  ISETP.GT.AND P4, PT, R0, 0x8, P1 ;  /* 0x000000080000780c */ /* 0x000fe40000f84270 */
[----:B------:R-:W-:Y:S01]  /*17660*/  PRMT R10, R6, 0x7610, R10 ;  /* 0x00007610060a7816 */ /* 0x000fe2000000000a */
[----:B------:R-:W-:-:S04]  /*17670*/  FMUL R6, R232, R2 ;  /* 0x00000002e8067220 */ /* 0x000fc80000400000 */
[----:B------:R0:W-:Y:S01]  /*17680*/  @P5 STG.E.U16 desc[UR14][R8.64+0x30], R10 ;  /* 0x0000300a08005986 */ /* 0x0001e2000c10150e */
[----:B------:R-:W-:Y:S01]  /*17690*/  ISETP.GT.AND P5, PT, R0, 0x80, P3 ;  /* 0x000000800000780c */ /* 0x000fe20001fa4270 */
[----:B------:R-:W-:Y:S01]  /*176a0*/  FMUL R13, R13, R2 ;  /* 0x000000020d0d7220 */ /* 0x000fe20000400000 */
[----:B------:R-:W-:Y:S01]  /*176b0*/  F2FP.F16.F32.PACK_AB R6, RZ, R6 ;  /* 0x00000006ff06723e */ /* 0x000fe200000000ff */
[----:B0-----:R-:W-:-:S04]  /*176c0*/  IMAD.U32 R10, RZ, RZ, UR8 ;  /* 0x00000008ff0a7e24 */ /* 0x001fc8000f8e00ff */
[----:B------:R-:W-:Y:S01]  /*176d0*/  IMAD.WIDE.U32 R10, R10, 0xf0, R8 ;  /* 0x000000f00a0a7825 */ /* 0x000fe200078e0008 */
[----:B------:R0:W-:Y:S01]  /*176e0*/  @P4 STG.E.U16 desc[UR14][R8.64+0x32], R6 ;  /* 0x0000320608004986 */ /* 0x0001e2000c10150e */
[----:B------:R-:W-:Y:S02]  /*176f0*/  F2FP.F16.F32.PACK_AB R13, RZ, R13 ;  /* 0x0000000dff0d723e */ /* 0x000fe400000000ff */
[----:B------:R-:W-:Y:S02]  /*17700*/  VIADD R7, R11, UR7 ;  /* 0x000000070b077c36 */ /* 0x000fe40008000000 */
[----:B------:R-:W-:Y:S01]  /*17710*/  FMUL R11, R23, R2 ;  /* 0x00000002170b7220 */ /* 0x000fe20000400000 */
[C---:B------:R-:W-:Y:S02]  /*17720*/  ISETP.GT.AND P4, PT, R0.reuse, 0x80, P2 ;  /* 0x000000800000780c */ /* 0x040fe40001784270 */
[----:B------:R-:W-:Y:S01]  /*17730*/  ISETP.GT.AND P3, PT, R0, 0x88, P3 ;  /* 0x000000880000780c */ /* 0x000fe20001f64270 */
[----:B0-----:R-:W-:-:S02]  /*17740*/  IMAD.MOV.U32 R6, RZ, RZ, R10 ;  /* 0x000000ffff067224 */ /* 0x001fc400078e000a */
[----:B------:R-:W-:Y:S01]  /*17750*/  FMUL R12, R22, R2 ;  /* 0x00000002160c7220 */ /* 0x000fe20000400000 */
[----:B------:R-:W-:Y:S02]  /*17760*/  F2FP.F16.F32.PACK_AB R11, RZ, R11 ;  /* 0x0000000bff0b723e */ /* 0x000fe400000000ff */
[----:B------:R0:W-:Y:S01]  /*17770*/  @P5 STG.E.U16 desc[UR14][R6.64+0x20], R13 ;  /* 0x0000200d06005986 */ /* 0x0001e2000c10150e */
[----:B------:R-:W-:Y:S02]  /*17780*/  IADD3 R10, P5, R10, UR5, RZ ;  /* 0x000000050a0a7c10 */ /* 0x000fe4000ffbe0ff */
[----:B------:R-:W-:Y:S02]  /*17790*/  PRMT R17, R11, 0x7610, R17 ;  /* 0x000076100b117816 */ /* 0x000fe40000000011 */
[----:B------:R-:W-:Y:S02]  /*177a0*/  F2FP.F16.F32.PACK_AB R12, RZ, R12 ;  /* 0x0000000cff0c723e */ /* 0x000fe400000000ff */
[----:B------:R-:W-:Y:S01]  /*177b0*/  IADD3.X R11, R7, UR4, RZ, P5, !PT ;  /* 0x00000004070b7c10 */ /* 0x000fe2000affe4ff */
[----:B------:R1:W-:Y:S01]  /*177c0*/  @P4 STG.E.U16 desc[UR14][R6.64+0x22], R17 ;  /* 0x0000221106004986 */ /* 0x0003e2000c10150e */
[----:B------:R-:W-:-:S03]  /*177d0*/  ISETP.GT.AND P2, PT, R0, 0x88, P2 ;  /* 0x000000880000780c */ /* 0x000fc60001744270 */
[----:B------:R1:W-:Y:S01]  /*177e0*/  @P3 STG.E.U16 desc[UR14][R10.64+0x20], R12 ;  /* 0x0000200c0a003986 */ /* 0x0003e2000c10150e */
[C---:B------:R-:W-:Y:S01]  /*177f0*/  ISETP.GT.AND P3, PT, R0.reuse, 0x80, P1 ;  /* 0x000000800000780c */ /* 0x040fe20000f64270 */
[-C--:B0-----:R-:W-:Y:S01]  /*17800*/  FMUL R13, R21, R2.reuse ;  /* 0x00000002150d7220 */ /* 0x081fe20000400000 */
[-C--:B------:R-:W-:Y:S01]  /*17810*/  FMUL R15, R15, R2.reuse ;  /* 0x000000020f0f7220 */ /* 0x080fe20000400000 */
[C---:B------:R-:W-:Y:S02]  /*17820*/  ISETP.GT.AND P4, PT, R0.reuse, 0x80, P0 ;  /* 0x000000800000780c */ /* 0x040fe40000784270 */
[----:B------:R-:W-:Y:S01]  /*17830*/  ISETP.GT.AND P0, PT, R0, 0x88, P0 ;  /* 0x000000880000780c */ /* 0x000fe20000704270 */
[-C--:B------:R-:W-:Y:S01]  /*17840*/  FMUL R14, R14, R2.reuse ;  /* 0x000000020e0e7220 */ /* 0x080fe20000400000 */
[----:B------:R-:W-:Y:S01]  /*17850*/  ISETP.GT.AND P1, PT, R0, 0x88, P1 ;  /* 0x000000880000780c */ /* 0x000fe20000f24270 */
[-C--:B------:R-:W-:Y:S01]  /*17860*/  FMUL R18, R20, R2.reuse ;  /* 0x0000000214127220 */ /* 0x080fe20000400000 */
[----:B------:R-:W-:Y:S01]  /*17870*/  F2FP.F16.F32.PACK_AB R13, RZ, R13 ;  /* 0x0000000dff0d723e */ /* 0x000fe200000000ff */
[----:B------:R-:W-:Y:S01]  /*17880*/  FMUL R19, R19, R2 ;  /* 0x0000000213137220 */ /* 0x000fe20000400000 */
[----:B------:R-:W-:-:S02]  /*17890*/  F2FP.F16.F32.PACK_AB R15, RZ, R15 ;  /* 0x0000000fff0f723e */ /* 0x000fc400000000ff */
[----:B------:R-:W-:Y:S01]  /*178a0*/  F2FP.F16.F32.PACK_AB R14, RZ, R14 ;  /* 0x0000000eff0e723e */ /* 0x000fe200000000ff */
[----:B------:R1:W-:Y:S01]  /*178b0*/  @P2 STG.E.U16 desc[UR14][R10.64+0x22], R13 ;  /* 0x0000220d0a002986 */ /* 0x0003e2000c10150e */
[----:B------:R-:W-:Y:S02]  /*178c0*/  F2FP.F16.F32.PACK_AB R18, RZ, R18 ;  /* 0x00000012ff12723e */ /* 0x000fe400000000ff */
[----:B------:R-:W-:Y:S01]  /*178d0*/  F2FP.F16.F32.PACK_AB R19, RZ, R19 ;  /* 0x00000013ff13723e */ /* 0x000fe200000000ff */
[----:B------:R1:W-:Y:S01]  /*178e0*/  @P3 STG.E.U16 desc[UR14][R6.64+0x32], R15 ;  /* 0x0000320f06003986 */ /* 0x0003e2000c10150e */
[C---:B------:R-:W-:Y:S02]  /*178f0*/  ISETP.GT.AND P3, PT, R3.reuse, 0x20, PT ;  /* 0x000000200300780c */ /* 0x040fe40003f64270 */
[----:B------:R-:W-:Y:S01]  /*17900*/  ISETP.GT.AND P2, PT, R3, 0x21, PT ;  /* 0x000000210300780c */ /* 0x000fe20003f44270 */
[----:B------:R1:W-:Y:S03]  /*17910*/  @P4 STG.E.U16 desc[UR14][R6.64+0x30], R14 ;  /* 0x0000300e06004986 */ /* 0x0003e6000c10150e */
[C---:B------:R-:W-:Y:S01]  /*17920*/  ISETP.GT.AND P4, PT, R0.reuse, RZ, P2 ;  /* 0x000000ff0000720c */ /* 0x040fe20001784270 */
[----:B------:R1:W-:Y:S01]  /*17930*/  @P0 STG.E.U16 desc[UR14][R10.64+0x30], R18 ;  /* 0x000030120a000986 */ /* 0x0003e2000c10150e */
[----:B------:R-:W-:-:S03]  /*17940*/  ISETP.GT.AND P0, PT, R0, RZ, P3 ;  /* 0x000000ff0000720c */ /* 0x000fc60001f04270 */
[----:B------:R1:W-:Y:S01]  /*17950*/  @P1 STG.E.U16 desc[UR14][R10.64+0x32], R19 ;  /* 0x000032130a001986 */ /* 0x0003e2000c10150e */
[C---:B------:R-:W-:Y:S02]  /*17960*/  ISETP.GT.AND P1, PT, R0.reuse, 0x8, P2 ;  /* 0x000000080000780c */ /* 0x040fe40001724270 */
[----:B------:R-:W-:-:S05]  /*17970*/  ISETP.GT.AND P5, PT, R0, 0x8, P3 ;  /* 0x000000080000780c */ /* 0x000fca0001fa4270 */
[----:B------:R1:W-:Y:S04]  /*17980*/  @P4 STG.E.U16 desc[UR14][R4.64+0x42], R225 ;  /* 0x000042e104004986 */ /* 0x0003e8000c10150e */
[----:B------:R1:W-:Y:S01]  /*17990*/  @P0 STG.E.U16 desc[UR14][R4.64+0x40], R224 ;  /* 0x000040e004000986 */ /* 0x0003e2000c10150e */
[----:B------:R-:W-:-:S03]  /*179a0*/  ISETP.GT.AND P0, PT, R3, 0x28, PT ;  /* 0x000000280300780c */ /* 0x000fc60003f04270 */
[----:B------:R1:W-:Y:S01]  /*179b0*/  @P1 STG.E.U16 desc[UR14][R8.64+0x42], R227 ;  /* 0x000042e308001986 */ /* 0x0003e2000c10150e */
[----:B------:R-:W-:-:S03]  /*179c0*/  ISETP.GT.AND P1, PT, R3, 0x29, PT ;  /* 0x000000290300780c */ /* 0x000fc60003f24270 */
[----:B------:R1:W-:Y:S01]  /*179d0*/  @P5 STG.E.U16 desc[UR14][R8.64+0x40], R226 ;  /* 0x000040e208005986 */ /* 0x0003e2000c10150e */
[C---:B------:R-:W-:Y:S02]  /*179e0*/  ISETP.GT.AND P5, PT, R0.reuse, RZ, P0 ;  /* 0x000000ff0000720c */ /* 0x040fe400007a4270 */
[----:B------:R-:W-:-:S11]  /*179f0*/  ISETP.GT.AND P4, PT, R0, RZ, P1 ;  /* 0x000000ff0000720c */ /* 0x000fd60000f84270 */
[----:B------:R1:W-:Y:S01]  /*17a00*/  @P5 STG.E.U16 desc[UR14][R4.64+0x50], R228 ;  /* 0x000050e404005986 */ /* 0x0003e2000c10150e */
[----:B------:R-:W-:-:S03]  /*17a10*/  ISETP.GT.AND P5, PT, R0, 0x8, P0 ;  /* 0x000000080000780c */ /* 0x000fc600007a4270 */
[----:B------:R1:W-:Y:S01]  /*17a20*/  @P4 STG.E.U16 desc[UR14][R4.64+0x52], R229 ;  /* 0x000052e504004986 */ /* 0x0003e2000c10150e */
[----:B------:R-:W-:-:S09]  /*17a30*/  ISETP.GT.AND P4, PT, R0, 0x8, P1 ;  /* 0x000000080000780c */ /* 0x000fd20000f84270 */
[----:B------:R1:W-:Y:S01]  /*17a40*/  @P5 STG.E.U16 desc[UR14][R8.64+0x50], R230 ;  /* 0x000050e608005986 */ /* 0x0003e2000c10150e */
[----:B------:R-:W-:-:S03]  /*17a50*/  ISETP.GT.AND P5, PT, R0, 0x80, P3 ;  /* 0x000000800000780c */ /* 0x000fc60001fa4270 */
[----:B------:R1:W-:Y:S01]  /*17a60*/  @P4 STG.E.U16 desc[UR14][R8.64+0x52], R231 ;  /* 0x000052e708004986 */ /* 0x0003e2000c10150e */
[C---:B------:R-:W-:Y:S02]  /*17a70*/  ISETP.GT.AND P4, PT, R0.reuse, 0x80, P2 ;  /* 0x000000800000780c */ /* 0x040fe40001784270 */
[C---:B------:R-:W-:Y:S02]  /*17a80*/  ISETP.GT.AND P3, PT, R0.reuse, 0x88, P3 ;  /* 0x000000880000780c */ /* 0x040fe40001f64270 */
[----:B------:R-:W-:-:S05]  /*17a90*/  ISETP.GT.AND P2, PT, R0, 0x88, P2 ;  /* 0x000000880000780c */ /* 0x000fca0001744270 */
[----:B------:R1:W-:Y:S04]  /*17aa0*/  @P5 STG.E.U16 desc[UR14][R6.64+0x40], R216 ;  /* 0x000040d806005986 */ /* 0x0003e8000c10150e */
[----:B------:R1:W-:Y:S04]  /*17ab0*/  @P4 STG.E.U16 desc[UR14][R6.64+0x42], R217 ;  /* 0x000042d906004986 */ /* 0x0003e8000c10150e */
[----:B------:R1:W-:Y:S01]  /*17ac0*/  @P3 STG.E.U16 desc[UR14][R10.64+0x40], R218 ;  /* 0x000040da0a003986 */ /* 0x0003e2000c10150e */
[C---:B------:R-:W-:Y:S02]  /*17ad0*/  ISETP.GT.AND P3, PT, R0.reuse, 0x80, P1 ;  /* 0x000000800000780c */ /* 0x040fe40000f64270 */
[----:B------:R-:W-:-:S02]  /*17ae0*/  ISETP.GT.AND P4, PT, R0, 0x80, P0 ;  /* 0x000000800000780c */ /* 0x000fc40000784270 */
[C---:B------:R-:W-:Y:S02]  /*17af0*/  ISETP.GT.AND P0, PT, R0.reuse, 0x88, P0 ;  /* 0x000000880000780c */ /* 0x040fe40000704270 */
[----:B------:R-:W-:Y:S01]  /*17b00*/  ISETP.GT.AND P1, PT, R0, 0x88, P1 ;  /* 0x000000880000780c */ /* 0x000fe20000f24270 */
[----:B------:R1:W-:Y:S01]  /*17b10*/  @P2 STG.E.U16 desc[UR14][R10.64+0x42], R219 ;  /* 0x000042db0a002986 */ /* 0x0003e2000c10150e */
[----:B------:R-:W-:-:S05]  /*17b20*/  ISETP.GT.AND P2, PT, R3, 0x31, PT ;  /* 0x000000310300780c */ /* 0x000fca0003f44270 */
[----:B------:R1:W-:Y:S01]  /*17b30*/  @P3 STG.E.U16 desc[UR14][R6.64+0x52], R221 ;  /* 0x000052dd06003986 */ /* 0x0003e2000c10150e */
[----:B------:R-:W-:-:S03]  /*17b40*/  ISETP.GT.AND P3, PT, R3, 0x30, PT ;  /* 0x000000300300780c */ /* 0x000fc60003f64270 */
[----:B------:R1:W-:Y:S01]  /*17b50*/  @P4 STG.E.U16 desc[UR14][R6.64+0x50], R220 ;  /* 0x000050dc06004986 */ /* 0x0003e2000c10150e */
[----:B------:R-:W-:-:S03]  /*17b60*/  ISETP.GT.AND P4, PT, R0, RZ, P2 ;  /* 0x000000ff0000720c */ /* 0x000fc60001784270 */
[----:B------:R1:W-:Y:S01]  /*17b70*/  @P0 STG.E.U16 desc[UR14][R10.64+0x50], R222 ;  /* 0x000050de0a000986 */ /* 0x0003e2000c10150e */
[----:B------:R-:W-:-:S03]  /*17b80*/  ISETP.GT.AND P0, PT, R0, RZ, P3 ;  /* 0x000000ff0000720c */ /* 0x000fc60001f04270 */
[----:B------:R1:W-:Y:S01]  /*17b90*/  @P1 STG.E.U16 desc[UR14][R10.64+0x52], R223 ;  /* 0x000052df0a001986 */ /* 0x0003e2000c10150e */
[----:B------:R-:W-:Y:S01]  /*17ba0*/  ISETP.GT.AND P1, PT, R0, 0x8, P2 ;  /* 0x000000080000780c */ /* 0x000fe20001724270 */
[-C--:B------:R-:W-:Y:S01]  /*17bb0*/  FMUL R208, R208, R2.reuse ;  /* 0x00000002d0d07220 */ /* 0x080fe20000400000 */
[-C--:B------:R-:W-:Y:S01]  /*17bc0*/  FMUL R209, R209, R2.reuse ;  /* 0x00000002d1d17220 */ /* 0x080fe20000400000 */
[-C--:B------:R-:W-:Y:S01]  /*17bd0*/  FMUL R211, R211, R2.reuse ;  /* 0x00000002d3d37220 */ /* 0x080fe20000400000 */
[----:B------:R-:W-:Y:S01]  /*17be0*/  ISETP.GT.AND P5, PT, R0, 0x8, P3 ;  /* 0x000000080000780c */ /* 0x000fe20001fa4270 */
[----:B------:R-:W-:Y:S01]  /*17bf0*/  FMUL R210, R210, R2 ;  /* 0x00000002d2d27220 */ /* 0x000fe20000400000 */
[----:B------:R-:W-:Y:S02]  /*17c00*/  F2FP.F16.F32.PACK_AB R208, RZ, R208 ;  /* 0x000000d0ffd0723e */ /* 0x000fe400000000ff */
[----:B------:R-:W-:Y:S02]  /*17c10*/  F2FP.F16.F32.PACK_AB R209, RZ, R209 ;  /* 0x000000d1ffd1723e */ /* 0x000fe400000000ff */
[----:B------:R-:W-:Y:S01]  /*17c20*/  F2FP.F16.F32.PACK_AB R211, RZ, R211 ;  /* 0x000000d3ffd3723e */ /* 0x000fe200000000ff */
[----:B------:R1:W-:Y:S01]  /*17c30*/  @P0 STG.E.U16 desc[UR14][R4.64+0x60], R208 ;  /* 0x000060d004000986 */ /* 0x0003e2000c10150e */
[----:B------:R-:W-:-:S03]  /*17c40*/  F2FP.F16.F32.PACK_AB R210, RZ, R210 ;  /* 0x000000d2ffd2723e */ /* 0x000fc600000000ff */
[----:B------:R1:W-:Y:S01]  /*17c50*/  @P4 STG.E.U16 desc[UR14][R4.64+0x62], R209 ;  /* 0x000062d104004986 */ /* 0x0003e2000c10150e */
[----:B------:R-:W-:-:S03]  /*17c60*/  ISETP.GT.AND P0, PT, R3, 0x38, PT ;  /* 0x000000380300780c */ /* 0x000fc60003f04270 */
[----:B------:R1:W-:Y:S01]  /*17c70*/  @P1 STG.E.U16 desc[UR14][R8.64+0x62], R211 ;  /* 0x000062d308001986 */ /* 0x0003e2000c10150e */
[----:B------:R-:W-:-:S03]  /*17c80*/  ISETP.GT.AND P1, PT, R3, 0x39, PT ;  /* 0x000000390300780c */ /* 0x000fc60003f24270 */
[----:B------:R1:W-:Y:S01]  /*17c90*/  @P5 STG.E.U16 desc[UR14][R8.64+0x60], R210 ;  /* 0x000060d208005986 */ /* 0x0003e2000c10150e */
[C---:B------:R-:W-:Y:S02]  /*17ca0*/  ISETP.GT.AND P5, PT, R0.reuse, RZ, P0 ;  /* 0x000000ff0000720c */ /* 0x040fe400007a4270 */
[----:B------:R-:W-:Y:S01]  /*17cb0*/  ISETP.GT.AND P4, PT, R0, RZ, P1 ;  /* 0x000000ff0000720c */ /* 0x000fe20000f84270 */
[-C--:B------:R-:W-:Y:S01]  /*17cc0*/  FMUL R212, R212, R2.reuse ;  /* 0x00000002d4d47220 */ /* 0x080fe20000400000 */
[----:B------:R-:W-:-:S04]  /*17cd0*/  FMUL R213, R213, R2 ;  /* 0x00000002d5d57220 */ /* 0x000fc80000400000 */
[----:B------:R-:W-:Y:S02]  /*17ce0*/  F2FP.F16.F32.PACK_AB R212, RZ, R212 ;  /* 0x000000d4ffd4723e */ /* 0x000fe400000000ff */
[----:B------:R-:W-:-:S03]  /*17cf0*/  F2FP.F16.F32.PACK_AB R213, RZ, R213 ;  /* 0x000000d5ffd5723e */ /* 0x000fc600000000ff */
[----:B------:R1:W-:Y:S01]  /*17d00*/  @P5 STG.E.U16 desc[UR14][R4.64+0x70], R212 ;  /* 0x000070d404005986 */ /* 0x0003e2000c10150e */
[----:B------:R-:W-:-:S03]  /*17d10*/  ISETP.GT.AND P5, PT, R0, 0x8, P0 ;  /* 0x000000080000780c */ /* 0x000fc600007a4270 */
[----:B------:R1:W-:Y:S01]  /*17d20*/  @P4 STG.E.U16 desc[UR14][R4.64+0x72], R213 ;  /* 0x000072d504004986 */ /* 0x0003e2000c10150e */
[----:B------:R-:W-:Y:S01]  /*17d30*/  ISETP.GT.AND P4, PT, R0, 0x8, P1 ;  /* 0x000000080000780c */ /* 0x000fe20000f84270 */
[-C--:B------:R-:W-:Y:S01]  /*17d40*/  FMUL R214, R214, R2.reuse ;  /* 0x00000002d6d67220 */ /* 0x080fe20000400000 */
[----:B------:R-:W-:-:S04]  /*17d50*/  FMUL R215, R215, R2 ;  /* 0x00000002d7d77220 */ /* 0x000fc80000400000 */
[----:B------:R-:W-:Y:S02]  /*17d60*/  F2FP.F16.F32.PACK_AB R214, RZ, R214 ;  /* 0x000000d6ffd6723e */ /* 0x000fe400000000ff */
[----:B------:R-:W-:-:S03]  /*17d70*/  F2FP.F16.F32.PACK_AB R215, RZ, R215 ;  /* 0x000000d7ffd7723e */ /* 0x000fc600000000ff */
[----:B------:R1:W-:Y:S01]  /*17d80*/  @P5 STG.E.U16 desc[UR14][R8.64+0x70], R214 ;  /* 0x000070d608005986 */ /* 0x0003e2000c10150e */
[----:B------:R-:W-:-:S03]  /*17d90*/  ISETP.GT.AND P5, PT, R0, 0x80, P3 ;  /* 0x000000800000780c */ /* 0x000fc60001fa4270 */
[----:B------:R1:W-:Y:S01]  /*17da0*/  @P4 STG.E.U16 desc[UR14][R8.64+0x72], R215 ;  /* 0x000072d708004986 */ /* 0x0003e2000c10150e */
[C---:B------:R-:W-:Y:S02]  /*17db0*/  ISETP.GT.AND P4, PT, R0.reuse, 0x80, P2 ;  /* 0x000000800000780c */ /* 0x040fe40001784270 */
[----:B------:R-:W-:Y:S01]  /*17dc0*/  ISETP.GT.AND P3, PT, R0, 0x88, P3 ;  /* 0x000000880000780c */ /* 0x000fe20001f64270 */
[-C--:B------:R-:W-:Y:S01]  /*17dd0*/  FMUL R200, R200, R2.reuse ;  /* 0x00000002c8c87220 */ /* 0x080fe20000400000 */
[-C--:B------:R-:W-:Y:S01]  /*17de0*/  FMUL R201, R201, R2.reuse ;  /* 0x00000002c9c97220 */ /* 0x080fe20000400000 */
[----:B------:R-:W-:-:S03]  /*17df0*/  FMUL R202, R202, R2 ;  /* 0x00000002caca7220 */ /* 0x000fc60000400000 */
[----:B------:R-:W-:Y:S02]  /*17e00*/  F2FP.F16.F32.PACK_AB R200, RZ, R200 ;  /* 0x000000c8ffc8723e */ /* 0x000fe400000000ff */
[----:B------:R-:W-:Y:S02]  /*17e10*/  F2FP.F16.F32.PACK_AB R201, RZ, R201 ;  /* 0x000000c9ffc9723e */ /* 0x000fe400000000ff */
[----:B------:R-:W-:Y:S01]  /*17e20*/  F2FP.F16.F32.PACK_AB R202, RZ, R202 ;  /* 0x000000caffca723e */ /* 0x000fe200000000ff */
[----:B------:R1:W-:Y:S01]  /*17e30*/  @P5 STG.E.U16 desc[UR14][R6.64+0x60], R200 ;  /* 0x000060c806005986 */ /* 0x0003e2000c10150e */
[----:B------:R-:W-:-:S03]  /*17e40*/  ISETP.GT.AND P2, PT, R0, 0x88, P2 ;  /* 0x000000880000780c */ /* 0x000fc60001744270 */
[----:B------:R1:W-:Y:S01]  /*17e50*/  @P4 STG.E.U16 desc[UR14][R6.64+0x62], R201 ;  /* 0x000062c906004986 */ /* 0x0003e2000c10150e */
[----:B------:R-:W-:-:S03]  /*17e60*/  FMUL R203, R203, R2 ;  /* 0x00000002cbcb7220 */ /* 0x000fc60000400000 */
[----:B------:R1:W-:Y:S01]  /*17e70*/  @P3 STG.E.U16 desc[UR14][R10.64+0x60], R202 ;  /* 0x000060ca0a003986 */ /* 0x0003e2000c10150e */
[C---:B------:R-:W-:Y:S01]  /*17e80*/  ISETP.GT.AND P3, PT, R0.reuse, 0x80, P1 ;  /* 0x000000800000780c */ /* 0x040fe20000f64270 */
        /* <DEDUP_REMOVED lines=643> */
[----:B------:R-:W-:-:S02]  /*1a6c0*/  F2FP.F16.F32.PACK_AB R51, RZ, R51 ;  /* 0x00000033ff33723e */ /* 0x000fc400000000ff */
[C---:B------:R-:W-:Y:S01]  /*1a6d0*/  ISETP.GT.AND P0, PT, R3.reuse, 0xd8, PT ;  /* 0x000000d80300780c */ /* 0x040fe20003f04270 */
[----:B------:R1:W-:Y:S04]  /*1a6e0*/  @P4 STG.E.U16 desc[UR14][R4.64+0x1a2], R49 ;  /* 0x0001a23104004986 */ /* 0x0003e8000c10150e */
[----:B------:R1:W-:Y:S01]  /*1a6f0*/  @P1 STG.E.U16 desc[UR14][R8.64+0x1a0], R50 ;  /* 0x0001a03208001986 */ /* 0x0003e2000c10150e */
[----:B------:R-:W-:Y:S02]  /*1a700*/  ISETP.GT.AND P1, PT, R3, 0xd9, PT ;  /* 0x000000d90300780c */ /* 0x000fe40003f24270 */
[C---:B------:R-:W-:Y:S01]  /*1a710*/  ISETP.GT.AND P4, PT, R0.reuse, RZ, P0 ;  /* 0x000000ff0000720c */ /* 0x040fe20000784270 */
[----:B------:R1:W-:Y:S01]  /*1a720*/  @P5 STG.E.U16 desc[UR14][R8.64+0x1a2], R51 ;  /* 0x0001a23308005986 */ /* 0x0003e2000c10150e */
        /* <DEDUP_REMOVED lines=32> */
[C---:B------:R-:W-:Y:S02]  /*1a930*/  ISETP.GT.AND P0, PT, R0.reuse, 0x88, P0 ;  /* 0x000000880000780c */ /* 0x040fe40000704270 */
[----:B------:R-:W-:Y:S01]  /*1a940*/  ISETP.GT.AND P1, PT, R0, 0x88, P1 ;  /* 0x000000880000780c */ /* 0x000fe20000f24270 */
[-C--:B------:R-:W-:Y:S01]  /*1a950*/  FMUL R44, R44, R2.reuse ;  /* 0x000000022c2c7220 */ /* 0x080fe20000400000 */
[-C--:B------:R-:W-:Y:S01]  /*1a960*/  FMUL R46, R46, R2.reuse ;  /* 0x000000022e2e7220 */ /* 0x080fe20000400000 */
[----:B------:R-:W-:Y:S01]  /*1a970*/  FMUL R47, R47, R2 ;  /* 0x000000022f2f7220 */ /* 0x000fe20000400000 */
[----:B------:R-:W-:-:S02]  /*1a980*/  F2FP.F16.F32.PACK_AB R43, RZ, R43 ;  /* 0x0000002bff2b723e */ /* 0x000fc400000000ff */
[----:B------:R-:W-:Y:S02]  /*1a990*/  F2FP.F16.F32.PACK_AB R45, RZ, R45 ;  /* 0x0000002dff2d723e */ /* 0x000fe400000000ff */
[----:B------:R-:W-:Y:S01]  /*1a9a0*/  F2FP.F16.F32.PACK_AB R44, RZ, R44 ;  /* 0x0000002cff2c723e */ /* 0x000fe200000000ff */
[----:B------:R1:W-:Y:S01]  /*1a9b0*/  @P2 STG.E.U16 desc[UR14][R10.64+0x1a2], R43 ;  /* 0x0001a22b0a002986 */ /* 0x0003e2000c10150e */
[----:B------:R-:W-:Y:S02]  /*1a9c0*/  F2FP.F16.F32.PACK_AB R46, RZ, R46 ;  /* 0x0000002eff2e723e */ /* 0x000fe400000000ff */
[----:B------:R-:W-:Y:S01]  /*1a9d0*/  F2FP.F16.F32.PACK_AB R47, RZ, R47 ;  /* 0x0000002fff2f723e */ /* 0x000fe200000000ff */
[----:B------:R1:W-:Y:S01]  /*1a9e0*/  @P3 STG.E.U16 desc[UR14][R6.64+0x1b2], R45 ;  /* 0x0001b22d06003986 */ /* 0x0003e2000c10150e */
[C---:B------:R-:W-:Y:S02]  /*1a9f0*/  ISETP.GT.AND P2, PT, R3.reuse, 0xe0, PT ;  /* 0x000000e00300780c */ /* 0x040fe40003f44270 */
[----:B------:R-:W-:Y:S01]  /*1aa00*/  ISETP.GT.AND P3, PT, R3, 0xe1, PT ;  /* 0x000000e10300780c */ /* 0x000fe20003f64270 */
[----:B------:R1:W-:Y:S04]  /*1aa10*/  @P4 STG.E.U16 desc[UR14][R6.64+0x1b0], R44 ;  /* 0x0001b02c06004986 */ /* 0x0003e8000c10150e */
[----:B------:R1:W-:Y:S01]  /*1aa20*/  @P0 STG.E.U16 desc[UR14][R10.64+0x1b0], R46 ;  /* 0x0001b02e0a000986 */ /* 0x0003e2000c10150e */
[----:B------:R-:W-:-:S03]  /*1aa30*/  ISETP.GT.AND P0, PT, R0, RZ, P2 ;  /* 0x000000ff0000720c */ /* 0x000fc60001704270 */
[----:B------:R1:W-:Y:S01]  /*1aa40*/  @P1 STG.E.U16 desc[UR14][R10.64+0x1b2], R47 ;  /* 0x0001b22f0a001986 */ /* 0x0003e2000c10150e */
[----:B------:R-:W-:Y:S01]  /*1aa50*/  ISETP.GT.AND P1, PT, R0, RZ, P3 ;  /* 0x000000ff0000720c */ /* 0x000fe20001f24270 */
[-C--:B------:R-:W-:Y:S01]  /*1aa60*/  FMUL R32, R32, R2.reuse ;  /* 0x0000000220207220 */ /* 0x080fe20000400000 */
[-C--:B------:R-:W-:Y:S01]  /*1aa70*/  FMUL R33, R33, R2.reuse ;  /* 0x0000000221217220 */ /* 0x080fe20000400000 */
[C---:B------:R-:W-:Y:S02]  /*1aa80*/  ISETP.GT.AND P4, PT, R0.reuse, 0x8, P2 ;  /* 0x000000080000780c */ /* 0x040fe40001784270 */
[----:B------:R-:W-:Y:S01]  /*1aa90*/  ISETP.GT.AND P5, PT, R0, 0x8, P3 ;  /* 0x000000080000780c */ /* 0x000fe20001fa4270 */
[-C--:B------:R-:W-:Y:S01]  /*1aaa0*/  FMUL R34, R34, R2.reuse ;  /* 0x0000000222227220 */ /* 0x080fe20000400000 */
[----:B------:R-:W-:Y:S01]  /*1aab0*/  FMUL R35, R35, R2 ;  /* 0x0000000223237220 */ /* 0x000fe20000400000 */
[----:B------:R-:W-:Y:S02]  /*1aac0*/  F2FP.F16.F32.PACK_AB R32, RZ, R32 ;  /* 0x00000020ff20723e */ /* 0x000fe400000000ff */
[----:B------:R-:W-:-:S02]  /*1aad0*/  F2FP.F16.F32.PACK_AB R33, RZ, R33 ;  /* 0x00000021ff21723e */ /* 0x000fc400000000ff */
[----:B------:R-:W-:Y:S01]  /*1aae0*/  F2FP.F16.F32.PACK_AB R34, RZ, R34 ;  /* 0x00000022ff22723e */ /* 0x000fe200000000ff */
[----:B------:R1:W-:Y:S01]  /*1aaf0*/  @P0 STG.E.U16 desc[UR14][R4.64+0x1c0], R32 ;  /* 0x0001c02004000986 */ /* 0x0003e2000c10150e */
[----:B------:R-:W-:Y:S02]  /*1ab00*/  F2FP.F16.F32.PACK_AB R35, RZ, R35 ;  /* 0x00000023ff23723e */ /* 0x000fe400000000ff */
[C---:B------:R-:W-:Y:S01]  /*1ab10*/  ISETP.GT.AND P0, PT, R3.reuse, 0xe9, PT ;  /* 0x000000e90300780c */ /* 0x040fe20003f04270 */
[----:B------:R1:W-:Y:S01]  /*1ab20*/  @P1 STG.E.U16 desc[UR14][R4.64+0x1c2], R33 ;  /* 0x0001c22104001986 */ /* 0x0003e2000c10150e */
[----:B------:R-:W-:-:S03]  /*1ab30*/  ISETP.GT.AND P1, PT, R3, 0xe8, PT ;  /* 0x000000e80300780c */ /* 0x000fc60003f24270 */
[----:B------:R1:W-:Y:S01]  /*1ab40*/  @P4 STG.E.U16 desc[UR14][R8.64+0x1c0], R34 ;  /* 0x0001c02208004986 */ /* 0x0003e2000c10150e */
[----:B------:R-:W-:-:S03]  /*1ab50*/  ISETP.GT.AND P4, PT, R0, RZ, P0 ;  /* 0x000000ff0000720c */ /* 0x000fc60000784270 */
[----:B------:R1:W-:Y:S01]  /*1ab60*/  @P5 STG.E.U16 desc[UR14][R8.64+0x1c2], R35 ;  /* 0x0001c22308005986 */ /* 0x0003e2000c10150e */
[----:B------:R-:W-:Y:S01]  /*1ab70*/  ISETP.GT.AND P5, PT, R0, RZ, P1 ;  /* 0x000000ff0000720c */ /* 0x000fe20000fa4270 */
[-C--:B------:R-:W-:Y:S01]  /*1ab80*/  FMUL R36, R36, R2.reuse ;  /* 0x0000000224247220 */ /* 0x080fe20000400000 */
[----:B------:R-:W-:-:S04]  /*1ab90*/  FMUL R37, R37, R2 ;  /* 0x0000000225257220 */ /* 0x000fc80000400000 */
[----:B------:R-:W-:Y:S02]  /*1aba0*/  F2FP.F16.F32.PACK_AB R36, RZ, R36 ;  /* 0x00000024ff24723e */ /* 0x000fe400000000ff */
[----:B------:R-:W-:Y:S01]  /*1abb0*/  F2FP.F16.F32.PACK_AB R37, RZ, R37 ;  /* 0x00000025ff25723e */ /* 0x000fe200000000ff */
[----:B------:R-:W-:-:S04]  /*1abc0*/  FMUL R38, R38, R2 ;  /* 0x0000000226267220 */ /* 0x000fc80000400000 */
[----:B------:R1:W-:Y:S01]  /*1abd0*/  @P5 STG.E.U16 desc[UR14][R4.64+0x1d0], R36 ;  /* 0x0001d02404005986 */ /* 0x0003e2000c10150e */
[----:B------:R-:W-:-:S03]  /*1abe0*/  ISETP.GT.AND P5, PT, R0, 0x8, P1 ;  /* 0x000000080000780c */ /* 0x000fc60000fa4270 */
[----:B------:R1:W-:Y:S01]  /*1abf0*/  @P4 STG.E.U16 desc[UR14][R4.64+0x1d2], R37 ;  /* 0x0001d22504004986 */ /* 0x0003e2000c10150e */
[----:B------:R-:W-:Y:S01]  /*1ac00*/  ISETP.GT.AND P4, PT, R0, 0x8, P0 ;  /* 0x000000080000780c */ /* 0x000fe20000784270 */
[----:B------:R-:W-:Y:S01]  /*1ac10*/  FMUL R39, R39, R2 ;  /* 0x0000000227277220 */ /* 0x000fe20000400000 */
[----:B------:R-:W-:-:S04]  /*1ac20*/  F2FP.F16.F32.PACK_AB R38, RZ, R38 ;  /* 0x00000026ff26723e */ /* 0x000fc800000000ff */
        /* <DEDUP_REMOVED lines=8> */
[----:B------:R-:W-:Y:S02]  /*1acb0*/  F2FP.F16.F32.PACK_AB R25, RZ, R25 ;  /* 0x00000019ff19723e */ /* 0x000fe400000000ff */
[C---:B------:R-:W-:Y:S02]  /*1acc0*/  ISETP.GT.AND P2, PT, R0.reuse, 0x88, P2 ;  /* 0x000000880000780c */ /* 0x040fe40001744270 */
[C---:B------:R-:W-:Y:S01]  /*1acd0*/  ISETP.GT.AND P3, PT, R0.reuse, 0x88, P3 ;  /* 0x000000880000780c */ /* 0x040fe20001f64270 */
[----:B------:R1:W-:Y:S01]  /*1ace0*/  @P4 STG.E.U16 desc[UR14][R6.64+0x1c0], R24 ;  /* 0x0001c01806004986 */ /* 0x0003e2000c10150e */
[----:B------:R-:W-:-:S03]  /*1acf0*/  ISETP.GT.AND P4, PT, R0, 0x80, P0 ;  /* 0x000000800000780c */ /* 0x000fc60000784270 */
[----:B------:R1:W-:Y:S01]  /*1ad00*/  @P5 STG.E.U16 desc[UR14][R6.64+0x1c2], R25 ;  /* 0x0001c21906005986 */ /* 0x0003e2000c10150e */
[----:B------:R-:W-:Y:S01]  /*1ad10*/  ISETP.GT.AND P5, PT, R0, 0x80, P1 ;  /* 0x000000800000780c */ /* 0x000fe20000fa4270 */
[-C--:B------:R-:W-:Y:S01]  /*1ad20*/  FMUL R26, R26, R2.reuse ;  /* 0x000000021a1a7220 */ /* 0x080fe20000400000 */
[C---:B------:R-:W-:Y:S01]  /*1ad30*/  ISETP.GT.AND P1, PT, R0.reuse, 0x88, P1 ;  /* 0x000000880000780c */ /* 0x040fe20000f24270 */
[-C--:B------:R-:W-:Y:S01]  /*1ad40*/  FMUL R27, R27, R2.reuse ;  /* 0x000000021b1b7220 */ /* 0x080fe20000400000 */
[----:B------:R-:W-:Y:S01]  /*1ad50*/  ISETP.GT.AND P0, PT, R0, 0x88, P0 ;  /* 0x000000880000780c */ /* 0x000fe20000704270 */
        /* <DEDUP_REMOVED lines=8> */
[----:B------:R-:W-:Y:S02]  /*1ade0*/  F2FP.F16.F32.PACK_AB R30, RZ, R30 ;  /* 0x0000001eff1e723e */ /* 0x000fe400000000ff */
[----:B------:R-:W-:Y:S01]  /*1adf0*/  F2FP.F16.F32.PACK_AB R31, RZ, R31 ;  /* 0x0000001fff1f723e */ /* 0x000fe200000000ff */
[----:B------:R1:W-:Y:S04]  /*1ae00*/  @P2 STG.E.U16 desc[UR14][R10.64+0x1c0], R26 ;  /* 0x0001c01a0a002986 */ /* 0x0003e8000c10150e */
[----:B------:R1:W-:Y:S04]  /*1ae10*/  @P3 STG.E.U16 desc[UR14][R10.64+0x1c2], R27 ;  /* 0x0001c21b0a003986 */ /* 0x0003e8000c10150e */
[----:B------:R1:W-:Y:S04]  /*1ae20*/  @P5 STG.E.U16 desc[UR14][R6.64+0x1d0], R28 ;  /* 0x0001d01c06005986 */ /* 0x0003e8000c10150e */
[----:B------:R1:W-:Y:S04]  /*1ae30*/  @P4 STG.E.U16 desc[UR14][R6.64+0x1d2], R29 ;  /* 0x0001d21d06004986 */ /* 0x0003e8000c10150e */
[----:B------:R1:W-:Y:S04]  /*1ae40*/  @P1 STG.E.U16 desc[UR14][R10.64+0x1d0], R30 ;  /* 0x0001d01e0a001986 */ /* 0x0003e8000c10150e */
[----:B------:R1:W-:Y:S02]  /*1ae50*/  @P0 STG.E.U16 desc[UR14][R10.64+0x1d2], R31 ;  /* 0x0001d21f0a000986 */ /* 0x0003e4000c10150e */
.L_x_508:
[----:B------:R-:W-:Y:S05]  /*1ae60*/  BSYNC B0 ;  /* 0x0000000000007941 */ /* 0x000fea0003800000 */
.L_x_32:
[----:B-1----:R-:W2:Y:S04]  /*1ae70*/  LDL.LU R5, [R1+0xa0] ;  /* 0x0000a00001057983 */ /* 0x002ea80000300800 */
[----:B0-----:R-:W2:Y:S01]  /*1ae80*/  LDL.LU R4, [R1+0xa4] ;  /* 0x0000a40001047983 */ /* 0x001ea20000300800 */
[----:B------:R-:W-:Y:S01]  /*1ae90*/  ULDC UR4, c[0x0][0xc] ;  /* 0x0000030000047ab9 */ /* 0x000fe20000000800 */
[----:B------:R-:W-:Y:S01]  /*1aea0*/  ULDC UR5, c[0x0][0x10] ;  /* 0x0000040000057ab9 */ /* 0x000fe20000000800 */
[----:B------:R-:W2:Y:S01]  /*1aeb0*/  LDC R3, c[0x0][0x14] ;  /* 0x00000500ff037b82 */ /* 0x000ea20000000800 */
[----:B------:R-:W-:Y:S01]  /*1aec0*/  UIMAD.WIDE.U32 UR4, UR4, UR5, URZ ;  /* 0x00000005040472a5 */ /* 0x000fe2000f8e003f */
[----:B------:R-:W-:-:S05]  /*1aed0*/  PRMT R0, RZ, 0x7610, R0 ;  /* 0x00007610ff007816 */ /* 0x000fca0000000000 */
[----:B--2---:R-:W-:-:S04]  /*1aee0*/  IMAD.WIDE.U32 R4, R3, UR4, R4 ;  /* 0x0000000403047c25 */ /* 0x004fc8000f8e0004 */
[----:B------:R-:W-:Y:S01]  /*1aef0*/  IMAD R3, R3, UR5, RZ ;  /* 0x0000000503037c24 */ /* 0x000fe2000f8e02ff */
[----:B------:R-:W-:Y:S01]  /*1af00*/  ULDC.64 UR4, c[0x0][0x650] ;  /* 0x0001940000047ab9 */ /* 0x000fe20000000a00 */
[----:B------:R-:W-:Y:S01]  /*1af10*/  IMAD.MOV.U32 R21, RZ, RZ, R4 ;  /* 0x000000ffff157224 */ /* 0x000fe200078e0004 */
[----:B------:R-:W-:Y:S01]  /*1af20*/  ISETP.GE.U32.AND P0, PT, R4, UR4, PT ;  /* 0x0000000404007c0c */ /* 0x000fe2000bf06070 */
[----:B------:R-:W-:Y:S01]  /*1af30*/  IMAD.IADD R23, R5, 0x1, R3 ;  /* 0x0000000105177824 */ /* 0x000fe200078e0203 */
[----:B------:R-:W-:Y:S02]  /*1af40*/  UMOV UR4, 0xffffffff ;  /* 0xffffffff00047882 */ /* 0x000fe40000000000 */
[----:B------:R-:W-:Y:S02]  /*1af50*/  IMAD.U32 R3, RZ, RZ, UR4 ;  /* 0x00000004ff037e24 */ /* 0x000fe4000f8e00ff */
[----:B------:R0:W-:Y:S01]  /*1af60*/  STL [R1+0xa0], R23 ;  /* 0x0000a01701007387 */ /* 0x0001e20000100800 */
[----:B------:R-:W-:Y:S01]  /*1af70*/  ISETP.GE.U32.AND.EX P0, PT, R23, UR5, PT, P0 ;  /* 0x0000000517007c0c */ /* 0x000fe2000bf06100 */
[----:B------:R-:W-:-:S02]  /*1af80*/  UMOV UR5, 0xffffffff ;  /* 0xffffffff00057882 */ /* 0x000fc40000000000 */
[----:B------:R0:W-:Y:S01]  /*1af90*/  STL [R1+0xa4], R21 ;  /* 0x0000a41501007387 */ /* 0x0001e20000100800 */
[----:B------:R-:W-:-:S03]  /*1afa0*/  IMAD.U32 R18, RZ, RZ, UR5 ;  /* 0x00000005ff127e24 */ /* 0x000fc6000f8e00ff */
[----:B------:R0:W-:Y:S06]  /*1afb0*/  STL [R1+0x9c], R3 ;  /* 0x00009c0301007387 */ /* 0x0001ec0000100800 */
[----:B------:R-:W-:Y:S05]  /*1afc0*/  @P0 BRA `(.L_x_509) ;  /* 0x0000000400840947 */ /* 0x000fea0003800000 */
[----:B-----5:R-:W1:Y:S01]  /*1afd0*/  S2R R17, SR_CTAID.X ;  /* 0x0000000000117919 */ /* 0x020e620000002500 */
[----:B------:R-:W2:Y:S01]  /*1afe0*/  LDC.64 R10, c[0x0][0x628] ;  /* 0x00018a00ff0a7b82 */ /* 0x000ea20000000a00 */
[----:B------:R-:W-:Y:S01]  /*1aff0*/  ULDC UR4, c[0x0][0x150] ;  /* 0x0000540000047ab9 */ /* 0x000fe20000000800 */
[----:B----4-:R-:W-:Y:S01]  /*1b000*/  MOV R8, R21 ;  /* 0x0000001500087202 */ /* 0x010fe20000000f00 */
[----:B------:R-:W4:Y:S01]  /*1b010*/  S2R R19, SR_CTAID.Y ;  /* 0x0000000000137919 */ /* 0x000f220000002600 */
[----:B------:R-:W-:-:S04]  /*1b020*/  IMAD.MOV.U32 R9, RZ, RZ, R23 ;  /* 0x000000ffff097224 */ /* 0x000fc800078e0017 */
[----:B------:R-:W0:Y:S08]  /*1b030*/  LDC R20, c[0x0][0x144] ;  /* 0x00005100ff147b82 */ /* 0x000e300000000800 */
[----:B------:R-:W0:Y:S08]  /*1b040*/  LDC R12, c[0x0][0x630] ;  /* 0x00018c00ff0c7b82 */ /* 0x000e300000000800 */
[----:B------:R-:W0:Y:S01]  /*1b050*/  LDC.64 R14, c[0x0][0x620] ;  /* 0x00018800ff0e7b82 */ /* 0x000e220000000a00 */
[----:B--2---:R-:W-:-:S04]  /*1b060*/  ISETP.NE.U32.AND P0, PT, R10, RZ, PT ;  /* 0x000000ff0a00720c */ /* 0x004fc80003f05070 */
[----:B------:R-:W-:Y:S02]  /*1b070*/  ISETP.NE.AND.EX P0, PT, R11, RZ, PT, P0 ;  /* 0x000000ff0b00720c */ /* 0x000fe40003f05300 */
[----:B-1----:R-:W-:-:S05]  /*1b080*/  I2FP.F32.U32 R0, R17 ;  /* 0x0000001100007245 */ /* 0x002fca0000201000 */
[----:B------:R-:W-:-:S04]  /*1b090*/  FMUL R0, R0, UR4 ;  /* 0x0000000400007c20 */ /* 0x000fc80008400000 */
[----:B------:R1:W2:Y:S02]  /*1b0a0*/  F2I.U32.TRUNC.NTZ R18, R0 ;  /* 0x0000000000127305 */ /* 0x0002a4000020f000 */
[----:B----4-:R-:W-:Y:S05]  /*1b0b0*/  @!P0 BRA `(.L_x_510) ;  /* 0x0000000000288947 */ /* 0x010fea0003800000 */
[----:B-1----:R-:W0:Y:S02]  /*1b0c0*/  LDC R0, c[0x0][0x634] ;  /* 0x00018d00ff007b82 */ /* 0x002e240000000800 */
[----:B0-----:R-:W-:-:S05]  /*1b0d0*/  IADD3 R3, P0, R21, R0, RZ ;  /* 0x0000000015037210 */ /* 0x001fca0007f1e0ff */
[----:B------:R-:W-:-:S04]  /*1b0e0*/  IMAD.X R13, RZ, RZ, R23, P0 ;  /* 0x000000ffff0d7224 */ /* 0x000fc800000e0617 */
[----:B------:R-:W-:-:S04]  /*1b0f0*/  IMAD.WIDE.U32 R4, R13, R10, RZ ;  /* 0x0000000a0d047225 */ /* 0x000fc800078e00ff */
[----:B---3--:R-:W-:-:S04]  /*1b100*/  IMAD.WIDE.U32 R6, P0, R3, R11, R4 ;  /* 0x0000000b03067225 */ /* 0x008fc80007800004 */
[----:B------:R-:W-:-:S04]  /*1b110*/  IMAD.WIDE.U32 R4, R3, R10, RZ ;  /* 0x0000000a03047225 */ /* 0x000fc800078e00ff */
[----:B------:R-:W-:Y:S01]  /*1b120*/  IMAD.X R9, RZ, RZ, RZ, P0 ;  /* 0x000000ffff097224 */ /* 0x000fe200000e06ff */
[----:B------:R-:W-:Y:S01]  /*1b130*/  IADD3 RZ, P0, R5, R6, RZ ;  /* 0x0000000605ff7210 */ /* 0x000fe20007f1e0ff */
[----:B------:R-:W-:-:S04]  /*1b140*/  IMAD.MOV.U32 R8, RZ, RZ, R7 ;  /* 0x000000ffff087224 */ /* 0x000fc800078e0007 */
[----:B------:R-:W-:-:S08]  /*1b150*/  IMAD.WIDE.U32.X R8, R13, R11, R8, P0 ;  /* 0x0000000b0d087225 */ /* 0x000fd000000e0408 */
.L_x_510:
[----:B------:R-:W4:Y:S01]  /*1b160*/  LDC.64 R24, c[0x0][0x640] ;  /* 0x00019000ff187b82 */ /* 0x000f220000000a00 */
[-C--:B0-----:R-:W-:Y:S01]  /*1b170*/  SHF.R.U64 R27, R8, R12.reuse, R9 ;  /* 0x0000000c081b7219 */ /* 0x081fe20000001209 */
[----:B------:R-:W-:Y:S01]  /*1b180*/  IMAD.MOV.U32 R4, RZ, RZ, R21 ;  /* 0x000000ffff047224 */ /* 0x000fe200078e0015 */
[----:B-1----:R-:W-:Y:S01]  /*1b190*/  SHF.R.U32.HI R0, RZ, R12, R9 ;  /* 0x0000000cff007219 */ /* 0x002fe20000011609 */
[----:B--2---:R-:W-:Y:S01]  /*1b1a0*/  IMAD.MOV R18, RZ, RZ, -R18 ;  /* 0x000000ffff127224 */ /* 0x004fe200078e0a12 */
[----:B------:R-:W-:Y:S01]  /*1b1b0*/  IADD3 R3, P0, RZ, -R27, RZ ;  /* 0x8000001bff037210 */ /* 0x000fe20007f1e0ff */
[----:B------:R-:W-:Y:S01]  /*1b1c0*/  ULDC UR4, c[0x0][0x154] ;  /* 0x0000550000047ab9 */ /* 0x000fe20000000800 */
[----:B---3--:R-:W-:Y:S01]  /*1b1d0*/  IMAD.MOV.U32 R7, RZ, RZ, 0x1 ;  /* 0x00000001ff077424 */ /* 0x008fe200078e00ff */
[----:B------:R-:W0:Y:S01]  /*1b1e0*/  LDC R6, c[0x0][0x618] ;  /* 0x00018600ff067b82 */ /* 0x000e220000000800 */
[----:B------:R-:W-:Y:S02]  /*1b1f0*/  IMAD R17, R20, R18, R17 ;  /* 0x0000001214117224 */ /* 0x000fe400078e0211 */
[----:B------:R-:W-:-:S04]  /*1b200*/  IMAD.X R5, RZ, RZ, ~R0, P0 ;  /* 0x000000ffff057224 */ /* 0x000fc800000e0e00 */
[-C--:B------:R-:W-:Y:S01]  /*1b210*/  IMAD R0, R5, R14.reuse, RZ ;  /* 0x0000000e05007224 */ /* 0x080fe200078e02ff */
[----:B------:R-:W1:Y:S01]  /*1b220*/  LDC R8, c[0x0][0x608] ;  /* 0x00018200ff087b82 */ /* 0x000e620000000800 */
[----:B------:R-:W-:Y:S02]  /*1b230*/  IMAD.MOV.U32 R5, RZ, RZ, R23 ;  /* 0x000000ffff057224 */ /* 0x000fe400078e0017 */
[----:B------:R-:W-:-:S05]  /*1b240*/  IMAD.WIDE.U32 R4, R3, R14, R4 ;  /* 0x0000000e03047225 */ /* 0x000fca00078e0004 */
[----:B------:R-:W2:Y:S01]  /*1b250*/  LDC R22, c[0x0][0x658] ;  /* 0x00019600ff167b82 */ /* 0x000ea20000000800 */
[----:B------:R-:W-:Y:S01]  /*1b260*/  IMAD R3, R3, R15, R0 ;  /* 0x0000000f03037224 */ /* 0x000fe200078e0200 */
[----:B------:R-:W-:Y:S02]  /*1b270*/  I2FP.F32.U32 R0, R19 ;  /* 0x0000001300007245 */ /* 0x000fe40000201000 */
[----:B----4-:R-:W-:Y:S01]  /*1b280*/  ISETP.NE.U32.AND P0, PT, R24, RZ, PT ;  /* 0x000000ff1800720c */ /* 0x010fe20003f05070 */
[----:B------:R-:W-:Y:S02]  /*1b290*/  IMAD.IADD R3, R5, 0x1, R3 ;  /* 0x0000000105037824 */ /* 0x000fe400078e0203 */
[----:B------:R-:W-:Y:S01]  /*1b2a0*/  FMUL R0, R0, UR4 ;  /* 0x0000000400007c20 */ /* 0x000fe20008400000 */
[----:B------:R-:W3:Y:S01]  /*1b2b0*/  LDC R18, c[0x0][0x148] ;  /* 0x00005200ff127b82 */ /* 0x000ee20000000800 */
[----:B------:R-:W-:Y:S01]  /*1b2c0*/  ISETP.NE.AND.EX P0, PT, R25, RZ, PT, P0 ;  /* 0x000000ff1900720c */ /* 0x000fe20003f05300 */
[----:B------:R-:W-:Y:S01]  /*1b2d0*/  IMAD.MOV.U32 R5, RZ, RZ, -0x1 ;  /* 0xffffffffff057424 */ /* 0x000fe200078e00ff */
[-CC-:B0-----:R-:W-:Y:S01]  /*1b2e0*/  SHF.R.U64 R12, R4, R6.reuse, R3.reuse ;  /* 0x00000006040c7219 */ /* 0x181fe20000001203 */
[----:B------:R0:W4:Y:S01]  /*1b2f0*/  F2I.U32.TRUNC.NTZ R13, R0 ;  /* 0x00000000000d7305 */ /* 0x000122000020f000 */
[----:B------:R-:W-:-:S03]  /*1b300*/  SHF.R.U32.HI R3, RZ, R6, R3 ;  /* 0x00000006ff037219 */ /* 0x000fc60000011603 */
[----:B------:R-:W0:Y:S01]  /*1b310*/  LDC R15, c[0x0][0x600] ;  /* 0x00018000ff0f7b82 */ /* 0x000e220000000800 */
[-CC-:B-1----:R-:W-:Y:S02]  /*1b320*/  SHF.R.U64 R10, R12, R8.reuse, R3.reuse ;  /* 0x000000080c0a7219 */ /* 0x182fe40000001203 */
[----:B------:R-:W-:-:S05]  /*1b330*/  SHF.R.U32.HI R3, RZ, R8, R3 ;  /* 0x00000008ff037219 */ /* 0x000fca0000011603 */
[----:B------:R-:W1:Y:S01]  /*1b340*/  LDC R20, c[0x0][0x648] ;  /* 0x00019200ff147b82 */ /* 0x000e620000000800 */
[-C--:B--2---:R-:W-:Y:S02]  /*1b350*/  SHF.L.U32 R4, R5, R22.reuse, RZ ;  /* 0x0000001605047219 */ /* 0x084fe400000006ff */
[-CC-:B------:R-:W-:Y:S02]  /*1b360*/  SHF.R.U64 R14, R10, R22.reuse, R3.reuse ;  /* 0x000000160a0e7219 */ /* 0x180fe40000001203 */
[----:B------:R-:W-:Y:S02]  /*1b370*/  SHF.R.U32.HI R5, RZ, R22, R3 ;  /* 0x00000016ff057219 */ /* 0x000fe40000011603 */
[----:B------:R-:W-:Y:S01]  /*1b380*/  LOP3.LUT R21, RZ, R4, RZ, 0x33, !PT ;  /* 0x00000004ff157212 */ /* 0x000fe200078e33ff */
[----:B------:R-:W2:Y:S01]  /*1b390*/  LDC R23, c[0x0][0x638] ;  /* 0x00018e00ff177b82 */ /* 0x000ea20000000800 */
[----:B------:R-:W-:Y:S02]  /*1b3a0*/  SHF.L.U32 R22, R7, R22, RZ ;  /* 0x0000001607167219 */ /* 0x000fe400000006ff */
[----:B------:R-:W-:-:S05]  /*1b3b0*/  MOV R4, R14 ;  /* 0x0000000e00047202 */ /* 0x000fca0000000f00 */
[----:B------:R-:W0:Y:S01]  /*1b3c0*/  LDC R26, c[0x0][0x610] ;  /* 0x00018400ff1a7b82 */ /* 0x000e220000000800 */
[----:B----4-:R-:W-:Y:S05]  /*1b3d0*/  @!P0 BRA `(.L_x_511) ;  /* 0x0000000000288947 */ /* 0x010fea0003800000 */
        /* <DEDUP_REMOVED lines=10> */
.L_x_511:
[----:B------:R-:W4:Y:S01]  /*1b480*/  LDC R3, c[0x0][0x65c] ;  /* 0x00019700ff037b82 */ /* 0x000f220000000800 */
[----:B01----:R-:W-:Y:S01]  /*1b490*/  SHF.R.U64 R0, R4, R20, R5 ;  /* 0x0000001404007219 */ /* 0x003fe20000001205 */
[----:B------:R-:W-:Y:S01]  /*1b4a0*/  VIADD R7, R15, 0xffffffff ;  /* 0xffffffff0f077836 */ /* 0x000fe20000000000 */
[----:B------:R-:W-:Y:S01]  /*1b4b0*/  LOP3.LUT R5, R10, R21, RZ, 0xc0, !PT ;  /* 0x000000150a057212 */ /* 0x000fe200078ec0ff */
[----:B------:R-:W-:Y:S01]  /*1b4c0*/  IMAD.MOV R13, RZ, RZ, -R13 ;  /* 0x000000ffff0d7224 */ /* 0x000fe200078e0a0d */
[----:B------:R-:W-:Y:S02]  /*1b4d0*/  R2UR UR5, R27 ;  /* 0x000000001b0572ca */ /* 0x000fe400000e0000 */
[----:B------:R-:W-:Y:S02]  /*1b4e0*/  LOP3.LUT R12, R12, R7, RZ, 0xc0, !PT ;  /* 0x000000070c0c7212 */ /* 0x000fe400078ec0ff */
[----:B----4-:R-:W-:Y:S01]  /*1b4f0*/  ISETP.NE.AND P0, PT, R3, 0x1, PT ;  /* 0x000000010300780c */ /* 0x010fe20003f05270 */
[----:B------:R-:W-:-:S02]  /*1b500*/  IMAD.MOV R3, RZ, RZ, -R0 ;  /* 0x000000ffff037224 */ /* 0x000fc400078e0a00 */
[----:B------:R-:W-:Y:S02]  /*1b510*/  IMAD R0, R22, R0, R5 ;  /* 0x0000000016007224 */ /* 0x000fe400078e0205 */
[----:B--2---:R-:W-:-:S04]  /*1b520*/  IMAD R3, R3, R23, R14 ;  /* 0x0000001703037224 */ /* 0x004fc800078e020e */
[----:B------:R-:W-:-:S04]  /*1b530*/  IMAD R3, R3, R15, R12 ;  /* 0x0000000f03037224 */ /* 0x000fc800078e020c */
[----:B---3--:R-:W-:-:S04]  /*1b540*/  @P0 IMAD R17, R18, R13, R19 ;  /* 0x0000000d12110224 */ /* 0x008fc800078e0213 */
[----:B------:R-:W-:-:S05]  /*1b550*/  IMAD R0, R0, R26, R17 ;  /* 0x0000001a00007224 */ /* 0x000fca00078e0211 */
[----:B------:R-:W-:Y:S02]  /*1b560*/  SEL R4, R3, R0, !P0 ;  /* 0x0000000003047207 */ /* 0x000fe40004000000 */
[----:B------:R-:W-:Y:S01]  /*1b570*/  SEL R0, R0, R3, !P0 ;  /* 0x0000000300007207 */ /* 0x000fe20004000000 */
[----:B------:R-:W-:Y:S01]  /*1b580*/  IMAD.U32 R3, RZ, RZ, UR5 ;  /* 0x00000005ff037e24 */ /* 0x000fe2000f8e00ff */
[----:B------:R-:W-:Y:S02]  /*1b590*/  R2UR UR4, R4 ;  /* 0x00000000040472ca */ /* 0x000fe400000e0000 */
[----:B------:R-:W-:Y:S01]  /*1b5a0*/  R2UR UR6, R0 ;  /* 0x00000000000672ca */ /* 0x000fe200000e0000 */
[----:B------:R-:W-:Y:S01]  /*1b5b0*/  IMAD.MOV.U32 R0, RZ, RZ, 0x1 ;  /* 0x00000001ff007424 */ /* 0x000fe200078e00ff */
[----:B------:R1:W-:Y:S09]  /*1b5c0*/  STL [R1+0x9c], R3 ;  /* 0x00009c0301007387 */ /* 0x0003f20000100800 */
[----:B------:R-:W-:-:S07]  /*1b5d0*/  IMAD.U32 R18, RZ, RZ, UR4 ;  /* 0x00000004ff127e24 */ /* 0x000fce000f8e00ff */
.L_x_509:
[----:B------:R-:W-:Y:S01]  /*1b5e0*/  LOP3.LUT P0, RZ, R0, 0xff, RZ, 0xc0, !PT ;  /* 0x000000ff00ff7812 */ /* 0x000fe2000780c0ff */
[----:B------:R-:W-:-:S12]  /*1b5f0*/  IMAD.U32 R19, RZ, RZ, UR6 ;  /* 0x00000006ff137e24 */ /* 0x000fd8000f8e00ff */
[----:B------:R-:W-:Y:S05]  /*1b600*/  @P0 BRA `(.L_x_512) ;  /* 0xfffffe5c006c0947 */ /* 0x000fea000383ffff */
[----:B------:R-:W-:Y:S05]  /*1b610*/  EXIT ;  /* 0x000000000000794d */ /* 0x000fea0003800000 */
.L_x_7:
[----:B------:R-:W2:Y:S01]  /*1b620*/  LDL R163, [R1+0xa4] ;  /* 0x0000a40001a37983 */ /* 0x000ea20000100800 */
[----:B------:R-:W-:-:S03]  /*1b630*/  ULDC.64 UR4, c[0x0][0x650] ;  /* 0x0001940000047ab9 */ /* 0x000fc60000000a00 */
[----:B------:R-:W3:Y:S01]  /*1b640*/  LDL R162, [R1+0xa0] ;  /* 0x0000a00001a27983 */ /* 0x000ee20000100800 */
[----:B------:R-:W-:Y:S01]  /*1b650*/  PRMT R6, RZ, 0x7610, R6 ;  /* 0x00007610ff067816 */ /* 0x000fe20000000006 */
[----:B------:R-:W-:Y:S01]  /*1b660*/  IMAD.MOV.U32 R5, RZ, RZ, -0x1 ;  /* 0xffffffffff057424 */ /* 0x000fe200078e00ff */
[----:B------:R-:W-:Y:S01]  /*1b670*/  MOV R4, 0xffffffff ;  /* 0xffffffff00047802 */ /* 0x000fe20000000f00 */
[----:B------:R-:W-:Y:S01]  /*1b680*/  IMAD.MOV.U32 R9, RZ, RZ, -0x1 ;  /* 0xffffffffff097424 */ /* 0x000fe200078e00ff */
[----:B--2---:R-:W-:-:S04]  /*1b690*/  ISETP.GE.U32.AND P0, PT, R163, UR4, PT ;  /* 0x00000004a3007c0c */ /* 0x004fc8000bf06070 */
[----:B---3--:R-:W-:-:S13]  /*1b6a0*/  ISETP.GE.U32.AND.EX P0, PT, R162, UR5, PT, P0 ;  /* 0x00000005a2007c0c */ /* 0x008fda000bf06100 */
[----:B------:R-:W-:Y:S05]  /*1b6b0*/  @P0 BRA `(.L_x_513) ;  /* 0x0000000400340947 */ /* 0x000fea0003800000 */
[----:B------:R-:W1:Y:S01]  /*1b6c0*/  LDC.64 R14, c[0x0][0x628] ;  /* 0x00018a00ff0e7b82 */ /* 0x000e620000000a00 */
[----:B------:R-:W-:Y:S02]  /*1b6d0*/  IMAD.MOV.U32 R8, RZ, RZ, R163 ;  /* 0x000000ffff087224 */ /* 0x000fe400078e00a3 */
[----:B------:R-:W-:-:S05]  /*1b6e0*/  IMAD.MOV.U32 R9, RZ, RZ, R162 ;  /* 0x000000ffff097224 */ /* 0x000fca00078e00a2 */
[----:B------:R-:W2:Y:S08]  /*1b6f0*/  LDC R10, c[0x0][0x630] ;  /* 0x00018c00ff0a7b82 */ /* 0x000eb00000000800 */
[----:B------:R-:W3:Y:S01]  /*1b700*/  LDC.64 R16, c[0x0][0x620] ;  /* 0x00018800ff107b82 */ /* 0x000ee20000000a00 */
[----:B-1----:R-:W-:-:S04]  /*1b710*/  ISETP.NE.U32.AND P0, PT, R14, RZ, PT ;  /* 0x000000ff0e00720c */ /* 0x002fc80003f05070 */
[----:B------:R-:W-:-:S13]  /*1b720*/  ISETP.NE.AND.EX P0, PT, R15, RZ, PT, P0 ;  /* 0x000000ff0f00720c */ /* 0x000fda0003f05300 */
[----:B--23--:R-:W-:Y:S05]  /*1b730*/  @!P0 BRA `(.L_x_514) ;  /* 0x0000000000288947 */ /* 0x00cfea0003800000 */
[----:B------:R-:W1:Y:S02]  /*1b740*/  LDC R4, c[0x0][0x634] ;  /* 0x00018d00ff047b82 */ /* 0x000e640000000800 */
[----:B-1----:R-:W-:-:S05]  /*1b750*/  IADD3 R9, P0, R163, R4, RZ ;  /* 0x00000004a3097210 */ /* 0x002fca0007f1e0ff */
        /* <DEDUP_REMOVED lines=8> */
.L_x_514:
[----:B------:R-:W1:Y:S01]  /*1b7e0*/  LDC.64 R20, c[0x0][0x640] ;  /* 0x00019000ff147b82 */ /* 0x000e620000000a00 */
[-CC-:B------:R-:W-:Y:S02]  /*1b7f0*/  SHF.R.U64 R14, R8, R10.reuse, R9.reuse ;  /* 0x0000000a080e7219 */ /* 0x180fe40000001209 */
[----:B------:R-:W-:Y:S02]  /*1b800*/  SHF.R.U32.HI R4, RZ, R10, R9 ;  /* 0x0000000aff047219 */ /* 0x000fe40000011609 */
[----:B------:R-:W-:-:S03]  /*1b810*/  IADD3 R7, P0, RZ, -R14, RZ ;  /* 0x8000000eff077210 */ /* 0x000fc60007f1e0ff */
[----:B------:R-:W2:Y:S02]  /*1b820*/  LDC R8, c[0x0][0x618] ;  /* 0x00018600ff087b82 */ /* 0x000ea40000000800 */
[----:B------:R-:W-:Y:S02]  /*1b830*/  IMAD.X R5, RZ, RZ, ~R4, P0 ;  /* 0x000000ffff057224 */ /* 0x000fe400000e0e04 */
[----:B------:R-:W-:Y:S02]  /*1b840*/  IMAD.MOV.U32 R4, RZ, RZ, R163 ;  /* 0x000000ffff047224 */ /* 0x000fe400078e00a3 */
[-C--:B------:R-:W-:Y:S02]  /*1b850*/  IMAD R6, R5, R16.reuse, RZ ;  /* 0x0000001005067224 */ /* 0x080fe400078e02ff */
[----:B------:R-:W3:Y:S01]  /*1b860*/  LDC R18, c[0x0][0x608] ;  /* 0x00018200ff127b82 */ /* 0x000ee20000000800 */
[----:B------:R-:W-:Y:S02]  /*1b870*/  IMAD.MOV.U32 R5, RZ, RZ, R162 ;  /* 0x000000ffff057224 */ /* 0x000fe400078e00a2 */
[----:B------:R-:W-:-:S05]  /*1b880*/  IMAD.WIDE.U32 R4, R7, R16, R4 ;  /* 0x0000001007047225 */ /* 0x000fca00078e0004 */
[----:B------:R-:W4:Y:S01]  /*1b890*/  LDC R19, c[0x0][0x658] ;  /* 0x00019600ff137b82 */ /* 0x000f220000000800 */
[----:B------:R-:W-:Y:S01]  /*1b8a0*/  IMAD R7, R7, R17, R6 ;  /* 0x0000001107077224 */ /* 0x000fe200078e0206 */
[----:B-1----:R-:W-:Y:S01]  /*1b8b0*/  ISETP.NE.U32.AND P0, PT, R20, RZ, PT ;  /* 0x000000ff1400720c */ /* 0x002fe20003f05070 */
[----:B------:R-:W-:Y:S02]  /*1b8c0*/  IMAD.MOV.U32 R6, RZ, RZ, -0x1 ;  /* 0xffffffffff067424 */ /* 0x000fe400078e00ff */
[----:B------:R-:W-:Y:S01]  /*1b8d0*/  IMAD.IADD R5, R5, 0x1, R7 ;  /* 0x0000000105057824 */ /* 0x000fe200078e0207 */
[----:B------:R-:W-:Y:S02]  /*1b8e0*/  ISETP.NE.AND.EX P0, PT, R21, RZ, PT, P0 ;  /* 0x000000ff1500720c */ /* 0x000fe40003f05300 */
[----:B------:R-:W1:Y:S02]  /*1b8f0*/  LDC R17, c[0x0][0x600] ;  /* 0x00018000ff117b82 */ /* 0x000e640000000800 */
[----:B--2---:R-:W-:-:S02]  /*1b900*/  SHF.R.U64 R10, R4, R8, R5 ;  /* 0x00000008040a7219 */ /* 0x004fc40000001205 */
[----:B------:R-:W-:-:S04]  /*1b910*/  SHF.R.U32.HI R5, RZ, R8, R5 ;  /* 0x00000008ff057219 */ /* 0x000fc80000011605 */
[----:B------:R-:W2:Y:S01]  /*1b920*/  LDC R22, c[0x0][0x648] ;  /* 0x00019200ff167b82 */ /* 0x000ea20000000800 */
[-CC-:B---3--:R-:W-:Y:S02]  /*1b930*/  SHF.R.U64 R15, R10, R18.reuse, R5.reuse ;  /* 0x000000120a0f7219 */ /* 0x188fe40000001205 */
[----:B------:R-:W-:Y:S02]  /*1b940*/  SHF.R.U32.HI R4, RZ, R18, R5 ;  /* 0x00000012ff047219 */ /* 0x000fe40000011605 */
[----:B------:R-:W-:-:S03]  /*1b950*/  MOV R18, 0x1 ;  /* 0x0000000100127802 */ /* 0x000fc60000000f00 */
[----:B0-----:R-:W0:Y:S01]  /*1b960*/  LDC R23, c[0x0][0x638] ;  /* 0x00018e00ff177b82 */ /* 0x001e220000000800 */
[-CC-:B----4-:R-:W-:Y:S02]  /*1b970*/  SHF.R.U64 R16, R15, R19.reuse, R4.reuse ;  /* 0x000000130f107219 */ /* 0x190fe40000001204 */
[-C--:B------:R-:W-:Y:S02]  /*1b980*/  SHF.L.U32 R6, R6, R19.reuse, RZ ;  /* 0x0000001306067219 */ /* 0x080fe400000006ff */
[----:B------:R-:W-:Y:S01]  /*1b990*/  SHF.R.U32.HI R5, RZ, R19, R4 ;  /* 0x00000013ff057219 */ /* 0x000fe20000011604 */
[----:B------:R-:W-:Y:S01]  /*1b9a0*/  IMAD.MOV.U32 R4, RZ, RZ, R16 ;  /* 0x000000ffff047224 */ /* 0x000fe200078e0010 */
[----:B------:R-:W-:Y:S01]  /*1b9b0*/  LOP3.LUT R24, RZ, R6, RZ, 0x33, !PT ;  /* 0x00000006ff187212 */ /* 0x000fe200078e33ff */
[----:B------:R-:W3:Y:S01]  /*1b9c0*/  LDC R25, c[0x0][0x610] ;  /* 0x00018400ff197b82 */ /* 0x000ee20000000800 */
[----:B------:R-:W-:Y:S05]  /*1b9d0*/  @!P0 BRA `(.L_x_515) ;  /* 0x0000000000288947 */ /* 0x000fea0003800000 */
        /* <DEDUP_REMOVED lines=10> */
.L_x_515:
[----:B------:R-:W4:Y:S01]  /*1ba80*/  LDC R6, c[0x0][0x65c] ;  /* 0x00019700ff067b82 */ /* 0x000f220000000800 */
[----:B--2---:R-:W-:Y:S01]  /*1ba90*/  SHF.R.U64 R4, R4, R22, R5 ;  /* 0x0000001604047219 */ /* 0x004fe20000001205 */
[----:B-1----:R-:W-:Y:S01]  /*1baa0*/  VIADD R7, R17, 0xffffffff ;  /* 0xffffffff11077836 */ /* 0x002fe20000000000 */
[----:B------:R-:W-:Y:S01]  /*1bab0*/  SHF.L.U32 R18, R18, R19, RZ ;  /* 0x0000001312127219 */ /* 0x000fe200000006ff */
[----:B------:R-:W-:Y:S01]  /*1bac0*/  IMAD.MOV.U32 R9, RZ, RZ, R14 ;  /* 0x000000ffff097224 */ /* 0x000fe200078e000e */
[----:B------:R-:W-:Y:S01]  /*1bad0*/  LOP3.LUT R3, R15, R24, RZ, 0xc0, !PT ;  /* 0x000000180f037212 */ /* 0x000fe200078ec0ff */
[----:B------:R-:W-:Y:S01]  /*1bae0*/  IMAD.MOV R5, RZ, RZ, -R4 ;  /* 0x000000ffff057224 */ /* 0x000fe200078e0a04 */
[----:B------:R-:W-:-:S03]  /*1baf0*/  LOP3.LUT R7, R10, R7, RZ, 0xc0, !PT ;  /* 0x000000070a077212 */ /* 0x000fc600078ec0ff */
[----:B------:R-:W-:Y:S01]  /*1bb00*/  IMAD R3, R18, R4, R3 ;  /* 0x0000000412037224 */ /* 0x000fe200078e0203 */
[----:B----4-:R-:W-:Y:S01]  /*1bb10*/  ISETP.NE.AND P0, PT, R6, 0x1, PT ;  /* 0x000000010600780c */ /* 0x010fe20003f05270 */
[----:B------:R-:W-:-:S12]  /*1bb20*/  IMAD.MOV.U32 R6, RZ, RZ, 0x1 ;  /* 0x00000001ff067424 */ /* 0x000fd800078e00ff */
[----:B------:R-:W-:Y:S02]  /*1bb30*/  @P0 IMAD R0, R11, R12, R2 ;  /* 0x0000000c0b000224 */ /* 0x000fe400078e0202 */
[----:B0-----:R-:W-:Y:S02]  /*1bb40*/  IMAD R2, R5, R23, R16 ;  /* 0x0000001705027224 */ /* 0x001fe400078e0210 */
[----:B---3--:R-:W-:Y:S02]  /*1bb50*/  IMAD R0, R3, R25, R0 ;  /* 0x0000001903007224 */ /* 0x008fe400078e0200 */
[----:B------:R-:W-:-:S05]  /*1bb60*/  IMAD R5, R2, R17, R7 ;  /* 0x0000001102057224 */ /* 0x000fca00078e0207 */
[----:B------:R-:W-:Y:S02]  /*1bb70*/  SEL R4, R5, R0, !P0 ;  /* 0x0000000005047207 */ /* 0x000fe40004000000 */
[----:B------:R-:W-:-:S07]  /*1bb80*/  SEL R5, R0, R5, !P0 ;  /* 0x0000000500057207 */ /* 0x000fce0004000000 */
.L_x_513:
[----:B------:R-:W-:-:S08]  /*1bb90*/  NOP ;  /* 0x0000000000007918 */ /* 0x000fd00000000000 */
[----:B0-----:R-:W0:-:S00]  /*1bba0*/  USETMAXREG.DEALLOC.CTAPOOL 0x18 ;  /* 0x00000018000079c8 */ /* 0x001e0000080e0500 */
[----:B------:R-:W-:-:S13]  /*1bbb0*/  ISETP.NE.AND P0, PT, RZ, UR8, PT ;  /* 0x00000008ff007c0c */ /* 0x000fda000bf05270 */
[----:B------:R-:W-:Y:S05]  /*1bbc0*/  @P0 EXIT ;  /* 0x000000000000094d */ /* 0x000fea0003800000 */
[----:B0-----:R-:W-:Y:S01]  /*1bbd0*/  LOP3.LUT P0, RZ, R6, 0xff, RZ, 0xc0, !PT ;  /* 0x000000ff06ff7812 */ /* 0x001fe2000780c0ff */
[----:B------:R-:W-:Y:S02]  /*1bbe0*/  IMAD.MOV.U32 R0, RZ, RZ, 0x1 ;  /* 0x00000001ff007424 */ /* 0x000fe400078e00ff */
[----:B------:R-:W-:-:S10]  /*1bbf0*/  IMAD.MOV.U32 R6, RZ, RZ, RZ ;  /* 0x000000ffff067224 */ /* 0x000fd400078e00ff */
[----:B------:R-:W-:Y:S05]  /*1bc00*/  @!P0 BRA `(.L_x_516) ;  /* 0x0000000c006c8947 */ /* 0x000fea0003800000 */
[----:B------:R-:W2:Y:S01]  /*1bc10*/  LDL R2, [R1+0x98] ;  /* 0x0000980001027983 */ /* 0x000ea20000100800 */
[----:B------:R-:W-:Y:S01]  /*1bc20*/  ULDC UR4, c[0x0][0x28c] ;  /* 0x0000a30000047ab9 */ /* 0x000fe20000000800 */
[----:B------:R-:W-:Y:S01]  /*1bc30*/  ULDC UR5, c[0x0][0x600] ;  /* 0x0001800000057ab9 */ /* 0x000fe20000000800 */
[----:B------:R-:W-:Y:S01]  /*1bc40*/  ULDC UR7, c[0x0][0x658] ;  /* 0x0001960000077ab9 */ /* 0x000fe20000000800 */
[----:B------:R-:W0:Y:S01]  /*1bc50*/  S2R R13, SR_CgaCtaId ;  /* 0x00000000000d7919 */ /* 0x000e220000008800 */
[----:B------:R-:W-:Y:S01]  /*1bc60*/  UMOV UR10, 0x1 ;  /* 0x00000001000a7882 */ /* 0x000fe20000000000 */
[----:B------:R-:W-:Y:S01]  /*1bc70*/  UMOV UR8, 0xffffffff ;  /* 0xffffffff00087882 */ /* 0x000fe20000000000 */
[----:B------:R-:W-:Y:S01]  /*1bc80*/  ULDC UR6, c[0x0][0xc] ;  /* 0x0000030000067ab9 */ /* 0x000fe20000000800 */
[----:B------:R-:W-:Y:S01]  /*1bc90*/  USHF.L.U32 UR11, UR8, UR7, URZ ;  /* 0x00000007080b7299 */ /* 0x000fe2000800063f */
[----:B------:R-:W-:Y:S01]  /*1bca0*/  BSSY B0, `(.L_x_516) ;  /* 0x00000d1000007945 */ /* 0x000fe20003800000 */
[----:B------:R-:W-:Y:S01]  /*1bcb0*/  IMAD.MOV.U32 R8, RZ, RZ, 0x1 ;  /* 0x00000001ff087424 */ /* 0x000fe200078e00ff */
[----:B------:R-:W-:Y:S01]  /*1bcc0*/  MOV R0, 0x1 ;  /* 0x0000000100007802 */ /* 0x000fe20000000f00 */
[----:B------:R-:W-:Y:S01]  /*1bcd0*/  IMAD.MOV.U32 R6, RZ, RZ, RZ ;  /* 0x000000ffff067224 */ /* 0x000fe200078e00ff */
[----:B------:R-:W-:Y:S01]  /*1bce0*/  ULOP3.LUT UR19, URZ, UR11, URZ, 0x33, !UPT ;  /* 0x0000000b3f137292 */ /* 0x000fe2000f8e333f */
[----:B------:R-:W-:Y:S01]  /*1bcf0*/  ULDC.64 UR24, c[0x0][0x198] ;  /* 0x0000660000187ab9 */ /* 0x000fe20000000a00 */
[----:B0-----:R-:W-:-:S02]  /*1bd00*/  LOP3.LUT R13, R13, 0x1, RZ, 0xc0, !PT ;  /* 0x000000010d0d7812 */ /* 0x001fc400078ec0ff */
[----:B--2---:R-:W-:-:S13]  /*1bd10*/  R2UR UR9, R2 ;  /* 0x00000000020972ca */ /* 0x004fda00000e0000 */
[----:B------:R-:W-:Y:S02]  /*1bd20*/  ULOP3.LUT UR21, UR9, 0x2, URZ, 0xfc, !UPT ;  /* 0x0000000209157892 */ /* 0x000fe4000f8efc3f */
[----:B------:R-:W-:Y:S02]  /*1bd30*/  UIADD3 UR9, UR4, 0x3f, URZ ;  /* 0x0000003f04097890 */ /* 0x000fe4000fffe03f */
[----:B------:R-:W-:Y:S02]  /*1bd40*/  UIADD3 UR4, UR5, -0x1, URZ ;  /* 0xffffffff05047890 */ /* 0x000fe4000fffe03f */
[----:B------:R-:W-:Y:S02]  /*1bd50*/  USHF.L.U32 UR5, UR10, UR7, URZ ;  /* 0x000000070a057299 */ /* 0x000fe4000800063f */
[----:B------:R-:W-:Y:S01]  /*1bd60*/  USHF.R.S32.HI UR10, URZ, 0x1f, UR9 ;  /* 0x0000001f3f0a7899 */ /* 0x000fe20008011409 */
[----:B------:R-:W-:Y:S01]  /*1bd70*/  ULDC UR7, c[0x0][0x10] ;  /* 0x0000040000077ab9 */ /* 0x000fe20000000800 */
[----:B------:R-:W-:Y:S01]  /*1bd80*/  ULDC UR8, c[0x0][0x14] ;  /* 0x0000050000087ab9 */ /* 0x000fe20000000800 */
[----:B------:R-:W-:-:S02]  /*1bd90*/  UIMAD.WIDE.U32 UR6, UR6, UR7, URZ ;  /* 0x00000007060672a5 */ /* 0x000fc4000f8e003f */
[----:B------:R-:W-:Y:S02]  /*1bda0*/  ULEA.HI UR10, UR10, UR9, URZ, 0x6 ;  /* 0x000000090a0a7291 */ /* 0x000fe4000f8f303f */
[----:B------:R-:W-:Y:S02]  /*1bdb0*/  UIMAD.WIDE.U32 UR22, UR6, UR8, URZ ;  /* 0x00000008061672a5 */ /* 0x000fe4000f8e003f */
[----:B------:R-:W-:Y:S02]  /*1bdc0*/  UIMAD UR13, UR7, UR8, URZ ;  /* 0x00000008070d72a4 */ /* 0x000fe4000f8e023f */
[----:B------:R-:W-:Y:S02]  /*1bdd0*/  USHF.R.S32.HI UR18, URZ, 0x6, UR10 ;  /* 0x000000063f127899 */ /* 0x000fe4000801140a */
[----:B------:R-:W-:Y:S02]  /*1bde0*/  UIADD3 UR13, UR23, UR13, URZ ;  /* 0x0000000d170d7290 */ /* 0x000fe4000fffe03f */
[----:B------:R-:W-:-:S12]  /*1bdf0*/  UIADD3 UR26, UR18, 0x1, URZ ;  /* 0x00000001121a7890 */ /* 0x000fd8000fffe03f */
.L_x_527:
[----:B------:R-:W-:-:S03]  /*1be00*/  UMOV UR6, 0xffffffff ;  /* 0xffffffff00067882 */ /* 0x000fc60000000000 */
[----:B------:R-:W-:Y:S05]  /*1be10*/  BRA.DIV UR6, `(.L_x_517) ;  /* 0x0000000e06bc7947 */ /* 0x000fea000b800000 */
[----:B------:R-:W-:-:S13]  /*1be20*/  ELECT P6, URZ, PT ;  /* 0x00000000003f782f */ /* 0x000fda00038c0000 */
.L_x_537:
[----:B------:R-:W0:Y:S01]  /*1be30*/  LDC R2, c[0x0][0x28c] ;  /* 0x0000a300ff027b82 */ /* 0x000e220000000800 */
[----:B------:R-:W-:Y:S01]  /*1be40*/  BSSY B1, `(.L_x_518) ;  /* 0x000003c000017945 */ /* 0x000fe20003800000 */
[----:B0-----:R-:W-:-:S13]  /*1be50*/  ISETP.LT.OR P6, PT, R2, 0x1, !P6 ;  /* 0x000000010200780c */ /* 0x001fda00077c1670 */
[----:B------:R-:W-:Y:S05]  /*1be60*/  @P6 BRA `(.L_x_519) ;  /* 0x0000000000e46947 */ /* 0x000fea0003800000 */
[----:B------:R-:W-:Y:S02]  /*1be70*/  IMAD R2, R4, 0x2, R13 ;  /* 0x0000000204027824 */ /* 0x000fe400078e020d */
[----:B------:R-:W-:Y:S02]  /*1be80*/  IMAD.SHL.U32 R5, R5, 0x100, RZ ;  /* 0x0000010005057824 */ /* 0x000fe400078e00ff */
[----:B------:R-:W-:Y:S02]  /*1be90*/  IMAD R2, R2, 0x78, RZ ;  /* 0x0000007802027824 */ /* 0x000fe400078e02ff */
[----:B------:R-:W-:Y:S02]  /*1bea0*/  IMAD.MOV.U32 R14, RZ, RZ, RZ ;  /* 0x000000ffff0e7224 */ /* 0x000fe400078e00ff */
[----:B------:R-:W-:Y:S02]  /*1beb0*/  IMAD.U32 R11, RZ, RZ, UR26 ;  /* 0x0000001aff0b7e24 */ /* 0x000fe4000f8e00ff */
[----:B------:R-:W-:-:S02]  /*1bec0*/  IMAD.MOV.U32 R3, RZ, RZ, R0 ;  /* 0x000000ffff037224 */ /* 0x000fc400078e0000 */
[----:B------:R-:W-:-:S07]  /*1bed0*/  IMAD.MOV.U32 R10, RZ, RZ, R6 ;  /* 0x000000ffff0a7224 */ /* 0x000fce00078e0006 */
.L_x_522:
[----:B------:R-:W0:Y:S01]  /*1bee0*/  S2R R4, SR_CgaCtaId ;  /* 0x0000000000047919 */ /* 0x000e220000008800 */
[----:B------:R-:W-:Y:S02]  /*1bef0*/  MOV R7, 0x400 ;  /* 0x0000040000077802 */ /* 0x000fe40000000f00 */
[----:B------:R-:W-:Y:S01]  /*1bf00*/  SHF.L.U32 R15, R3, 0x1f, RZ ;  /* 0x0000001f030f7819 */ /* 0x000fe200000006ff */
[----:B------:R-:W1:Y:S01]  /*1bf10*/  S2R R12, SR_TID.X ;  /* 0x00000000000c7919 */ /* 0x000e620000002100 */
[----:B0-----:R-:W-:Y:S02]  /*1bf20*/  LEA R7, R4, R7, 0x18 ;  /* 0x0000000704077211 */ /* 0x001fe400078ec0ff */
[----:B-1----:R-:W-:-:S03]  /*1bf30*/  LOP3.LUT P1, RZ, R12, 0x7f, RZ, 0xc0, !PT ;  /* 0x0000007f0cff7812 */ /* 0x002fc6000782c0ff */
[----:B------:R-:W-:-:S04]  /*1bf40*/  IMAD R4, R10, 0x8, R7 ;  /* 0x000000080a047824 */ /* 0x000fc800078e0207 */
[----:B------:R-:W0:Y:S06]  /*1bf50*/  SYNCS.PHASECHK.TRANS64.TRYWAIT P0, [R4+URZ+0x18], R15 ;  /* 0x0000180f040075a7 */ /* 0x000e2c000800017f */
[----:B------:R-:W1:Y:S01]  /*1bf60*/  @!P1 LDC R17, c[0x0][0x500] ;  /* 0x00014000ff119b82 */ /* 0x000e620000000800 */
[----:B0-----:R-:W-:Y:S05]  /*1bf70*/  @!P0 BRA `(.L_x_520) ;  /* 0x0000000c00848947 */ /* 0x001fea0003800000 */
.L_x_538:
[----:B------:R-:W-:Y:S01]  /*1bf80*/  UPRMT UR6, UR21, 0x9910, URZ ;  /* 0x0000991015067896 */ /* 0x000fe2000800003f */
[----:B-1----:R1:W-:Y:S03]  /*1bf90*/  @!P1 SYNCS.ARRIVE.TRANS64 RZ, [R4+URZ], R17 ;  /* 0x0000001104ff99a7 */ /* 0x0023e6000800003f */
[----:B------:R-:W-:-:S06]  /*1bfa0*/  UISETP.NE.AND UP0, UPT, UR6, 0x2, UPT ;  /* 0x000000020600788c */ /* 0x000fcc000bf05270 */
[----:B------:R-:W-:-:S13]  /*1bfb0*/  PLOP3.LUT P0, PT, PT, PT, UP0, 0x80, 0x0 ;  /* 0x000000000000781c */ /* 0x000fda0003f0f008 */
[----:B-1----:R-:W-:Y:S05]  /*1bfc0*/  @P0 BRA `(.L_x_521) ;  /* 0x0000000000040947 */ /* 0x002fea0003800000 */
[----:B------:R-:W-:Y:S01]  /*1bfd0*/  BPT.TRAP 0x1 ;  /* 0x000000040000795c */ /* 0x000fe20000300000 */
.L_x_521:
[----:B------:R-:W-:Y:S01]  /*1bfe0*/  IMAD R12, R10, 0x2, R13 ;  /* 0x000000020a0c7824 */ /* 0x000fe200078e020d */
[----:B------:R-:W-:Y:S01]  /*1bff0*/  R2UR UR9, R4 ;  /* 0x00000000040972ca */ /* 0x000fe200000e0000 */
[--C-:B0-----:R-:W-:Y:S01]  /*1c000*/  IMAD R15, R10, 0x8000, R7.reuse ;  /* 0x000080000a0f7824 */ /* 0x101fe200078e0207 */
[----:B------:R-:W-:Y:S01]  /*1c010*/  UIADD3 UR6, UP0, UR24, 0xf0, URZ ;  /* 0x000000f018067890 */ /* 0x000fe2000ff1e03f */
[----:B------:R-:W-:Y:S01]  /*1c020*/  IMAD R12, R12, 0x1e00, RZ ;  /* 0x00001e000c0c7824 */ /* 0x000fe200078e02ff */
[----:B------:R-:W-:Y:S01]  /*1c030*/  R2UR UR11, R5 ;  /* 0x00000000050b72ca */ /* 0x000fe200000e0000 */
[----:B------:R-:W-:Y:S01]  /*1c040*/  VIADD R11, R11, 0xffffffff ;  /* 0xffffffff0b0b7836 */ /* 0x000fe20000000000 */
[----:B------:R-:W-:Y:S01]  /*1c050*/  R2UR UR7, R15 ;  /* 0x000000000f0772ca */ /* 0x000fe200000e0000 */
[----:B------:R-:W-:Y:S01]  /*1c060*/  IMAD R12, R12, 0x2, R7 ;  /* 0x000000020c0c7824 */ /* 0x000fe200078e0207 */
[----:B------:R-:W-:Y:S01]  /*1c070*/  R2UR UR10, R14 ;  /* 0x000000000e0a72ca */ /* 0x000fe200000e0000 */
[----:B------:R-:W-:Y:S01]  /*1c080*/  UIADD3 UR28, UP1, UR24, 0x1f0, URZ ;  /* 0x000001f0181c7890 */ /* 0x000fe2000ff3e03f */
[----:B------:R-:W-:Y:S01]  /*1c090*/  R2UR UR12, R9 ;  /* 0x00000000090c72ca */ /* 0x000fe200000e0000 */
[----:B------:R-:W-:Y:S01]  /*1c0a0*/  UMOV UR14, 0x0 ;  /* 0x00000000000e7882 */ /* 0x000fe20000000000 */
[----:B------:R-:W-:Y:S01]  /*1c0b0*/  R2UR UR8, R12 ;  /* 0x000000000c0872ca */ /* 0x000fe200000e0000 */
[----:B------:R-:W-:Y:S01]  /*1c0c0*/  UIADD3.X UR29, URZ, UR25, URZ, UP1, !UPT ;  /* 0x000000193f1d7290 */ /* 0x000fe20008ffe43f */
[----:B------:R-:W-:Y:S01]  /*1c0d0*/  R2UR UR20, R2 ;  /* 0x00000000021472ca */ /* 0x000fe200000e0000 */
[----:B------:R-:W-:Y:S01]  /*1c0e0*/  UMOV UR15, 0x10000000 ;  /* 0x10000000000f7882 */ /* 0x000fe20000000000 */
[----:B------:R-:W-:Y:S01]  /*1c0f0*/  ISETP.GT.AND P1, PT, R11, 0x1, PT ;  /* 0x000000010b00780c */ /* 0x000fe20003f24270 */
[----:B------:R-:W-:Y:S01]  /*1c100*/  UMOV UR27, 0x30000 ;  /* 0x00030000001b7882 */ /* 0x000fe20000000000 */
[----:B------:R-:W-:Y:S01]  /*1c110*/  IADD3 R10, R10, 0x1, RZ ;  /* 0x000000010a0a7810 */ /* 0x000fe20007ffe0ff */
[----:B------:R-:W-:Y:S01]  /*1c120*/  UIADD3 UR16, UR7, 0x100, URZ ;  /* 0x0000010007107890 */ /* 0x000fe2000fffe03f */
[----:B------:R-:W-:Y:S01]  /*1c130*/  VIADD R14, R14, 0x40 ;  /* 0x000000400e0e7836 */ /* 0x000fe20000000000 */
[----:B------:R-:W-:Y:S01]  /*1c140*/  UIADD3.X UR7, URZ, UR25, URZ, UP0, !UPT ;  /* 0x000000193f077290 */ /* 0x000fe200087fe43f */
[----:B------:R-:W-:-:S03]  /*1c150*/  ISETP.NE.AND P0, PT, R10, 0x3, PT ;  /* 0x000000030a00780c */ /* 0x000fc60003f05270 */
[----:B------:R-:W-:Y:S01]  /*1c160*/  UIADD3 UR17, UR8, 0x18100, URZ ;  /* 0x0001810008117890 */ /* 0x000fe2000fffe03f */
[----:B------:R-:W-:Y:S02]  /*1c170*/  SEL R4, RZ, 0x1, P0 ;  /* 0x00000001ff047807 */ /* 0x000fe40000000000 */
[----:B------:R-:W-:Y:S01]  /*1c180*/  UMOV UR8, UR16 ;  /* 0x0000001000087c82 */ /* 0x000fe20008000000 */
[----:B------:R-:W-:Y:S01]  /*1c190*/  SEL R10, R10, RZ, P0 ;  /* 0x000000ff0a0a7207 */ /* 0x000fe20000000000 */
[----:B------:R0:W-:Y:S01]  /*1c1a0*/  UTMALDG.3D [UR8], [UR6], desc[UR14] ;  /* 0x00000e08060075b4 */ /* 0x0001e20008011000 */
[----:B------:R-:W-:Y:S01]  /*1c1b0*/  LOP3.LUT R3, R3, R4, RZ, 0x3c, !PT ;  /* 0x0000000403037212 */ /* 0x000fe200078e3cff */
[----:B0-----:R-:W-:Y:S01]  /*1c1c0*/  UMOV UR8, UR17 ;  /* 0x0000001100087c82 */ /* 0x001fe20008000000 */
[----:B------:R-:W-:Y:S02]  /*1c1d0*/  UMOV UR11, UR20 ;  /* 0x00000014000b7c82 */ /* 0x000fe40008000000 */
[----:B------:R0:W-:Y:S02]  /*1c1e0*/  UTMALDG.3D.MULTICAST [UR8], [UR28], UR27, desc[UR14] ;  /* 0x00000e081c0073b4 */ /* 0x0001e4000801181b */
[----:B0-----:R-:W-:Y:S05]  /*1c1f0*/  @P1 BRA `(.L_x_522) ;  /* 0xfffffffc00381947 */ /* 0x001fea000383ffff */
.L_x_519:
[----:B------:R-:W-:Y:S05]  /*1c200*/  BSYNC B1 ;  /* 0x0000000000017941 */ /* 0x000fea0003800000 */
.L_x_518:
[----:B------:R-:W2:Y:S01]  /*1c210*/  LDL.LU R15, [R1+0xa0] ;  /* 0x0000a000010f7983 */ /* 0x000ea20000300800 */
[----:B------:R-:W-:Y:S01]  /*1c220*/  LOP3.LUT P0, RZ, R8, 0xff, RZ, 0xc0, !PT ;  /* 0x000000ff08ff7812 */ /* 0x000fe2000780c0ff */
[----:B------:R-:W-:Y:S01]  /*1c230*/  VIADD R6, R6, UR18 ;  /* 0x0000001206067c36 */ /* 0x000fe20008000000 */
[----:B------:R-:W-:Y:S01]  /*1c240*/  ULDC.64 UR6, c[0x0][0x650] ;  /* 0x0001940000067ab9 */ /* 0x000fe20000000a00 */
[----:B------:R-:W3:Y:S01]  /*1c250*/  LDL.LU R12, [R1+0xa4] ;  /* 0x0000a400010c7983 */ /* 0x000ee20000300800 */
[----:B------:R-:W-:Y:S01]  /*1c260*/  UISETP.GE.U32.AND UP0, UPT, UR18, 0x3, UPT ;  /* 0x000000031200788c */ /* 0x000fe2000bf06070 */
[----:B------:R-:W-:Y:S01]  /*1c270*/  BSSY B1, `(.L_x_523) ;  /* 0x0000071000017945 */ /* 0x000fe20003800000 */
[----:B------:R-:W-:Y:S01]  /*1c280*/  IMAD.MOV.U32 R4, RZ, RZ, -0x1 ;  /* 0xffffffffff047424 */ /* 0x000fe200078e00ff */
[----:B------:R-:W-:Y:S01]  /*1c290*/  PRMT R8, RZ, 0x7610, R8 ;  /* 0x00007610ff087816 */ /* 0x000fe20000000008 */
[----:B------:R-:W-:Y:S02]  /*1c2a0*/  IMAD.MOV.U32 R9, RZ, RZ, -0x1 ;  /* 0xffffffffff097424 */ /* 0x000fe400078e00ff */
[----:B------:R-:W-:-:S03]  /*1c2b0*/  PLOP3.LUT P1, PT, PT, PT, UP0, 0x80, 0x0 ;  /* 0x000000000000781c */ /* 0x000fc60003f2f008 */
[----:B------:R-:W0:Y:S01]  /*1c2c0*/  @P0 S2R R3, SR_CgaCtaId ;  /* 0x0000000000030919 */ /* 0x000e220000008800 */
[----:B------:R-:W-:-:S04]  /*1c2d0*/  @P0 MOV R2, 0x400 ;  /* 0x0000040000020802 */ /* 0x000fc80000000f00 */
[----:B0-----:R-:W-:-:S04]  /*1c2e0*/  @P0 LEA R2, R3, R2, 0x18 ;  /* 0x0000000203020211 */ /* 0x001fc800078ec0ff */
[----:B------:R0:W-:Y:S01]  /*1c2f0*/  @P0 SYNCS.ARRIVE.TRANS64.A1T0 RZ, [R2+URZ+0x48], RZ ;  /* 0x000048ff02ff09a7 */ /* 0x0001e2000810003f */
[----:B------:R-:W-:Y:S01]  /*1c300*/  ISETP.GT.U32.AND P0, PT, R6, 0x2, PT ;  /* 0x000000020600780c */ /* 0x000fe20003f04070 */
[----:B0-----:R-:W-:-:S05]  /*1c310*/  IMAD.U32 R2, RZ, RZ, UR18 ;  /* 0x00000012ff027e24 */ /* 0x001fca000f8e00ff */
[----:B------:R-:W-:Y:S01]  /*1c320*/  ISETP.LT.U32.AND P0, PT, R2, 0x3, P0 ;  /* 0x000000030200780c */ /* 0x000fe20000701070 */
[----:B------:R-:W-:-:S05]  /*1c330*/  IMAD.WIDE.U32 R2, R6, -0x55555555, RZ ;  /* 0xaaaaaaab06027825 */ /* 0x000fca00078e00ff */
[----:B------:R-:W-:Y:S02]  /*1c340*/  SHF.R.U32.HI R5, RZ, 0x1, R3 ;  /* 0x00000001ff057819 */ /* 0x000fe40000011603 */
[----:B------:R-:W-:Y:S02]  /*1c350*/  SEL R3, RZ, 0x1, !P0 ;  /* 0x00000001ff037807 */ /* 0x000fe40004000000 */
[----:B------:R-:W-:Y:S01]  /*1c360*/  PRMT R2, RZ, 0x7610, R2 ;  /* 0x00007610ff027816 */ /* 0x000fe20000000002 */
[----:B------:R-:W-:Y:S01]  /*1c370*/  IMAD R6, R5, -0x3, R6 ;  /* 0xfffffffd05067824 */ /* 0x000fe200078e0206 */
[----:B------:R-:W-:-:S04]  /*1c380*/  LOP3.LUT R0, R0, R3, RZ, 0x3c, !PT ;  /* 0x0000000300007212 */ /* 0x000fc800078e3cff */
[----:B------:R-:W-:Y:S01]  /*1c390*/  @P1 LOP3.LUT R0, R0, 0x1, R5, 0x78, !PT ;  /* 0x0000000100001812 */ /* 0x000fe200078e7805 */
[----:B------:R-:W-:Y:S01]  /*1c3a0*/  IMAD.MOV.U32 R5, RZ, RZ, -0x1 ;  /* 0xffffffffff057424 */ /* 0x000fe200078e00ff */
[----:B---3--:R-:W-:-:S04]  /*1c3b0*/  IADD3 R12, P0, R12, UR22, RZ ;  /* 0x000000160c0c7c10 */ /* 0x008fc8000ff1e0ff */
[----:B--2---:R-:W-:Y:S01]  /*1c3c0*/  IADD3.X R15, R15, UR13, RZ, P0, !PT ;  /* 0x0000000d0f0f7c10 */ /* 0x004fe200087fe4ff */
[----:B------:R0:W-:Y:S01]  /*1c3d0*/  STL [R1+0xa4], R12 ;  /* 0x0000a40c01007387 */ /* 0x0001e20000100800 */
[----:B------:R-:W-:-:S03]  /*1c3e0*/  ISETP.GE.U32.AND P0, PT, R12, UR6, PT ;  /* 0x000000060c007c0c */ /* 0x000fc6000bf06070 */
[----:B------:R0:W-:Y:S01]  /*1c3f0*/  STL [R1+0xa0], R15 ;  /* 0x0000a00f01007387 */ /* 0x0001e20000100800 */
[----:B------:R-:W-:-:S13]  /*1c400*/  ISETP.GE.U32.AND.EX P0, PT, R15, UR7, PT, P0 ;  /* 0x000000070f007c0c */ /* 0x000fda000bf06100 */
[----:B0-----:R-:W-:Y:S05]  /*1c410*/  @P0 BRA `(.L_x_524) ;  /* 0x0000000400580947 */ /* 0x001fea0003800000 */
[----:B------:R-:W0:Y:S01]  /*1c420*/  S2R R7, SR_CTAID.X ;  /* 0x0000000000077919 */ /* 0x000e220000002500 */
[----:B------:R-:W1:Y:S01]  /*1c430*/  LDC R16, c[0x0][0x65c] ;  /* 0x00019700ff107b82 */ /* 0x000e620000000800 */
[----:B------:R-:W-:Y:S01]  /*1c440*/  ULDC UR6, c[0x0][0x150] ;  /* 0x0000540000067ab9 */ /* 0x000fe20000000800 */
[----:B------:R-:W-:Y:S01]  /*1c450*/  ULDC UR9, c[0x0][0x630] ;  /* 0x00018c0000097ab9 */ /* 0x000fe20000000800 */
[----:B------:R-:W2:Y:S05]  /*1c460*/  S2R R2, SR_CTAID.Y ;  /* 0x0000000000027919 */ /* 0x000eaa0000002600 */
[----:B------:R-:W3:Y:S08]  /*1c470*/  LDC R4, c[0x0][0x144] ;  /* 0x00005100ff047b82 */ /* 0x000ef00000000800 */
[----:B------:R-:W4:Y:S01]  /*1c480*/  LDC R11, c[0x0][0x148] ;  /* 0x00005200ff0b7b82 */ /* 0x000f220000000800 */
[----:B-1----:R-:W-:-:S02]  /*1c490*/  ISETP.NE.AND P2, PT, R16, 0x1, PT ;  /* 0x000000011000780c */ /* 0x002fc40003f45270 */
[----:B0-----:R-:W-:Y:S02]  /*1c4a0*/  I2FP.F32.U32 R3, R7 ;  /* 0x0000000700037245 */ /* 0x001fe40000201000 */
[----:B--2---:R-:W-:-:S03]  /*1c4b0*/  I2FP.F32.U32 R5, R2 ;  /* 0x0000000200057245 */ /* 0x004fc60000201000 */
[----:B------:R-:W-:Y:S01]  /*1c4c0*/  FMUL R3, R3, UR6 ;  /* 0x0000000603037c20 */ /* 0x000fe20008400000 */
[----:B------:R-:W-:Y:S02]  /*1c4d0*/  ULDC UR6, c[0x0][0x154] ;  /* 0x0000550000067ab9 */ /* 0x000fe40000000800 */
[----:B------:R-:W-:Y:S01]  /*1c4e0*/  FMUL R9, R5, UR6 ;  /* 0x0000000605097c20 */ /* 0x000fe20008400000 */
[----:B------:R-:W-:Y:S02]  /*1c4f0*/  ULDC.64 UR6, c[0x0][0x628] ;  /* 0x00018a0000067ab9 */ /* 0x000fe40000000a00 */
[----:B------:R-:W0:Y:S01]  /*1c500*/  F2I.U32.TRUNC.NTZ R3, R3 ;  /* 0x0000000300037305 */ /* 0x000e22000020f000 */
[----:B------:R-:W-:-:S04]  /*1c510*/  ISETP.NE.U32.AND P0, PT, RZ, UR6, PT ;  /* 0x00000006ff007c0c */ /* 0x000fc8000bf05070 */
[----:B------:R-:W-:-:S03]  /*1c520*/  ISETP.NE.AND.EX P0, PT, RZ, UR7, PT, P0 ;  /* 0x00000007ff007c0c */ /* 0x000fc6000bf05300 */
[----:B------:R-:W1:Y:S01]  /*1c530*/  F2I.U32.TRUNC.NTZ R9, R9 ;  /* 0x0000000900097305 */ /* 0x000e62000020f000 */
[----:B0-----:R-:W-:Y:S02]  /*1c540*/  IMAD.MOV R5, RZ, RZ, -R3 ;  /* 0x000000ffff057224 */ /* 0x001fe400078e0a03 */
[----:B------:R-:W-:Y:S02]  /*1c550*/  IMAD.MOV.U32 R3, RZ, RZ, R15 ;  /* 0x000000ffff037224 */ /* 0x000fe400078e000f */
[----:B---3--:R-:W-:Y:S02]  /*1c560*/  IMAD R7, R4, R5, R7 ;  /* 0x0000000504077224 */ /* 0x008fe400078e0207 */
[----:B-1----:R-:W-:-:S04]  /*1c570*/  IMAD.MOV R4, RZ, RZ, -R9 ;  /* 0x000000ffff047224 */ /* 0x002fc800078e0a09 */
[----:B----4-:R-:W-:Y:S02]  /*1c580*/  @P2 IMAD R7, R11, R4, R2 ;  /* 0x000000040b072224 */ /* 0x010fe400078e0202 */
[----:B------:R-:W-:Y:S01]  /*1c590*/  IMAD.MOV.U32 R2, RZ, RZ, R12 ;  /* 0x000000ffff027224 */ /* 0x000fe200078e000c */
[----:B------:R-:W-:Y:S06]  /*1c5a0*/  @!P0 BRA `(.L_x_525) ;  /* 0x0000000000288947 */ /* 0x000fec0003800000 */
[----:B------:R-:W-:Y:S02]  /*1c5b0*/  ULDC UR8, c[0x0][0x634] ;  /* 0x00018d0000087ab9 */ /* 0x000fe40000000800 */
[----:B------:R-:W-:-:S04]  /*1c5c0*/  IADD3 R3, P0, R12, UR8, RZ ;  /* 0x000000080c037c10 */ /* 0x000fc8000ff1e0ff */
[----:B------:R-:W-:-:S05]  /*1c5d0*/  IADD3.X R9, RZ, R15, RZ, P0, !PT ;  /* 0x0000000fff097210 */ /* 0x000fca00007fe4ff */
[----:B------:R-:W-:-:S04]  /*1c5e0*/  IMAD.WIDE.U32 R4, R9, UR6, RZ ;  /* 0x0000000609047c25 */ /* 0x000fc8000f8e00ff */
[----:B------:R-:W-:-:S04]  /*1c5f0*/  IMAD.WIDE.U32 R4, P0, R3, UR7, R4 ;  /* 0x0000000703047c25 */ /* 0x000fc8000f800004 */
[----:B------:R-:W-:-:S04]  /*1c600*/  IMAD.WIDE.U32 R2, R3, UR6, RZ ;  /* 0x0000000603027c25 */ /* 0x000fc8000f8e00ff */
[----:B------:R-:W-:Y:S01]  /*1c610*/  IMAD.MOV.U32 R2, RZ, RZ, R5 ;  /* 0x000000ffff027224 */ /* 0x000fe200078e0005 */
[----:B------:R-:W-:Y:S01]  /*1c620*/  IADD3 RZ, P1, R3, R4, RZ ;  /* 0x0000000403ff7210 */ /* 0x000fe20007f3e0ff */
[----:B------:R-:W-:-:S04]  /*1c630*/  IMAD.X R3, RZ, RZ, RZ, P0 ;  /* 0x000000ffff037224 */ /* 0x000fc800000e06ff */
[----:B------:R-:W-:-:S08]  /*1c640*/  IMAD.WIDE.U32.X R2, R9, UR7, R2, P1 ;  /* 0x0000000709027c25 */ /* 0x000fd000088e0402 */
.L_x_525:
[--C-:B------:R-:W-:Y:S01]  /*1c650*/  SHF.R.U64 R9, R2, UR9, R3.reuse ;  /* 0x0000000902097c19 */ /* 0x100fe20008001203 */
[----:B------:R-:W-:Y:S01]  /*1c660*/  ULDC.64 UR6, c[0x0][0x620] ;  /* 0x0001880000067ab9 */ /* 0x000fe20000000a00 */
[----:B------:R-:W-:Y:S01]  /*1c670*/  SHF.R.U32.HI R2, RZ, UR9, R3 ;  /* 0x00000009ff027c19 */ /* 0x000fe20008011603 */
[----:B------:R-:W-:Y:S01]  /*1c680*/  IMAD.MOV.U32 R3, RZ, RZ, R15 ;  /* 0x000000ffff037224 */ /* 0x000fe200078e000f */
[----:B------:R-:W-:Y:S01]  /*1c690*/  IADD3 R11, P0, RZ, -R9, RZ ;  /* 0x80000009ff0b7210 */ /* 0x000fe20007f1e0ff */
[----:B------:R-:W-:-:S04]  /*1c6a0*/  ULDC.64 UR8, c[0x0][0x640] ;  /* 0x0001900000087ab9 */ /* 0x000fc80000000a00 */
[----:B------:R-:W-:Y:S01]  /*1c6b0*/  IMAD.X R2, RZ, RZ, ~R2, P0 ;  /* 0x000000ffff027224 */ /* 0x000fe200000e0e02 */
[----:B------:R-:W-:-:S03]  /*1c6c0*/  ISETP.NE.U32.AND P0, PT, RZ, UR8, PT ;  /* 0x00000008ff007c0c */ /* 0x000fc6000bf05070 */
[----:B------:R-:W-:Y:S01]  /*1c6d0*/  IMAD R2, R2, UR6, RZ ;  /* 0x0000000602027c24 */ /* 0x000fe2000f8e02ff */
[----:B------:R-:W-:-:S03]  /*1c6e0*/  ISETP.NE.AND.EX P0, PT, RZ, UR9, PT, P0 ;  /* 0x00000009ff007c0c */ /* 0x000fc6000bf05300 */
[----:B------:R-:W-:Y:S02]  /*1c6f0*/  IMAD R5, R11, UR7, R2 ;  /* 0x000000070b057c24 */ /* 0x000fe4000f8e0202 */
[----:B------:R-:W-:-:S04]  /*1c700*/  IMAD.MOV.U32 R2, RZ, RZ, R12 ;  /* 0x000000ffff027224 */ /* 0x000fc800078e000c */
[----:B------:R-:W-:Y:S01]  /*1c710*/  IMAD.WIDE.U32 R2, R11, UR6, R2 ;  /* 0x000000060b027c25 */ /* 0x000fe2000f8e0002 */
[----:B------:R-:W-:-:S03]  /*1c720*/  ULDC UR6, c[0x0][0x618] ;  /* 0x0001860000067ab9 */ /* 0x000fc60000000800 */
[----:B------:R-:W-:-:S05]  /*1c730*/  IMAD.IADD R3, R3, 0x1, R5 ;  /* 0x0000000103037824 */ /* 0x000fca00078e0205 */
[--C-:B------:R-:W-:Y:S02]  /*1c740*/  SHF.R.U64 R10, R2, UR6, R3.reuse ;  /* 0x00000006020a7c19 */ /* 0x100fe40008001203 */
[----:B------:R-:W-:Y:S01]  /*1c750*/  SHF.R.U32.HI R3, RZ, UR6, R3 ;  /* 0x00000006ff037c19 */ /* 0x000fe20008011603 */
[----:B------:R-:W-:-:S03]  /*1c760*/  ULDC UR6, c[0x0][0x608] ;  /* 0x0001820000067ab9 */ /* 0x000fc60000000800 */
[--C-:B------:R-:W-:Y:S02]  /*1c770*/  SHF.R.U64 R11, R10, UR6, R3.reuse ;  /* 0x000000060a0b7c19 */ /* 0x100fe40008001203 */
[----:B------:R-:W-:Y:S01]  /*1c780*/  SHF.R.U32.HI R2, RZ, UR6, R3 ;  /* 0x00000006ff027c19 */ /* 0x000fe20008011603 */
[----:B------:R-:W-:-:S03]  /*1c790*/  ULDC UR6, c[0x0][0x658] ;  /* 0x0001960000067ab9 */ /* 0x000fc60000000800 */
[--C-:B------:R-:W-:Y:S02]  /*1c7a0*/  SHF.R.U64 R12, R11, UR6, R2.reuse ;  /* 0x000000060b0c7c19 */ /* 0x100fe40008001202 */
[----:B------:R-:W-:-:S03]  /*1c7b0*/  SHF.R.U32.HI R14, RZ, UR6, R2 ;  /* 0x00000006ff0e7c19 */ /* 0x000fc60008011602 */
[----:B------:R-:W-:Y:S02]  /*1c7c0*/  IMAD.MOV.U32 R2, RZ, RZ, R12 ;  /* 0x000000ffff027224 */ /* 0x000fe400078e000c */
[----:B------:R-:W-:Y:S01]  /*1c7d0*/  IMAD.MOV.U32 R3, RZ, RZ, R14 ;  /* 0x000000ffff037224 */ /* 0x000fe200078e000e */
[----:B------:R-:W-:Y:S06]  /*1c7e0*/  @!P0 BRA `(.L_x_526) ;  /* 0x0000000000288947 */ /* 0x000fec0003800000 */
[----:B------:R-:W-:Y:S02]  /*1c7f0*/  ULDC UR6, c[0x0][0x64c] ;  /* 0x0001930000067ab9 */ /* 0x000fe40000000800 */
[----:B------:R-:W-:-:S05]  /*1c800*/  IADD3 R3, P0, R12, UR6, RZ ;  /* 0x000000060c037c10 */ /* 0x000fca000ff1e0ff */
[----:B------:R-:W-:-:S04]  /*1c810*/  IMAD.X R14, RZ, RZ, R14, P0 ;  /* 0x000000ffff0e7224 */ /* 0x000fc800000e060e */
[----:B------:R-:W-:-:S04]  /*1c820*/  IMAD.WIDE.U32 R4, R14, UR8, RZ ;  /* 0x000000080e047c25 */ /* 0x000fc8000f8e00ff */
[----:B------:R-:W-:-:S04]  /*1c830*/  IMAD.WIDE.U32 R4, P0, R3, UR9, R4 ;  /* 0x0000000903047c25 */ /* 0x000fc8000f800004 */
[----:B------:R-:W-:-:S04]  /*1c840*/  IMAD.WIDE.U32 R2, R3, UR8, RZ ;  /* 0x0000000803027c25 */ /* 0x000fc8000f8e00ff */
[----:B------:R-:W-:Y:S01]  /*1c850*/  IMAD.MOV.U32 R2, RZ, RZ, R5 ;  /* 0x000000ffff027224 */ /* 0x000fe200078e0005 */
[----:B------:R-:W-:Y:S01]  /*1c860*/  IADD3 RZ, P1, R3, R4, RZ ;  /* 0x0000000403ff7210 */ /* 0x000fe20007f3e0ff */
[----:B------:R-:W-:-:S04]  /*1c870*/  IMAD.X R3, RZ, RZ, RZ, P0 ;  /* 0x000000ffff037224 */ /* 0x000fc800000e06ff */
[----:B------:R-:W-:-:S08]  /*1c880*/  IMAD.WIDE.U32.X R2, R14, UR9, R2, P1 ;  /* 0x000000090e027c25 */ /* 0x000fd000088e0402 */
.L_x_526:
[----:B------:R-:W-:Y:S01]  /*1c890*/  ULDC UR6, c[0x0][0x648] ;  /* 0x0001920000067ab9 */ /* 0x000fe20000000800 */
[----:B------:R-:W-:Y:S02]  /*1c8a0*/  LOP3.LUT R11, R11, UR19, RZ, 0xc0, !PT ;  /* 0x000000130b0b7c12 */ /* 0x000fe4000f8ec0ff */
[----:B------:R-:W-:Y:S01]  /*1c8b0*/  SHF.R.U64 R2, R2, UR6, R3 ;  /* 0x0000000602027c19 */ /* 0x000fe20008001203 */
[----:B------:R-:W-:-:S03]  /*1c8c0*/  ULDC UR6, c[0x0][0x638] ;  /* 0x00018e0000067ab9 */ /* 0x000fc60000000800 */
[C---:B------:R-:W-:Y:S01]  /*1c8d0*/  IADD3 R3, -R2.reuse, RZ, RZ ;  /* 0x000000ff02037210 */ /* 0x040fe20007ffe1ff */
[----:B------:R-:W-:Y:S02]  /*1c8e0*/  IMAD R4, R2, UR5, R11 ;  /* 0x0000000502047c24 */ /* 0x000fe4000f8e020b */
[----:B------:R-:W-:Y:S02]  /*1c8f0*/  IMAD.MOV.U32 R2, RZ, RZ, 0x1 ;  /* 0x00000001ff027424 */ /* 0x000fe400078e00ff */
[----:B------:R-:W-:Y:S01]  /*1c900*/  IMAD R12, R3, UR6, R12 ;  /* 0x00000006030c7c24 */ /* 0x000fe2000f8e020c */
[----:B------:R-:W-:Y:S01]  /*1c910*/  ULDC UR6, c[0x0][0x610] ;  /* 0x0001840000067ab9 */ /* 0x000fe20000000800 */
[----:B------:R-:W-:Y:S01]  /*1c920*/  LOP3.LUT R3, R10, UR4, RZ, 0xc0, !PT ;  /* 0x000000040a037c12 */ /* 0x000fe2000f8ec0ff */
[----:B------:R-:W-:Y:S01]  /*1c930*/  IMAD R7, R4, UR6, R7 ;  /* 0x0000000604077c24 */ /* 0x000fe2000f8e0207 */
[----:B------:R-:W-:-:S03]  /*1c940*/  ULDC UR6, c[0x0][0x600] ;  /* 0x0001800000067ab9 */ /* 0x000fc60000000800 */
[----:B------:R-:W-:-:S05]  /*1c950*/  IMAD R12, R12, UR6, R3 ;  /* 0x000000060c0c7c24 */ /* 0x000fca000f8e0203 */
[----:B------:R-:W-:Y:S02]  /*1c960*/  SEL R4, R12, R7, !P2 ;  /* 0x000000070c047207 */ /* 0x000fe40005000000 */
[----:B------:R-:W-:-:S07]  /*1c970*/  SEL R5, R7, R12, !P2 ;  /* 0x0000000c07057207 */ /* 0x000fce0005000000 */
.L_x_524:
[----:B------:R-:W-:Y:S05]  /*1c980*/  BSYNC B1 ;  /* 0x0000000000017941 */ /* 0x000fea0003800000 */
.L_x_523:
[----:B------:R-:W-:-:S13]  /*1c990*/  LOP3.LUT P0, RZ, R2, 0xff, RZ, 0xc0, !PT ;  /* 0x000000ff02ff7812 */ /* 0x000fda000780c0ff */
[----:B------:R-:W-:Y:S05]  /*1c9a0*/  @P0 BRA `(.L_x_527) ;  /* 0xfffffff400140947 */ /* 0x000fea000383ffff */
[----:B------:R-:W-:Y:S05]  /*1c9b0*/  BSYNC B0 ;  /* 0x0000000000007941 */ /* 0x000fea0003800000 */
.L_x_516:
[----:B------:R-:W-:-:S03]  /*1c9c0*/  UMOV UR6, 0xffffffff ;  /* 0xffffffff00067882 */ /* 0x000fc60000000000 */
[----:B------:R-:W-:Y:S05]  /*1c9d0*/  BRA.DIV UR6, `(.L_x_528) ;  /* 0x0000000606007947 */ /* 0x000fea000b800000 */
[----:B------:R-:W-:-:S13]  /*1c9e0*/  ELECT P6, URZ, PT ;  /* 0x00000000003f782f */ /* 0x000fda00038c0000 */
.L_x_541:
[----:B------:R-:W-:Y:S04]  /*1c9f0*/  BSSY B0, `(.L_x_529) ;  /* 0x0000025000007945 */ /* 0x000fe80003800000 */
[----:B------:R-:W-:Y:S05]  /*1ca00*/  @!P6 BRA `(.L_x_530) ;  /* 0x00000000008ce947 */ /* 0x000fea0003800000 */
[----:B------:R-:W2:Y:S02]  /*1ca10*/  LDL R2, [R1+0x98] ;  /* 0x0000980001027983 */ /* 0x000ea40000100800 */
[----:B--2---:R-:W-:-:S13]  /*1ca20*/  R2UR UR6, R2 ;  /* 0x00000000020672ca */ /* 0x004fda00000e0000 */
[----:B------:R-:W-:-:S04]  /*1ca30*/  ULOP3.LUT UR6, UR6, 0x2, URZ, 0xfc, !UPT ;  /* 0x0000000206067892 */ /* 0x000fc8000f8efc3f */
[----:B------:R-:W-:-:S06]  /*1ca40*/  UISETP.NE.AND UP0, UPT, UR6, 0x3, UPT ;  /* 0x000000030600788c */ /* 0x000fcc000bf05270 */
[----:B------:R-:W-:-:S13]  /*1ca50*/  PLOP3.LUT P0, PT, PT, PT, UP0, 0x80, 0x0 ;  /* 0x000000000000781c */ /* 0x000fda0003f0f008 */
[----:B------:R-:W-:Y:S05]  /*1ca60*/  @!P0 BRA `(.L_x_531) ;  /* 0x0000000000048947 */ /* 0x000fea0003800000 */
[----:B------:R-:W-:Y:S01]  /*1ca70*/  BPT.TRAP 0x1 ;  /* 0x000000040000795c */ /* 0x000fe20000300000 */
.L_x_531:
[----:B------:R-:W0:Y:S01]  /*1ca80*/  S2R R3, SR_CgaCtaId ;  /* 0x0000000000037919 */ /* 0x000e220000008800 */
[----:B------:R-:W-:-:S04]  /*1ca90*/  MOV R2, 0x400 ;  /* 0x0000040000027802 */ /* 0x000fc80000000f00 */
[----:B0-----:R-:W-:Y:S02]  /*1caa0*/  LEA R3, R3, R2, 0x18 ;  /* 0x0000000203037211 */ /* 0x001fe400078ec0ff */
[----:B------:R-:W-:-:S03]  /*1cab0*/  SHF.L.U32 R2, R0, 0x1f, RZ ;  /* 0x0000001f00027819 */ /* 0x000fc600000006ff */
[----:B------:R-:W-:-:S04]  /*1cac0*/  VIADD R3, R3, 0x18 ;  /* 0x0000001803037836 */ /* 0x000fc80000000000 */
[----:B------:R-:W-:-:S04]  /*1cad0*/  IMAD R5, R6, 0x8, R3 ;  /* 0x0000000806057824 */ /* 0x000fc800078e0203 */
[----:B------:R-:W0:Y:S02]  /*1cae0*/  SYNCS.PHASECHK.TRANS64.TRYWAIT P0, [R5+URZ], R2 ;  /* 0x00000002050075a7 */ /* 0x000e24000800017f */
[----:B0-----:R-:W-:Y:S05]  /*1caf0*/  @!P0 BRA `(.L_x_532) ;  /* 0x0000000000d88947 */ /* 0x001fea0003800000 */
.L_x_542:
[----:B------:R-:W-:-:S05]  /*1cb00*/  VIADD R6, R6, 0x1 ;  /* 0x0000000106067836 */ /* 0x000fca0000000000 */
[----:B------:R-:W-:-:S04]  /*1cb10*/  ISETP.NE.AND P0, PT, R6, 0x3, PT ;  /* 0x000000030600780c */ /* 0x000fc80003f05270 */
[----:B0-----:R-:W-:Y:S02]  /*1cb20*/  SEL R5, RZ, 0x1, P0 ;  /* 0x00000001ff057807 */ /* 0x001fe40000000000 */
[----:B------:R-:W-:Y:S02]  /*1cb30*/  SEL R6, R6, RZ, P0 ;  /* 0x000000ff06067207 */ /* 0x000fe40000000000 */
[----:B------:R-:W-:-:S03]  /*1cb40*/  LOP3.LUT R5, R0, R5, RZ, 0x3c, !PT ;  /* 0x0000000500057212 */ /* 0x000fc600078e3cff */
[----:B------:R-:W-:Y:S01]  /*1cb50*/  IMAD R7, R6, 0x8, R3 ;  /* 0x0000000806077824 */ /* 0x000fe200078e0203 */
[----:B------:R-:W-:-:S04]  /*1cb60*/  SHF.L.U32 R0, R5, 0x1f, RZ ;  /* 0x0000001f05007819 */ /* 0x000fc800000006ff */
[----:B------:R-:W0:Y:S02]  /*1cb70*/  SYNCS.PHASECHK.TRANS64.TRYWAIT P0, [R7+URZ], R0 ;  /* 0x00000000070075a7 */ /* 0x000e24000800017f */
[----:B0-----:R-:W-:Y:S05]  /*1cb80*/  @!P0 BRA `(.L_x_533) ;  /* 0x0000000000c88947 */ /* 0x001fea0003800000 */
.L_x_543:
[----:B0-----:R-:W-:-:S05]  /*1cb90*/  VIADD R0, R6, 0x1 ;  /* 0x0000000106007836 */ /* 0x001fca0000000000 */
[----:B------:R-:W-:-:S04]  /*1cba0*/  ISETP.NE.AND P0, PT, R0, 0x3, PT ;  /* 0x000000030000780c */ /* 0x000fc80003f05270 */
[----:B------:R-:W-:Y:S02]  /*1cbb0*/  SEL R2, RZ, 0x1, P0 ;  /* 0x00000001ff027807 */ /* 0x000fe40000000000 */
[----:B------:R-:W-:Y:S02]  /*1cbc0*/  SEL R0, R0, RZ, P0 ;  /* 0x000000ff00007207 */ /* 0x000fe40000000000 */
[----:B------:R-:W-:-:S03]  /*1cbd0*/  LOP3.LUT R2, R5, R2, RZ, 0x3c, !PT ;  /* 0x0000000205027212 */ /* 0x000fc600078e3cff */
[----:B------:R-:W-:Y:S01]  /*1cbe0*/  IMAD R3, R0, 0x8, R3 ;  /* 0x0000000800037824 */ /* 0x000fe200078e0203 */
[----:B------:R-:W-:-:S07]  /*1cbf0*/  SHF.L.U32 R0, R2, 0x1f, RZ ;  /* 0x0000001f02007819 */ /* 0x000fce00000006ff */
.L_x_534:
[----:B0-----:R0:W1:Y:S02]  /*1cc00*/  SYNCS.PHASECHK.TRANS64.TRYWAIT P0, [R3+URZ], R0 ;  /* 0x00000000030075a7 */ /* 0x001064000800017f */
[----:B-1----:R-:W-:Y:S05]  /*1cc10*/  @!P0 NANOSLEEP.SYNCS 0x989680 ;  /* 0x009896800000895d */ /* 0x002fea0003900000 */
[----:B------:R-:W1:Y:S02]  /*1cc20*/  @!P0 SYNCS.PHASECHK.TRANS64 P0, [R3+URZ], R0 ;  /* 0x00000000030085a7 */ /* 0x000e64000800007f */
[----:B-1----:R-:W-:Y:S05]  /*1cc30*/  @!P0 BRA `(.L_x_534) ;  /* 0xfffffffc00f08947 */ /* 0x002fea000383ffff */
.L_x_530:
[----:B------:R-:W-:Y:S05]  /*1cc40*/  BSYNC B0 ;  /* 0x0000000000007941 */ /* 0x000fea0003800000 */
.L_x_529:
[----:B------:R-:W-:Y:S05]  /*1cc50*/  EXIT ;  /* 0x000000000000794d */ /* 0x000fea0003800000 */
.L_x_21:
[----:B-1----:R1:W2:Y:S02]  /*1cc60*/  SYNCS.PHASECHK.TRANS64.TRYWAIT P1, [R3+URZ], R0 ;  /* 0x00000000030075a7 */ /* 0x0022a4000802017f */
[----:B--2---:R-:W-:Y:S05]  /*1cc70*/  @!P1 NANOSLEEP.SYNCS 0x989680 ;  /* 0x009896800000995d */ /* 0x004fea0003900000 */
[----:B------:R-:W2:Y:S02]  /*1cc80*/  @!P1 SYNCS.PHASECHK.TRANS64 P1, [R3+URZ], R0 ;  /* 0x00000000030095a7 */ /* 0x000ea4000802007f */
[----:B--2---:R-:W-:Y:S05]  /*1cc90*/  @!P1 BRA `(.L_x_21) ;  /* 0xfffffffc00f09947 */ /* 0x004fea000383ffff */
[----:B------:R-:W-:Y:S05]  /*1cca0*/  BRA `(.L_x_20) ;  /* 0xfffffe4800a87947 */ /* 0x000fea000383ffff */
.L_x_26:
[----:B--2---:R-:W-:-:S04]  /*1ccb0*/  IMAD.U32 R9, RZ, RZ, UR4 ;  /* 0x00000004ff097e24 */ /* 0x004fc8000f8e00ff */
[----:B------:R2:W3:Y:S03]  /*1ccc0*/  SYNCS.PHASECHK.TRANS64.TRYWAIT P1, [R9+URZ], R4 ;  /* 0x00000004090075a7 */ /* 0x0004e6000802017f */
[----:B---3--:R-:W-:Y:S05]  /*1ccd0*/  @!P1 NANOSLEEP.SYNCS 0x989680 ;  /* 0x009896800000995d */ /* 0x008fea0003900000 */
[----:B------:R-:W3:Y:S02]  /*1cce0*/  @!P1 SYNCS.PHASECHK.TRANS64 P1, [R9+URZ], R4 ;  /* 0x00000004090095a7 */ /* 0x000ee4000802007f */
[----:B---3--:R-:W-:Y:S05]  /*1ccf0*/  @!P1 BRA `(.L_x_26) ;  /* 0xfffffffc00ec9947 */ /* 0x008fea000383ffff */
[----:B------:R-:W-:Y:S05]  /*1cd00*/  BRA `(.L_x_25) ;  /* 0xfffffe8c00e87947 */ /* 0x000fea000383ffff */
.L_x_517:
[----:B------:R-:W-:Y:S01]  /*1cd10*/  BSSY B1, `(.L_x_535) ;  /* 0x0000006000017945 */ /* 0x000fe20003800000 */
[----:B------:R-:W-:-:S07]  /*1cd20*/  IMAD.MOV.U32 R15, RZ, RZ, -0x1 ;  /* 0xffffffffff0f7424 */ /* 0x000fce00078e00ff */
[----:B------:R-:W-:Y:S05]  /*1cd30*/  WARPSYNC.COLLECTIVE R15, `(.L_x_536) ;  /* 0x000000000f0c7348 */ /* 0x000fea0003c00000 */
[----:B------:R-:W-:Y:S02]  /*1cd40*/  ELECT P6, UR62, PT ;  /* 0x00000000003e782f */ /* 0x000fe400038c0000 */
[----:B------:R-:W-:Y:S01]  /*1cd50*/  MOV R14, UR62 ;  /* 0x0000003e000e7c02 */ /* 0x000fe20008000f00 */
[----:B------:R-:W-:Y:S10]  /*1cd60*/  ENDCOLLECTIVE ;  /* 0x000000000000791b */ /* 0x000ff40003800000 */
.L_x_536:
[----:B------:R-:W-:Y:S05]  /*1cd70*/  BSYNC B1 ;  /* 0x0000000000017941 */ /* 0x000fea0003800000 */
.L_x_535:
[----:B------:R-:W-:Y:S05]  /*1cd80*/  BRA `(.L_x_537) ;  /* 0xfffffff000287947 */ /* 0x000fea000383ffff */
.L_x_520:
[----:B0-----:R0:W2:Y:S02]  /*1cd90*/  SYNCS.PHASECHK.TRANS64.TRYWAIT P0, [R4+URZ+0x18], R15 ;  /* 0x0000180f040075a7 */ /* 0x0010a4000800017f */
[----:B--2---:R-:W-:Y:S05]  /*1cda0*/  @!P0 NANOSLEEP.SYNCS 0x989680 ;  /* 0x009896800000895d */ /* 0x004fea0003900000 */
[----:B------:R-:W2:Y:S02]  /*1cdb0*/  @!P0 SYNCS.PHASECHK.TRANS64 P0, [R4+URZ+0x18], R15 ;  /* 0x0000180f040085a7 */ /* 0x000ea4000800007f */
[----:B--2---:R-:W-:Y:S05]  /*1cdc0*/  @!P0 BRA `(.L_x_520) ;  /* 0xfffffffc00f08947 */ /* 0x004fea000383ffff */
[----:B------:R-:W-:Y:S05]  /*1cdd0*/  BRA `(.L_x_538) ;  /* 0xfffffff000687947 */ /* 0x000fea000383ffff */
.L_x_528:
[----:B------:R-:W-:Y:S01]  /*1cde0*/  BSSY B0, `(.L_x_539) ;  /* 0x0000006000007945 */ /* 0x000fe20003800000 */
[----:B------:R-:W-:-:S07]  /*1cdf0*/  IMAD.MOV.U32 R15, RZ, RZ, -0x1 ;  /* 0xffffffffff0f7424 */ /* 0x000fce00078e00ff */
[----:B------:R-:W-:Y:S05]  /*1ce00*/  WARPSYNC.COLLECTIVE R15, `(.L_x_540) ;  /* 0x000000000f0c7348 */ /* 0x000fea0003c00000 */
[----:B------:R-:W-:Y:S02]  /*1ce10*/  ELECT P6, UR62, PT ;  /* 0x00000000003e782f */ /* 0x000fe400038c0000 */
[----:B------:R-:W-:Y:S01]  /*1ce20*/  MOV R14, UR62 ;  /* 0x0000003e000e7c02 */ /* 0x000fe20008000f00 */
[----:B------:R-:W-:Y:S10]  /*1ce30*/  ENDCOLLECTIVE ;  /* 0x000000000000791b */ /* 0x000ff40003800000 */
.L_x_540:
[----:B------:R-:W-:Y:S05]  /*1ce40*/  BSYNC B0 ;  /* 0x0000000000007941 */ /* 0x000fea0003800000 */
.L_x_539:
[----:B------:R-:W-:Y:S05]  /*1ce50*/  BRA `(.L_x_541) ;  /* 0xfffffff800e47947 */ /* 0x000fea000383ffff */
.L_x_532:
[----:B0-----:R0:W1:Y:S02]  /*1ce60*/  SYNCS.PHASECHK.TRANS64.TRYWAIT P0, [R5+URZ], R2 ;  /* 0x00000002050075a7 */ /* 0x001064000800017f */
[----:B-1----:R-:W-:Y:S05]  /*1ce70*/  @!P0 NANOSLEEP.SYNCS 0x989680 ;  /* 0x009896800000895d */ /* 0x002fea0003900000 */
[----:B------:R-:W1:Y:S02]  /*1ce80*/  @!P0 SYNCS.PHASECHK.TRANS64 P0, [R5+URZ], R2 ;  /* 0x00000002050085a7 */ /* 0x000e64000800007f */
[----:B-1----:R-:W-:Y:S05]  /*1ce90*/  @!P0 BRA `(.L_x_532) ;  /* 0xfffffffc00f08947 */ /* 0x002fea000383ffff */
[----:B------:R-:W-:Y:S05]  /*1cea0*/  BRA `(.L_x_542) ;  /* 0xfffffffc00147947 */ /* 0x000fea000383ffff */
.L_x_533:
[----:B0-----:R0:W1:Y:S02]  /*1ceb0*/  SYNCS.PHASECHK.TRANS64.TRYWAIT P0, [R7+URZ], R0 ;  /* 0x00000000070075a7 */ /* 0x001064000800017f */
[----:B-1----:R-:W-:Y:S05]  /*1cec0*/  @!P0 NANOSLEEP.SYNCS 0x989680 ;  /* 0x009896800000895d */ /* 0x002fea0003900000 */
[----:B------:R-:W1:Y:S02]  /*1ced0*/  @!P0 SYNCS.PHASECHK.TRANS64 P0, [R7+URZ], R0 ;  /* 0x00000000070085a7 */ /* 0x000e64000800007f */
[----:B-1----:R-:W-:Y:S05]  /*1cee0*/  @!P0 BRA `(.L_x_533) ;  /* 0xfffffffc00f08947 */ /* 0x002fea000383ffff */
[----:B------:R-:W-:Y:S05]  /*1cef0*/  BRA `(.L_x_543) ;  /* 0xfffffffc00247947 */ /* 0x000fea000383ffff */
.L_x_544:
[----:B------:R-:W-:-:S00]  /*1cf00*/  BRA `(.L_x_544) ;  /* 0xfffffffc00fc7947 */ /* 0x000fc0000383ffff */
[----:B------:R-:W-:-:S00]  /*1cf10*/  NOP ;  /* 0x0000000000007918 */ /* 0x000fc00000000000 */
        /* <DEDUP_REMOVED lines=14> */
.L_x_545:


//--------------------- .nv.global.init           --------------------------
	.section	.nv.global.init,"aw",@progbits
.nv.global.init:
	.type		$str$22,@object
	.size		$str$22,($str$23 - $str$22)
$str$22:
        /*0000*/ 	.byte	0x6b, 0x5f, 0x74, 0x69, 0x6c, 0x65, 0x5f, 0x63, 0x6f, 0x75, 0x6e, 0x74, 0x20, 0x3e, 0x3d, 0x20
        /*0010*/ 	.byte	0x31, 0x00
	.type		$str$23,@object
	.size		$str$23,(__unnamed_1 - $str$23)
$str$23:
        /*0012*/ 	.byte	0x2f, 0x74, 0x6d, 0x70, 0x2f, 0x63, 0x75, 0x74, 0x6c, 0x61, 0x73, 0x73, 0x5f, 0x73, 0x77, 0x65
        /*0022*/ 	.byte	0x65, 0x70, 0x5f, 0x73, 0x72, 0x63, 0x2f, 0x69, 0x6e, 0x63, 0x6c, 0x75, 0x64, 0x65, 0x2f, 0x63
        /*0032*/ 	.byte	0x75, 0x74, 0x6c, 0x61, 0x73, 0x73, 0x2f, 0x67, 0x65, 0x6d, 0x6d, 0x2f, 0x63, 0x6f, 0x6c, 0x6c
        /*0042*/ 	.byte	0x65, 0x63, 0x74, 0x69, 0x76, 0x65, 0x2f, 0x73, 0x6d, 0x39, 0x30, 0x5f, 0x6d, 0x6d, 0x61, 0x5f
        /*0052*/ 	.byte	0x74, 0x6d, 0x61, 0x5f, 0x67, 0x6d, 0x6d, 0x61, 0x5f, 0x73, 0x73, 0x5f, 0x77, 0x61, 0x72, 0x70
        /*0062*/ 	.byte	0x73, 0x70, 0x65, 0x63, 0x69, 0x61, 0x6c, 0x69, 0x7a, 0x65, 0x64, 0x2e, 0x68, 0x70, 0x70, 0x00
	.type		__unnamed_1,@object
	.size		__unnamed_1,(.L_0 - __unnamed_1)
__unnamed_1:
        /* <DEDUP_REMOVED lines=181> */
        /*0bc2*/ 	.byte	0x74, 0x69, 0x74, 0x79, 0x5d, 0x00
.L_0:


//--------------------- .nv.shared._ZN7cutlass13device_kernelINS_4gemm6kernel13GemmUniversalIN4cute5tupleIJiiiiEEENS1_10collective13CollectiveMmaINS1_34MainloopSm90TmaGmmaWarpSpecializedILi3ENS5_IJNS4_1CILi2EEENSA_ILi1EEESC_EEENS1_35KernelTmaWarpSpecializedCooperativeEEENS5_IJNSA_ILi256EEENSA_ILi240EEENSA_ILi64EEEEEENS_6half_tENS5_IJlSC_lEEESK_SL_NS4_8TiledMMAINS4_8MMA_AtomIJNS4_4SM904GMMA25MMA_64x16x16_F32F16F16_SSILNSP_5MajorE0ELSR_0ELNSP_7ScaleInE1ELSS_1EEEEEENS4_6LayoutISD_NS5_IJSC_NSA_ILi0EEESW_EEEEENS5_IJNS4_10UnderscoreESZ_SZ_EEEEENS4_13SM90_TMA_LOADENS4_14ComposedLayoutINS4_7SwizzleILi3ELi4ELi3EEENS4_18smem_ptr_flag_bitsILi16EEENSV_INS5_IJNSA_ILi8EEESI_EEENS5_IJSI_SC_EEEEEEEvNS4_8identityENS4_23SM90_TMA_LOAD_MULTICASTES1C_vS1D_EENS_8epilogue10collective6detail29Sm90TmaWarpSpecializedAdapterINS1H_15DefaultEpilogueISK_SL_SL_NS1G_6thread17LinearCombinationISK_Li1EffLNS1L_9ScaleType4KindE0ELNS_15FloatRoundStyleE2ESK_EENS1_15EpilogueDefaultEEEEEvvEEEEvNT_6ParamsE --------------------------
	.section	.nv.shared._ZN7cutlass13device_kernelINS_4gemm6kernel13GemmUniversalIN4cute5tupleIJiiiiEEENS1_10collective13CollectiveMmaINS1_34MainloopSm90TmaGmmaWarpSpecializedILi3ENS5_IJNS4_1CILi2EEENSA_ILi1EEESC_EEENS1_35KernelTmaWarpSpecializedCooperativeEEENS5_IJNSA_ILi256EEENSA_ILi240EEENSA_ILi64EEEEEENS_6half_tENS5_IJlSC_lEEESK_SL_NS4_8TiledMMAINS4_8MMA_AtomIJNS4_4SM904GMMA25MMA_64x16x16_F32F16F16_SSILNSP_5MajorE0ELSR_0ELNSP_7ScaleInE1ELSS_1EEEEEENS4_6LayoutISD_NS5_IJSC_NSA_ILi0EEESW_EEEEENS5_IJNS4_10UnderscoreESZ_SZ_EEEEENS4_13SM90_TMA_LOADENS4_14ComposedLayoutINS4_7SwizzleILi3ELi4ELi3EEENS4_18smem_ptr_flag_bitsILi16EEENSV_INS5_IJNSA_ILi8EEESI_EEENS5_IJSI_SC_EEEEEEEvNS4_8identityENS4_23SM90_TMA_LOAD_MULTICASTES1C_vS1D_EENS_8epilogue10collective6detail29Sm90TmaWarpSpecializedAdapterINS1H_15DefaultEpilogueISK_SL_SL_NS1G_6thread17LinearCombinationISK_Li1EffLNS1L_9ScaleType4KindE0ELNS_15FloatRoundStyleE2ESK_EENS1_15EpilogueDefaultEEEEEvvEEEEvNT_6ParamsE,"aw",@nobits
	.sectionflags	@""
	.align	16
	.zero		1024


//--------------------- .nv.shared.reserved.0     --------------------------
	.section	.nv.shared.reserved.0,"aw",@nobits
	.weak		__nv_reservedSMEM_offset_0_alias
	.size		__nv_reservedSMEM_offset_0_alias, 0, 0
	.other		__nv_reservedSMEM_offset_0_alias,@"STO_CUDA_RESERVED_SHARED STV_DEFAULT"
__nv_reservedSMEM_offset_0_alias:
	.zero		0


//--------------------- .nv.global                --------------------------
	.section	.nv.global,"aw",@nobits
.nv.global:
	.type		_ZN39_INTERNAL_ae7d5fff_4_k_cu_5c2ae3d0_66684cute1_E,@object
	.size		_ZN39_INTERNAL_ae7d5fff_4_k_cu_5c2ae3d0_66684cute1_E,(_ZN39_INTERNAL_ae7d5fff_4_k_cu_5c2ae3d0_66684cuda3std3__45__cpo6cbeginE - _ZN39_INTERNAL_ae7d5fff_4_k_cu_5c2ae3d0_66684cute1_E)
_ZN39_INTERNAL_ae7d5fff_4_k_cu_5c2ae3d0_66684cute1_E:
	.zero		1
	.type		_ZN39_INTERNAL_ae7d5fff_4_k_cu_5c2ae3d0_66684cuda3std3__45__cpo6cbeginE,@object
	.size		_ZN39_INTERNAL_ae7d5fff_4_k_cu_5c2ae3d0_66684cuda3std3__45__cpo6cbeginE,(_ZN39_INTERNAL_ae7d5fff_4_k_cu_5c2ae3d0_66684cuda3std3__48in_placeE - _ZN39_INTERNAL_ae7d5fff_4_k_cu_5c2ae3d0_66684cuda3std3__45__cpo6cbeginE)
_ZN39_INTERNAL_ae7d5fff_4_k_cu_5c2ae3d0_66684cuda3std3__45__cpo6cbeginE:
	.zero		1
	.type		_ZN39_INTERNAL_ae7d5fff_4_k_cu_5c2ae3d0_66684cuda3std3__48in_placeE,@object
	.size		_ZN39_INTERNAL_ae7d5fff_4_k_cu_5c2ae3d0_66684cuda3std3__48in_placeE,(_ZN39_INTERNAL_ae7d5fff_4_k_cu_5c2ae3d0_66684cuda3std6ranges3__45__cpo9iter_moveE - _ZN39_INTERNAL_ae7d5fff_4_k_cu_5c2ae3d0_66684cuda3std3__48in_placeE)
_ZN39_INTERNAL_ae7d5fff_4_k_cu_5c2ae3d0_66684cuda3std3__48in_placeE:
	.zero		1
	.type		_ZN39_INTERNAL_ae7d5fff_4_k_cu_5c2ae3d0_66684cuda3std6ranges3__45__cpo9iter_moveE,@object
	.size		_ZN39_INTERNAL_ae7d5fff_4_k_cu_5c2ae3d0_66684cuda3std6ranges3__45__cpo9iter_moveE,(_ZN39_INTERNAL_ae7d5fff_4_k_cu_5c2ae3d0_66684cuda3std3__45__cpo5beginE - _ZN39_INTERNAL_ae7d5fff_4_k_cu_5c2ae3d0_66684cuda3std6ranges3__45__cpo9iter_moveE)
_ZN39_INTERNAL_ae7d5fff_4_k_cu_5c2ae3d0_66684cuda3std6ranges3__45__cpo9iter_moveE:
	.zero		1
	.type		_ZN39_INTERNAL_ae7d5fff_4_k_cu_5c2ae3d0_66684cuda3std3__45__cpo5beginE,@object
	.size		_ZN39_INTERNAL_ae7d5fff_4_k_cu_5c2ae3d0_66684cuda3std3__45__cpo5beginE,(_ZN39_INTERNAL_ae7d5fff_4_k_cu_5c2ae3d0_66684cuda3std3__441_GLOBAL__N__ae7d5fff_4_k_cu_5c2ae3d0_66686ignoreE - _ZN39_INTERNAL_ae7d5fff_4_k_cu_5c2ae3d0_66684cuda3std3__45__cpo5beginE)
_ZN39_INTERNAL_ae7d5fff_4_k_cu_5c2ae3d0_66684cuda3std3__45__cpo5beginE:
	.zero		1
	.type		_ZN39_INTERNAL_ae7d5fff_4_k_cu_5c2ae3d0_66684cuda3std3__441_GLOBAL__N__ae7d5fff_4_k_cu_5c2ae3d0_66686ignoreE,@object
	.size		_ZN39_INTERNAL_ae7d5fff_4_k_cu_5c2ae3d0_66684cuda3std3__441_GLOBAL__N__ae7d5fff_4_k_cu_5c2ae3d0_66686ignoreE,(_ZN39_INTERNAL_ae7d5fff_4_k_cu_5c2ae3d0_66684cute7productE - _ZN39_INTERNAL_ae7d5fff_4_k_cu_5c2ae3d0_66684cuda3std3__441_GLOBAL__N__ae7d5fff_4_k_cu_5c2ae3d0_66686ignoreE)
_ZN39_INTERNAL_ae7d5fff_4_k_cu_5c2ae3d0_66684cuda3std3__441_GLOBAL__N__ae7d5fff_4_k_cu_5c2ae3d0_66686ignoreE:
	.zero		1
	.type		_ZN39_INTERNAL_ae7d5fff_4_k_cu_5c2ae3d0_66684cute7productE,@object
	.size		_ZN39_INTERNAL_ae7d5fff_4_k_cu_5c2ae3d0_66684cute7productE,(_ZN39_INTERNAL_ae7d5fff_4_k_cu_5c2ae3d0_66684cuda3std3__45__cpo3endE - _ZN39_INTERNAL_ae7d5fff_4_k_cu_5c2ae3d0_66684cute7productE)
_ZN39_INTERNAL_ae7d5fff_4_k_cu_5c2ae3d0_66684cute7productE:
	.zero		1
	.type		_ZN39_INTERNAL_ae7d5fff_4_k_cu_5c2ae3d0_66684cuda3std3__45__cpo3endE,@object
	.size		_ZN39_INTERNAL_ae7d5fff_4_k_cu_5c2ae3d0_66684cuda3std3__45__cpo3endE,(_ZN39_INTERNAL_ae7d5fff_4_k_cu_5c2ae3d0_66684cuda3std3__419piecewise_constructE - _ZN39_INTERNAL_ae7d5fff_4_k_cu_5c2ae3d0_66684cuda3std3__45__cpo3endE)
_ZN39_INTERNAL_ae7d5fff_4_k_cu_5c2ae3d0_66684cuda3std3__45__cpo3endE:
	.zero		1
	.type		_ZN39_INTERNAL_ae7d5fff_4_k_cu_5c2ae3d0_66684cuda3std3__419piecewise_constructE,@object
	.size		_ZN39_INTERNAL_ae7d5fff_4_k_cu_5c2ae3d0_66684cuda3std3__419piecewise_constructE,(_ZN39_INTERNAL_ae7d5fff_4_k_cu_5c2ae3d0_66684cuda3std3__45__cpo4cendE - _ZN39_INTERNAL_ae7d5fff_4_k_cu_5c2ae3d0_66684cuda3std3__419piecewise_constructE)
_ZN39_INTERNAL_ae7d5fff_4_k_cu_5c2ae3d0_66684cuda3std3__419piecewise_constructE:
	.zero		1
	.type		_ZN39_INTERNAL_ae7d5fff_4_k_cu_5c2ae3d0_66684cuda3std3__45__cpo4cendE,@object
	.size		_ZN39_INTERNAL_ae7d5fff_4_k_cu_5c2ae3d0_66684cuda3std3__45__cpo4cendE,(_ZN39_INTERNAL_ae7d5fff_4_k_cu_5c2ae3d0_66684cuda3std6ranges3__45__cpo4swapE - _ZN39_INTERNAL_ae7d5fff_4_k_cu_5c2ae3d0_66684cuda3std3__45__cpo4cendE)
_ZN39_INTERNAL_ae7d5fff_4_k_cu_5c2ae3d0_66684cuda3std3__45__cpo4cendE:
	.zero		1
	.type		_ZN39_INTERNAL_ae7d5fff_4_k_cu_5c2ae3d0_66684cuda3std6ranges3__45__cpo4swapE,@object
	.size		_ZN39_INTERNAL_ae7d5fff_4_k_cu_5c2ae3d0_66684cuda3std6ranges3__45__cpo4swapE,(.L_8 - _ZN39_INTERNAL_ae7d5fff_4_k_cu_5c2ae3d0_66684cuda3std6ranges3__45__cpo4swapE)
_ZN39_INTERNAL_ae7d5fff_4_k_cu_5c2ae3d0_66684cuda3std6ranges3__45__cpo4swapE:
	.zero		1
.L_8:


//--------------------- .nv.constant0._ZN7cutlass13device_kernelINS_4gemm6kernel13GemmUniversalIN4cute5tupleIJiiiiEEENS1_10collective13CollectiveMmaINS1_34MainloopSm90TmaGmmaWarpSpecializedILi3ENS5_IJNS4_1CILi2EEENSA_ILi1EEESC_EEENS1_35KernelTmaWarpSpecializedCooperativeEEENS5_IJNSA_ILi256EEENSA_ILi240EEENSA_ILi64EEEEEENS_6half_tENS5_IJlSC_lEEESK_SL_NS4_8TiledMMAINS4_8MMA_AtomIJNS4_4SM904GMMA25MMA_64x16x16_F32F16F16_SSILNSP_5MajorE0ELSR_0ELNSP_7ScaleInE1ELSS_1EEEEEENS4_6LayoutISD_NS5_IJSC_NSA_ILi0EEESW_EEEEENS5_IJNS4_10UnderscoreESZ_SZ_EEEEENS4_13SM90_TMA_LOADENS4_14ComposedLayoutINS4_7SwizzleILi3ELi4ELi3EEENS4_18smem_ptr_flag_bitsILi16EEENSV_INS5_IJNSA_ILi8EEESI_EEENS5_IJSI_SC_EEEEEEEvNS4_8identityENS4_23SM90_TMA_LOAD_MULTICASTES1C_vS1D_EENS_8epilogue10collective6detail29Sm90TmaWarpSpecializedAdapterINS1H_15DefaultEpilogueISK_SL_SL_NS1G_6thread17LinearCombinationISK_Li1EffLNS1L_9ScaleType4KindE0ELNS_15FloatRoundStyleE2ESK_EENS1_15EpilogueDefaultEEEEEvvEEEEvNT_6ParamsE --------------------------
	.section	.nv.constant0._ZN7cutlass13device_kernelINS_4gemm6kernel13GemmUniversalIN4cute5tupleIJiiiiEEENS1_10collective13CollectiveMmaINS1_34MainloopSm90TmaGmmaWarpSpecializedILi3ENS5_IJNS4_1CILi2EEENSA_ILi1EEESC_EEENS1_35KernelTmaWarpSpecializedCooperativeEEENS5_IJNSA_ILi256EEENSA_ILi240EEENSA_ILi64EEEEEENS_6half_tENS5_IJlSC_lEEESK_SL_NS4_8TiledMMAINS4_8MMA_AtomIJNS4_4SM904GMMA25MMA_64x16x16_F32F16F16_SSILNSP_5MajorE0ELSR_0ELNSP_7ScaleInE1ELSS_1EEEEEENS4_6LayoutISD_NS5_IJSC_NSA_ILi0EEESW_EEEEENS5_IJNS4_10UnderscoreESZ_SZ_EEEEENS4_13SM90_TMA_LOADENS4_14ComposedLayoutINS4_7SwizzleILi3ELi4ELi3EEENS4_18smem_ptr_flag_bitsILi16EEENSV_INS5_IJNSA_ILi8EEESI_EEENS5_IJSI_SC_EEEEEEEvNS4_8identityENS4_23SM90_TMA_LOAD_MULTICASTES1C_vS1D_EENS_8epilogue10collective6detail29Sm90TmaWarpSpecializedAdapterINS1H_15DefaultEpilogueISK_SL_SL_NS1G_6thread17LinearCombinationISK_Li1EffLNS1L_9ScaleType4KindE0ELNS_15FloatRoundStyleE2ESK_EENS1_15EpilogueDefaultEEEEEvvEEEEvNT_6ParamsE,"a",@progbits
	.sectionflags	@""
	.align	4
.nv.constant0._ZN7cutlass13device_kernelINS_4gemm6kernel13GemmUniversalIN4cute5tupleIJiiiiEEENS1_10collective13CollectiveMmaINS1_34MainloopSm90TmaGmmaWarpSpecializedILi3ENS5_IJNS4_1CILi2EEENSA_ILi1EEESC_EEENS1_35KernelTmaWarpSpecializedCooperativeEEENS5_IJNSA_ILi256EEENSA_ILi240EEENSA_ILi64EEEEEENS_6half_tENS5_IJlSC_lEEESK_SL_NS4_8TiledMMAINS4_8MMA_AtomIJNS4_4SM904GMMA25MMA_64x16x16_F32F16F16_SSILNSP_5MajorE0ELSR_0ELNSP_7ScaleInE1ELSS_1EEEEEENS4_6LayoutISD_NS5_IJSC_NSA_ILi0EEESW_EEEEENS5_IJNS4_10UnderscoreESZ_SZ_EEEEENS4_13SM90_TMA_LOADENS4_14ComposedLayoutINS4_7SwizzleILi3ELi4ELi3EEENS4_18smem_ptr_flag_bitsILi16EEENSV_INS5_IJNSA_ILi8EEESI_EEENS5_IJSI_SC_EEEEEEEvNS4_8identityENS4_23SM90_TMA_LOAD_MULTICASTES1C_vS1D_EENS_8epilogue10collective6detail29Sm90TmaWarpSpecializedAdapterINS1H_15DefaultEpilogueISK_SL_SL_NS1G_6thread17LinearCombinationISK_Li1EffLNS1L_9ScaleType4KindE0ELNS_15FloatRoundStyleE2ESK_EENS1_15EpilogueDefaultEEEEEvvEEEEvNT_6ParamsE:
	.zero		1664


//--------------------- SYMBOLS --------------------------

	.type		.nv.reservedSmem.offset0,@object
	.size		.nv.reservedSmem.offset0,0x4
	.type		__assertfail,@function
